// auto-generated by cutlass_sweep.gemm — config: {"arch": "sm_100", "cluster_m": 1, "cluster_n": 1, "dtype": "mxfp4", "dtype_b": "mxfp4", "layout": "nt", "stages": 0, "tile_k": 256, "tile_m": 128, "tile_n": 256}
#include "cutlass/cutlass.h"
#include "cutlass/gemm/collective/collective_builder.hpp"
#include "cutlass/gemm/device/gemm_universal_adapter.h"
#include "cutlass/gemm/kernel/gemm_universal.hpp"
#include "cutlass/epilogue/collective/collective_builder.hpp"

using ElemA = cutlass::mx_float4_t<cutlass::float_e2m1_t>;
using ElemB = cutlass::mx_float4_t<cutlass::float_e2m1_t>;
using ElemCD = cutlass::bfloat16_t;
using Acc  = float;
using TileShape    = cute::Shape<cute::_128, cute::_256, cute::_256>;
using ClusterShape = cute::Shape<cute::_1, cute::_1, cute::_1>;

using CollectiveEpilogue = typename cutlass::epilogue::collective::CollectiveBuilder<
    cutlass::arch::Sm100, cutlass::arch::OpClassTensorOp,
    TileShape, ClusterShape,
    cutlass::epilogue::collective::EpilogueTileAuto,
    Acc, Acc,
    ElemCD, cutlass::layout::RowMajor, 128 / cutlass::sizeof_bits<ElemCD>::value,
    ElemCD, cutlass::layout::RowMajor, 128 / cutlass::sizeof_bits<ElemCD>::value,
    cutlass::epilogue::collective::EpilogueScheduleAuto
  >::CollectiveOp;

using CollectiveMainloop = typename cutlass::gemm::collective::CollectiveBuilder<
    cutlass::arch::Sm100, cutlass::arch::OpClassBlockScaledTensorOp,
    ElemA, cutlass::layout::RowMajor, 32,
    ElemB, cutlass::layout::ColumnMajor, 32,
    Acc,
    TileShape, ClusterShape,
    cutlass::gemm::collective::StageCountAutoCarveout<static_cast<int>(sizeof(typename CollectiveEpilogue::SharedStorage))>,
    cutlass::gemm::collective::KernelScheduleAuto
  >::CollectiveOp;

using GemmKernel = cutlass::gemm::kernel::GemmUniversal<
    cute::Shape<int,int,int,int>,
    CollectiveMainloop,
    CollectiveEpilogue
>;
using Gemm = cutlass::gemm::device::GemmUniversalAdapter<GemmKernel>;

// Force the device kernel symbol into the cubin without needing a host main.
auto* _anchor = &cutlass::device_kernel<GemmKernel>;


// ===== COMPILED SASS (sm_100a) =====

	.target	sm_100a

	.elftype	@"ET_EXEC"


//--------------------- .note.nv.tkinfo           --------------------------
	.section	.note.nv.tkinfo,"",@"SHT_NOTE"
	.sectionflags	@"SHF_NOTE_NV_TKINFO"
	.tkinfo
        /*0018*/ 	.word	0x00000002
        /*0030*/ 	.string	""
        /*0030*/ 	.string	"ptxas"
        /*0030*/ 	.string	"Cuda compilation tools, release 13.0, V13.0.88"
        /*0030*/ 	.string	"Build cuda_13.0.r13.0/compiler.36424714_0"
        /*0030*/ 	.string	"-arch sm_100a -m 64 "



//--------------------- .note.nv.cuinfo           --------------------------
	.section	.note.nv.cuinfo,"",@"SHT_NOTE"
	.sectionflags	@"SHF_NOTE_NV_CUINFO"
        /*0018*/ 	.short	0x0002
        /*001a*/ 	.short	0x0064
        /*001c*/ 	.short	0x0082
	.zero		2


//--------------------- .nv.info                  --------------------------
	.section	.nv.info,"",@"SHT_CUDA_INFO"
	.align	4


	//----- nvinfo : EIATTR_REGCOUNT
	.align		4
        /*0000*/ 	.byte	0x04, 0x2f
        /*0002*/ 	.short	(.L_19 - .L_18)
	.align		4
.L_18:
        /*0004*/ 	.word	index@(_ZN7cutlass13device_kernelINS_4gemm6kernel13GemmUniversalIN4cute5tupleIJiiiiEEENS1_10collective13CollectiveMmaINS1_46MainloopSm100TmaUmmaWarpSpecializedBlockScaledILi3ELi2ELi1ENS5_IJNS4_1CILi1EEESB_SB_EEEEENS5_IJNSA_ILi128EEENSA_ILi256EEESF_EEENS5_IJNS_12float_e2m1_tENS_13float_ue8m0_tEEEENS5_IJNS5_IJlSB_lEEENS4_6LayoutINS5_IJNS5_IJNS5_IJNSA_ILi32EEENSA_ILi4EEEEEEiEEESP_NS5_IJSB_iEEEEEENS5_IJNS5_IJNS5_IJNSA_ILi16EEESN_EEEiEEENS5_IJNS5_IJNSA_ILi0EEESB_EEENSA_ILi512EEEEEENS5_IJSV_iEEEEEEEEEEESJ_S12_NS4_8TiledMMAINS4_8MMA_AtomIJNS4_17SM100_MMA_MXF4_SSISH_SH_fSI_Li128ELi256ELi32ELNS4_4UMMA5MajorE0ELS17_0ELNS16_7ScaleInE0ELS18_0EEEEEENSL_ISC_NS5_IJSV_SV_SV_EEEEENS5_IJNS4_10UnderscoreES1D_S1D_EEEEENS5_IJNS4_13SM90_TMA_LOADES1G_EEENS5_IJNS4_14ComposedLayoutINS4_7SwizzleILi3ELi4ELi3EEENS4_18smem_ptr_flag_bitsILi4EEENSL_INS5_IJNSA_ILi8EEESF_EEENS5_IJSF_SB_EEEEEEENSL_INS5_IJNS5_IJNS5_IJSO_SB_EEENS5_IJSM_NSA_ILi2EEEEEEEEESB_NS5_IJS1T_S1T_EEEEEENS5_IJNS5_IJNS5_IJST_SX_EEESW_EEESV_NS5_IJS1T_SX_EEEEEEEEEEEvNS4_8identityES1H_NS5_IJS1R_NSL_INS5_IJNS5_IJNS5_IJSO_S1T_EEES1U_EEESB_S1W_EEENS5_IJS1Z_SV_NS5_IJS1T_NSA_ILi1024EEEEEEEEEEEEEEvS24_EENS_8epilogue10collective18CollectiveEpilogueINS2E_23Sm100TmaWarpSpecializedILi4ELi2ELi64ELb1ELb0EEEJSG_NS5_IJNSL_ISE_SB_EENSL_INSA_ILi64EEESB_EEEEENS_10bfloat16_tESK_S2N_SK_NS2E_6fusion15FusionCallbacksIS2I_NS2O_17LinearCombinationIS2N_fS2N_fLNS_15FloatRoundStyleE2EEESG_S2M_JEEENS4_5SM1004TMEM4LOAD26SM100_TMEM_LOAD_32dp32b64xES1G_NS1I_IS1K_NS1L_ILi16EEENSL_INS5_IJS1N_S2K_EEENS5_IJS2K_SB_EEEEEEENS4_39AutoVectorizingCopyWithAssumedAlignmentILi128EEENS4_14SM90_TMA_STOREES32_S34_S34_EEEvvEEEEvNT_6ParamsE)
        /*0008*/ 	.word	0x000000ba


	//----- nvinfo : EIATTR_FRAME_SIZE
	.align		4
.L_19:
        /*000c*/ 	.byte	0x04, 0x11
        /*000e*/ 	.short	(.L_21 - .L_20)
	.align		4
.L_20:
        /*0010*/ 	.word	index@($__internal_2_$__cuda_sm10x_tcgen05_guardrail_trap_unallocated_columns_being_dealloced)
        /*0014*/ 	.word	0x00000000


	//----- nvinfo : EIATTR_FRAME_SIZE
	.align		4
.L_21:
        /*0018*/ 	.byte	0x04, 0x11
        /*001a*/ 	.short	(.L_23 - .L_22)
	.align		4
.L_22:
        /*001c*/ 	.word	index@($__internal_1_$__cuda_sm10x_tcgen05_guardrail_trap_phase_invalid_during_alloc)
        /*0020*/ 	.word	0x00000000


	//----- nvinfo : EIATTR_FRAME_SIZE
	.align		4
.L_23:
        /*0024*/ 	.byte	0x04, 0x11
        /*0026*/ 	.short	(.L_25 - .L_24)
	.align		4
.L_24:
        /*0028*/ 	.word	index@($__internal_0_$__cuda_sm10x_tcgen05_guardrail_trap_col_being_dealloced_not_returned_by_alloc)
        /*002c*/ 	.word	0x00000000


	//----- nvinfo : EIATTR_FRAME_SIZE
	.align		4
.L_25:
        /*0030*/ 	.byte	0x04, 0x11
        /*0032*/ 	.short	(.L_27 - .L_26)
	.align		4
.L_26:
        /*0034*/ 	.word	index@(_ZN7cutlass13device_kernelINS_4gemm6kernel13GemmUniversalIN4cute5tupleIJiiiiEEENS1_10collective13CollectiveMmaINS1_46MainloopSm100TmaUmmaWarpSpecializedBlockScaledILi3ELi2ELi1ENS5_IJNS4_1CILi1EEESB_SB_EEEEENS5_IJNSA_ILi128EEENSA_ILi256EEESF_EEENS5_IJNS_12float_e2m1_tENS_13float_ue8m0_tEEEENS5_IJNS5_IJlSB_lEEENS4_6LayoutINS5_IJNS5_IJNS5_IJNSA_ILi32EEENSA_ILi4EEEEEEiEEESP_NS5_IJSB_iEEEEEENS5_IJNS5_IJNS5_IJNSA_ILi16EEESN_EEEiEEENS5_IJNS5_IJNSA_ILi0EEESB_EEENSA_ILi512EEEEEENS5_IJSV_iEEEEEEEEEEESJ_S12_NS4_8TiledMMAINS4_8MMA_AtomIJNS4_17SM100_MMA_MXF4_SSISH_SH_fSI_Li128ELi256ELi32ELNS4_4UMMA5MajorE0ELS17_0ELNS16_7ScaleInE0ELS18_0EEEEEENSL_ISC_NS5_IJSV_SV_SV_EEEEENS5_IJNS4_10UnderscoreES1D_S1D_EEEEENS5_IJNS4_13SM90_TMA_LOADES1G_EEENS5_IJNS4_14ComposedLayoutINS4_7SwizzleILi3ELi4ELi3EEENS4_18smem_ptr_flag_bitsILi4EEENSL_INS5_IJNSA_ILi8EEESF_EEENS5_IJSF_SB_EEEEEEENSL_INS5_IJNS5_IJNS5_IJSO_SB_EEENS5_IJSM_NSA_ILi2EEEEEEEEESB_NS5_IJS1T_S1T_EEEEEENS5_IJNS5_IJNS5_IJST_SX_EEESW_EEESV_NS5_IJS1T_SX_EEEEEEEEEEEvNS4_8identityES1H_NS5_IJS1R_NSL_INS5_IJNS5_IJNS5_IJSO_S1T_EEES1U_EEESB_S1W_EEENS5_IJS1Z_SV_NS5_IJS1T_NSA_ILi1024EEEEEEEEEEEEEEvS24_EENS_8epilogue10collective18CollectiveEpilogueINS2E_23Sm100TmaWarpSpecializedILi4ELi2ELi64ELb1ELb0EEEJSG_NS5_IJNSL_ISE_SB_EENSL_INSA_ILi64EEESB_EEEEENS_10bfloat16_tESK_S2N_SK_NS2E_6fusion15FusionCallbacksIS2I_NS2O_17LinearCombinationIS2N_fS2N_fLNS_15FloatRoundStyleE2EEESG_S2M_JEEENS4_5SM1004TMEM4LOAD26SM100_TMEM_LOAD_32dp32b64xES1G_NS1I_IS1K_NS1L_ILi16EEENSL_INS5_IJS1N_S2K_EEENS5_IJS2K_SB_EEEEEEENS4_39AutoVectorizingCopyWithAssumedAlignmentILi128EEENS4_14SM90_TMA_STOREES32_S34_S34_EEEvvEEEEvNT_6ParamsE)
        /*0038*/ 	.word	0x00000000


	//----- nvinfo : EIATTR_MIN_STACK_SIZE
	.align		4
.L_27:
        /*003c*/ 	.byte	0x04, 0x12
        /*003e*/ 	.short	(.L_29 - .L_28)
	.align		4
.L_28:
        /*0040*/ 	.word	index@(_ZN7cutlass13device_kernelINS_4gemm6kernel13GemmUniversalIN4cute5tupleIJiiiiEEENS1_10collective13CollectiveMmaINS1_46MainloopSm100TmaUmmaWarpSpecializedBlockScaledILi3ELi2ELi1ENS5_IJNS4_1CILi1EEESB_SB_EEEEENS5_IJNSA_ILi128EEENSA_ILi256EEESF_EEENS5_IJNS_12float_e2m1_tENS_13float_ue8m0_tEEEENS5_IJNS5_IJlSB_lEEENS4_6LayoutINS5_IJNS5_IJNS5_IJNSA_ILi32EEENSA_ILi4EEEEEEiEEESP_NS5_IJSB_iEEEEEENS5_IJNS5_IJNS5_IJNSA_ILi16EEESN_EEEiEEENS5_IJNS5_IJNSA_ILi0EEESB_EEENSA_ILi512EEEEEENS5_IJSV_iEEEEEEEEEEESJ_S12_NS4_8TiledMMAINS4_8MMA_AtomIJNS4_17SM100_MMA_MXF4_SSISH_SH_fSI_Li128ELi256ELi32ELNS4_4UMMA5MajorE0ELS17_0ELNS16_7ScaleInE0ELS18_0EEEEEENSL_ISC_NS5_IJSV_SV_SV_EEEEENS5_IJNS4_10UnderscoreES1D_S1D_EEEEENS5_IJNS4_13SM90_TMA_LOADES1G_EEENS5_IJNS4_14ComposedLayoutINS4_7SwizzleILi3ELi4ELi3EEENS4_18smem_ptr_flag_bitsILi4EEENSL_INS5_IJNSA_ILi8EEESF_EEENS5_IJSF_SB_EEEEEEENSL_INS5_IJNS5_IJNS5_IJSO_SB_EEENS5_IJSM_NSA_ILi2EEEEEEEEESB_NS5_IJS1T_S1T_EEEEEENS5_IJNS5_IJNS5_IJST_SX_EEESW_EEESV_NS5_IJS1T_SX_EEEEEEEEEEEvNS4_8identityES1H_NS5_IJS1R_NSL_INS5_IJNS5_IJNS5_IJSO_S1T_EEES1U_EEESB_S1W_EEENS5_IJS1Z_SV_NS5_IJS1T_NSA_ILi1024EEEEEEEEEEEEEEvS24_EENS_8epilogue10collective18CollectiveEpilogueINS2E_23Sm100TmaWarpSpecializedILi4ELi2ELi64ELb1ELb0EEEJSG_NS5_IJNSL_ISE_SB_EENSL_INSA_ILi64EEESB_EEEEENS_10bfloat16_tESK_S2N_SK_NS2E_6fusion15FusionCallbacksIS2I_NS2O_17LinearCombinationIS2N_fS2N_fLNS_15FloatRoundStyleE2EEESG_S2M_JEEENS4_5SM1004TMEM4LOAD26SM100_TMEM_LOAD_32dp32b64xES1G_NS1I_IS1K_NS1L_ILi16EEENSL_INS5_IJS1N_S2K_EEENS5_IJS2K_SB_EEEEEEENS4_39AutoVectorizingCopyWithAssumedAlignmentILi128EEENS4_14SM90_TMA_STOREES32_S34_S34_EEEvvEEEEvNT_6ParamsE)
        /*0044*/ 	.word	0x00000000
.L_29:


//--------------------- .nv.compat                --------------------------
	.section	.nv.compat,"",@"SHT_CUDA_COMPAT_INFO"
	.align	4
        /*0000*/ 	.byte	0x02, 0x09, 0x01, 0x00, 0x02, 0x02, 0x02, 0x00, 0x02, 0x05, 0x05, 0x00, 0x03, 0x07, 0x01, 0x01
        /*0010*/ 	.byte	0x02, 0x03, 0x01, 0x00, 0x02, 0x06, 0x01, 0x00, 0x04, 0x0b, 0x08, 0x00, 0x09, 0x00, 0x00, 0x00
        /*0020*/ 	.byte	0x00, 0x00, 0x00, 0x00


//--------------------- .nv.info._ZN7cutlass13device_kernelINS_4gemm6kernel13GemmUniversalIN4cute5tupleIJiiiiEEENS1_10collective13CollectiveMmaINS1_46MainloopSm100TmaUmmaWarpSpecializedBlockScaledILi3ELi2ELi1ENS5_IJNS4_1CILi1EEESB_SB_EEEEENS5_IJNSA_ILi128EEENSA_ILi256EEESF_EEENS5_IJNS_12float_e2m1_tENS_13float_ue8m0_tEEEENS5_IJNS5_IJlSB_lEEENS4_6LayoutINS5_IJNS5_IJNS5_IJNSA_ILi32EEENSA_ILi4EEEEEEiEEESP_NS5_IJSB_iEEEEEENS5_IJNS5_IJNS5_IJNSA_ILi16EEESN_EEEiEEENS5_IJNS5_IJNSA_ILi0EEESB_EEENSA_ILi512EEEEEENS5_IJSV_iEEEEEEEEEEESJ_S12_NS4_8TiledMMAINS4_8MMA_AtomIJNS4_17SM100_MMA_MXF4_SSISH_SH_fSI_Li128ELi256ELi32ELNS4_4UMMA5MajorE0ELS17_0ELNS16_7ScaleInE0ELS18_0EEEEEENSL_ISC_NS5_IJSV_SV_SV_EEEEENS5_IJNS4_10UnderscoreES1D_S1D_EEEEENS5_IJNS4_13SM90_TMA_LOADES1G_EEENS5_IJNS4_14ComposedLayoutINS4_7SwizzleILi3ELi4ELi3EEENS4_18smem_ptr_flag_bitsILi4EEENSL_INS5_IJNSA_ILi8EEESF_EEENS5_IJSF_SB_EEEEEEENSL_INS5_IJNS5_IJNS5_IJSO_SB_EEENS5_IJSM_NSA_ILi2EEEEEEEEESB_NS5_IJS1T_S1T_EEEEEENS5_IJNS5_IJNS5_IJST_SX_EEESW_EEESV_NS5_IJS1T_SX_EEEEEEEEEEEvNS4_8identityES1H_NS5_IJS1R_NSL_INS5_IJNS5_IJNS5_IJSO_S1T_EEES1U_EEESB_S1W_EEENS5_IJS1Z_SV_NS5_IJS1T_NSA_ILi1024EEEEEEEEEEEEEEvS24_EENS_8epilogue10collective18CollectiveEpilogueINS2E_23Sm100TmaWarpSpecializedILi4ELi2ELi64ELb1ELb0EEEJSG_NS5_IJNSL_ISE_SB_EENSL_INSA_ILi64EEESB_EEEEENS_10bfloat16_tESK_S2N_SK_NS2E_6fusion15FusionCallbacksIS2I_NS2O_17LinearCombinationIS2N_fS2N_fLNS_15FloatRoundStyleE2EEESG_S2M_JEEENS4_5SM1004TMEM4LOAD26SM100_TMEM_LOAD_32dp32b64xES1G_NS1I_IS1K_NS1L_ILi16EEENSL_INS5_IJS1N_S2K_EEENS5_IJS2K_SB_EEEEEEENS4_39AutoVectorizingCopyWithAssumedAlignmentILi128EEENS4_14SM90_TMA_STOREES32_S34_S34_EEEvvEEEEvNT_6ParamsE --------------------------
	.section	.nv.info._ZN7cutlass13device_kernelINS_4gemm6kernel13GemmUniversalIN4cute5tupleIJiiiiEEENS1_10collective13CollectiveMmaINS1_46MainloopSm100TmaUmmaWarpSpecializedBlockScaledILi3ELi2ELi1ENS5_IJNS4_1CILi1EEESB_SB_EEEEENS5_IJNSA_ILi128EEENSA_ILi256EEESF_EEENS5_IJNS_12float_e2m1_tENS_13float_ue8m0_tEEEENS5_IJNS5_IJlSB_lEEENS4_6LayoutINS5_IJNS5_IJNS5_IJNSA_ILi32EEENSA_ILi4EEEEEEiEEESP_NS5_IJSB_iEEEEEENS5_IJNS5_IJNS5_IJNSA_ILi16EEESN_EEEiEEENS5_IJNS5_IJNSA_ILi0EEESB_EEENSA_ILi512EEEEEENS5_IJSV_iEEEEEEEEEEESJ_S12_NS4_8TiledMMAINS4_8MMA_AtomIJNS4_17SM100_MMA_MXF4_SSISH_SH_fSI_Li128ELi256ELi32ELNS4_4UMMA5MajorE0ELS17_0ELNS16_7ScaleInE0ELS18_0EEEEEENSL_ISC_NS5_IJSV_SV_SV_EEEEENS5_IJNS4_10UnderscoreES1D_S1D_EEEEENS5_IJNS4_13SM90_TMA_LOADES1G_EEENS5_IJNS4_14ComposedLayoutINS4_7SwizzleILi3ELi4ELi3EEENS4_18smem_ptr_flag_bitsILi4EEENSL_INS5_IJNSA_ILi8EEESF_EEENS5_IJSF_SB_EEEEEEENSL_INS5_IJNS5_IJNS5_IJSO_SB_EEENS5_IJSM_NSA_ILi2EEEEEEEEESB_NS5_IJS1T_S1T_EEEEEENS5_IJNS5_IJNS5_IJST_SX_EEESW_EEESV_NS5_IJS1T_SX_EEEEEEEEEEEvNS4_8identityES1H_NS5_IJS1R_NSL_INS5_IJNS5_IJNS5_IJSO_S1T_EEES1U_EEESB_S1W_EEENS5_IJS1Z_SV_NS5_IJS1T_NSA_ILi1024EEEEEEEEEEEEEEvS24_EENS_8epilogue10collective18CollectiveEpilogueINS2E_23Sm100TmaWarpSpecializedILi4ELi2ELi64ELb1ELb0EEEJSG_NS5_IJNSL_ISE_SB_EENSL_INSA_ILi64EEESB_EEEEENS_10bfloat16_tESK_S2N_SK_NS2E_6fusion15FusionCallbacksIS2I_NS2O_17LinearCombinationIS2N_fS2N_fLNS_15FloatRoundStyleE2EEESG_S2M_JEEENS4_5SM1004TMEM4LOAD26SM100_TMEM_LOAD_32dp32b64xES1G_NS1I_IS1K_NS1L_ILi16EEENSL_INS5_IJS1N_S2K_EEENS5_IJS2K_SB_EEEEEEENS4_39AutoVectorizingCopyWithAssumedAlignmentILi128EEENS4_14SM90_TMA_STOREES32_S34_S34_EEEvvEEEEvNT_6ParamsE,"",@"SHT_CUDA_INFO"
	.sectionflags	@""
	.align	4


	//----- nvinfo : EIATTR_CUDA_API_VERSION
	.align		4
        /*0000*/ 	.byte	0x04, 0x37
        /*0002*/ 	.short	(.L_31 - .L_30)
.L_30:
        /*0004*/ 	.word	0x00000082


	//----- nvinfo : EIATTR_KPARAM_INFO
	.align		4
.L_31:
        /*0008*/ 	.byte	0x04, 0x17
        /*000a*/ 	.short	(.L_33 - .L_32)
.L_32:
        /*000c*/ 	.word	0x00000000
        /*0010*/ 	.short	0x0000
        /*0012*/ 	.short	0x0000
        /*0014*/ 	.byte	0x00, 0xf0, 0x01, 0x30


	//----- nvinfo : EIATTR_AT_ENTRY_FRAGMENTS
	.align		4
.L_33:
        /*0018*/ 	.byte	0x04, 0x4f
        /*001a*/ 	.short	(.L_35 - .L_34)


	//   ....[0]....
.L_34:
        /*001c*/ 	.word	0x00000006


	//----- nvinfo : EIATTR_RESERVED_SMEM_USED
	.align		4
.L_35:
        /*0020*/ 	.byte	0x01, 0x41
	.zero		2


	//----- nvinfo : EIATTR_SPARSE_MMA_MASK
	.align		4
        /*0024*/ 	.byte	0x03, 0x50
        /*0026*/ 	.short	0x0000


	//----- nvinfo : EIATTR_TCGEN05_1CTA_USED
	.align		4
        /*0028*/ 	.byte	0x01, 0x51
	.zero		2


	//----- nvinfo : EIATTR_MAXREG_COUNT
	.align		4
        /*002c*/ 	.byte	0x03, 0x1b
        /*002e*/ 	.short	0x00ff


	//----- nvinfo : EIATTR_NUM_BARRIERS
	.align		4
        /*0030*/ 	.byte	0x02, 0x4c
        /*0032*/ 	.byte	0x07
	.zero		1


	//----- nvinfo : EIATTR_EXTERNS
	.align		4
        /*0034*/ 	.byte	0x04, 0x0f
        /*0036*/ 	.short	(.L_37 - .L_36)


	//   ....[0]....
	.align		4
.L_36:
        /*0038*/ 	.word	index@(__assertfail)


	//----- nvinfo : EIATTR_MERCURY_ISA_VERSION
	.align		4
.L_37:
        /*003c*/ 	.byte	0x03, 0x5f
        /*003e*/ 	.short	0x0101


	//----- nvinfo : EIATTR_INT_WARP_WIDE_INSTR_OFFSETS
	.align		4
        /*0040*/ 	.byte	0x04, 0x31
        /*0042*/ 	.short	(.L_39 - .L_38)


	//   ....[0]....
.L_38:
        /*0044*/ 	.word	0x00000de0


	//   ....[1]....
        /*0048*/ 	.word	0x00000f40


	//   ....[2]....
        /*004c*/ 	.word	0x00002180


	//   ....[3]....
        /*0050*/ 	.word	0x00004140


	//   ....[4]....
        /*0054*/ 	.word	0x00004160


	//   ....[5]....
        /*0058*/ 	.word	0x00004190


	//   ....[6]....
        /*005c*/ 	.word	0x00004ad0


	//   ....[7]....
        /*0060*/ 	.word	0x00004b30


	//   ....[8]....
        /*0064*/ 	.word	0x00004c60


	//   ....[9]....
        /*0068*/ 	.word	0x00004d50


	//   ....[10]....
        /*006c*/ 	.word	0x00004e00


	//   ....[11]....
        /*0070*/ 	.word	0x00004f00


	//   ....[12]....
        /*0074*/ 	.word	0x00005060


	//   ....[13]....
        /*0078*/ 	.word	0x00005100


	//----- nvinfo : EIATTR_COOP_GROUP_MASK_REGIDS
	.align		4
.L_39:
        /*007c*/ 	.byte	0x04, 0x29
        /*007e*/ 	.short	(.L_41 - .L_40)


	//   ....[0]....
.L_40:
        /*0080*/ 	.word	0xffffffff


	//   ....[1]....
        /*0084*/ 	.word	0xffffffff


	//   ....[2]....
        /*0088*/ 	.word	0xffffffff


	//   ....[3]....
        /*008c*/ 	.word	0xffffffff


	//   ....[4]....
        /*0090*/ 	.word	0xffffffff


	//   ....[5]....
        /*0094*/ 	.word	0xffffffff


	//   ....[6]....
        /*0098*/ 	.word	0xffffffff


	//   ....[7]....
        /*009c*/ 	.word	0xffffffff


	//   ....[8]....
        /*00a0*/ 	.word	0xffffffff


	//   ....[9]....
        /*00a4*/ 	.word	0xffffffff


	//   ....[10]....
        /*00a8*/ 	.word	0xffffffff


	//   ....[11]....
        /*00ac*/ 	.word	0xffffffff


	//   ....[12]....
        /*00b0*/ 	.word	0xffffffff


	//----- nvinfo : EIATTR_COOP_GROUP_INSTR_OFFSETS
	.align		4
.L_41:
        /*00b4*/ 	.byte	0x04, 0x28
        /*00b6*/ 	.short	(.L_43 - .L_42)


	//   ....[0]....
.L_42:
        /*00b8*/ 	.word	0x00000090


	//   ....[1]....
        /*00bc*/ 	.word	0x00000530


	//   ....[2]....
        /*00c0*/ 	.word	0x00000680


	//   ....[3]....
        /*00c4*/ 	.word	0x00000820


	//   ....[4]....
        /*00c8*/ 	.word	0x00000920


	//   ....[5]....
        /*00cc*/ 	.word	0x00000a90


	//   ....[6]....
        /*00d0*/ 	.word	0x00000bd0


	//   ....[7]....
        /*00d4*/ 	.word	0x00002060


	//   ....[8]....
        /*00d8*/ 	.word	0x00002dc0


	//   ....[9]....
        /*00dc*/ 	.word	0x00002fd0


	//   ....[10]....
        /*00e0*/ 	.word	0x00003000


	//   ....[11]....
        /*00e4*/ 	.word	0x00004020


	//   ....[12]....
        /*00e8*/ 	.word	0x00004250


	//----- nvinfo : EIATTR_VRC_CTA_INIT_COUNT
	.align		4
.L_43:
        /*00ec*/ 	.byte	0x02, 0x4a
        /*00ee*/ 	.byte	0x80
	.zero		1


	//----- nvinfo : EIATTR_SYSCALL_OFFSETS
	.align		4
        /*00f0*/ 	.byte	0x04, 0x46
        /*00f2*/ 	.short	(.L_45 - .L_44)


	//   ....[0]....
.L_44:
        /*00f4*/ 	.word	0x00005cb0


	//   ....[1]....
        /*00f8*/ 	.word	0x00005da0


	//   ....[2]....
        /*00fc*/ 	.word	0x00006740


	//   ....[3]....
        /*0100*/ 	.word	0x00007c20


	//   ....[4]....
        /*0104*/ 	.word	0x00009080


	//   ....[5]....
        /*0108*/ 	.word	0x0000a4d0


	//----- nvinfo : EIATTR_MBARRIER_INSTR_OFFSETS
	.align		4
.L_45:
        /*010c*/ 	.byte	0x04, 0x39
        /*010e*/ 	.short	(.L_47 - .L_46)


	//   ....[0]....
.L_46:
        /*0110*/ 	.word	0x00000610
        /*0114*/ 	.word	0x000000ff
        /*0118*/ 	.word	0x00000000
        /*011c*/ 	.short	0x0100
        /*011e*/ 	.byte	0x05
	.zero		1


	//   ....[1]....
        /*0120*/ 	.word	0x00000620
        /*0124*/ 	.word	0x000000ff
        /*0128*/ 	.word	0x00000018
        /*012c*/ 	.short	0x0100
        /*012e*/ 	.byte	0x05
	.zero		1


	//   ....[2]....
        /*0130*/ 	.word	0x00000630
        /*0134*/ 	.word	0x000000ff
        /*0138*/ 	.word	0x00000008
        /*013c*/ 	.short	0x0100
        /*013e*/ 	.byte	0x05
	.zero		1


	//   ....[3]....
        /*0140*/ 	.word	0x00000640
        /*0144*/ 	.word	0x000000ff
        /*0148*/ 	.word	0x00000020
        /*014c*/ 	.short	0x0100
        /*014e*/ 	.byte	0x05
	.zero		1


	//   ....[4]....
        /*0150*/ 	.word	0x00000650
        /*0154*/ 	.word	0x000000ff
        /*0158*/ 	.word	0x00000010
        /*015c*/ 	.short	0x0100
        /*015e*/ 	.byte	0x05
	.zero		1


	//   ....[5]....
        /*0160*/ 	.word	0x00000660
        /*0164*/ 	.word	0x000000ff
        /*0168*/ 	.word	0x00000028
        /*016c*/ 	.short	0x0100
        /*016e*/ 	.byte	0x05
	.zero		1


	//   ....[6]....
        /*0170*/ 	.word	0x00000790
        /*0174*/ 	.word	0x000000ff
        /*0178*/ 	.word	0x00000030
        /*017c*/ 	.short	0x0100
        /*017e*/ 	.byte	0x07
	.zero		1


	//   ....[7]....
        /*0180*/ 	.word	0x000007a0
        /*0184*/ 	.word	0x000000ff
        /*0188*/ 	.word	0x00000050
        /*018c*/ 	.short	0x0100
        /*018e*/ 	.byte	0x07
	.zero		1


	//   ....[8]....
        /*0190*/ 	.word	0x000007b0
        /*0194*/ 	.word	0x000000ff
        /*0198*/ 	.word	0x00000038
        /*019c*/ 	.short	0x0100
        /*019e*/ 	.byte	0x07
	.zero		1


	//   ....[9]....
        /*01a0*/ 	.word	0x000007c0
        /*01a4*/ 	.word	0x000000ff
        /*01a8*/ 	.word	0x00000058
        /*01ac*/ 	.short	0x0100
        /*01ae*/ 	.byte	0x07
	.zero		1


	//   ....[10]....
        /*01b0*/ 	.word	0x000007d0
        /*01b4*/ 	.word	0x000000ff
        /*01b8*/ 	.word	0x00000040
        /*01bc*/ 	.short	0x0100
        /*01be*/ 	.byte	0x07
	.zero		1


	//   ....[11]....
        /*01c0*/ 	.word	0x000007e0
        /*01c4*/ 	.word	0x000000ff
        /*01c8*/ 	.word	0x00000060
        /*01cc*/ 	.short	0x0100
        /*01ce*/ 	.byte	0x07
	.zero		1


	//   ....[12]....
        /*01d0*/ 	.word	0x000007f0
        /*01d4*/ 	.word	0x000000ff
        /*01d8*/ 	.word	0x00000048
        /*01dc*/ 	.short	0x0100
        /*01de*/ 	.byte	0x07
	.zero		1


	//   ....[13]....
        /*01e0*/ 	.word	0x00000800
        /*01e4*/ 	.word	0x000000ff
        /*01e8*/ 	.word	0x00000068
        /*01ec*/ 	.short	0x0100
        /*01ee*/ 	.byte	0x07
	.zero		1


	//   ....[14]....
        /*01f0*/ 	.word	0x000008f0
        /*01f4*/ 	.word	0x000000ff
        /*01f8*/ 	.word	0x00000070
        /*01fc*/ 	.short	0x0100
        /*01fe*/ 	.byte	0x05
	.zero		1


	//   ....[15]....
        /*0200*/ 	.word	0x00000900
        /*0204*/ 	.word	0x000000ff
        /*0208*/ 	.word	0x00000078
        /*020c*/ 	.short	0x0100
        /*020e*/ 	.byte	0x05
	.zero		1


	//   ....[16]....
        /*0210*/ 	.word	0x00000a40
        /*0214*/ 	.word	0x000000ff
        /*0218*/ 	.word	0x00000080
        /*021c*/ 	.short	0x0100
        /*021e*/ 	.byte	0x05
	.zero		1


	//   ....[17]....
        /*0220*/ 	.word	0x00000a50
        /*0224*/ 	.word	0x000000ff
        /*0228*/ 	.word	0x00000090
        /*022c*/ 	.short	0x0100
        /*022e*/ 	.byte	0x05
	.zero		1


	//   ....[18]....
        /*0230*/ 	.word	0x00000a60
        /*0234*/ 	.word	0x000000ff
        /*0238*/ 	.word	0x00000088
        /*023c*/ 	.short	0x0100
        /*023e*/ 	.byte	0x05
	.zero		1


	//   ....[19]....
        /*0240*/ 	.word	0x00000a70
        /*0244*/ 	.word	0x000000ff
        /*0248*/ 	.word	0x00000098
        /*024c*/ 	.short	0x0100
        /*024e*/ 	.byte	0x05
	.zero		1


	//   ....[20]....
        /*0250*/ 	.word	0x00000ba0
        /*0254*/ 	.word	0x000000ff
        /*0258*/ 	.word	0x000000a0
        /*025c*/ 	.short	0x0100
        /*025e*/ 	.byte	0x07
	.zero		1


	//   ....[21]....
        /*0260*/ 	.word	0x00000bb0
        /*0264*/ 	.word	0x000000ff
        /*0268*/ 	.word	0x000000a8
        /*026c*/ 	.short	0x0100
        /*026e*/ 	.byte	0x07
	.zero		1


	//   ....[22]....
        /*0270*/ 	.word	0x00000cb0
        /*0274*/ 	.word	0x000000ff
        /*0278*/ 	.word	0x000000b0
        /*027c*/ 	.short	0x0100
        /*027e*/ 	.byte	0x05
	.zero		1


	//   ....[23]....
        /*0280*/ 	.word	0x00000cc0
        /*0284*/ 	.word	0x000000ff
        /*0288*/ 	.word	0x000000c0
        /*028c*/ 	.short	0x0100
        /*028e*/ 	.byte	0x05
	.zero		1


	//   ....[24]....
        /*0290*/ 	.word	0x00000cd0
        /*0294*/ 	.word	0x000000ff
        /*0298*/ 	.word	0x000000b8
        /*029c*/ 	.short	0x0100
        /*029e*/ 	.byte	0x05
	.zero		1


	//   ....[25]....
        /*02a0*/ 	.word	0x00000ce0
        /*02a4*/ 	.word	0x000000ff
        /*02a8*/ 	.word	0x000000c8
        /*02ac*/ 	.short	0x0100
        /*02ae*/ 	.byte	0x05
	.zero		1


	//   ....[26]....
        /*02b0*/ 	.word	0x00000f90
        /*02b4*/ 	.word	0x000000ff
        /*02b8*/ 	.word	0x000000d0
        /*02bc*/ 	.short	0x0100
        /*02be*/ 	.byte	0x04
	.zero		1


	//   ....[27]....
        /*02c0*/ 	.word	0x000016a0
        /*02c4*/ 	.word	0x00000003
        /*02c8*/ 	.word	0x000000c0
        /*02cc*/ 	.short	0x010a
        /*02ce*/ 	.byte	0xff
	.zero		1


	//   ....[28]....
        /*02d0*/ 	.word	0x000016d0
        /*02d4*/ 	.word	0x00000003
        /*02d8*/ 	.word	0x000000b0
        /*02dc*/ 	.short	0x0101
        /*02de*/ 	.byte	0xff
	.zero		1


	//   ....[29]....
        /*02e0*/ 	.word	0x000017a0
        /*02e4*/ 	.word	0x000000ff
        /*02e8*/ 	.word	0x00000018
        /*02ec*/ 	.short	0x010a
        /*02ee*/ 	.byte	0x08
	.zero		1


	//   ....[30]....
        /*02f0*/ 	.word	0x00001840
        /*02f4*/ 	.word	0x000000ff
        /*02f8*/ 	.word	0x00000018
        /*02fc*/ 	.short	0x010a
        /*02fe*/ 	.byte	0x21
	.zero		1


	//   ....[31]....
        /*0300*/ 	.word	0x00001940
        /*0304*/ 	.word	0x000000ff
        /*0308*/ 	.word	0x00000018
        /*030c*/ 	.short	0x010a
        /*030e*/ 	.byte	0x08
	.zero		1


	//   ....[32]....
        /*0310*/ 	.word	0x00001c10
        /*0314*/ 	.word	0x000000ff
        /*0318*/ 	.word	0x00000078
        /*031c*/ 	.short	0x0101
        /*031e*/ 	.byte	0x04
	.zero		1


	//   ....[33]....
        /*0320*/ 	.word	0x00001c30
        /*0324*/ 	.word	0x000000ff
        /*0328*/ 	.word	0x00000018
        /*032c*/ 	.short	0x010a
        /*032e*/ 	.byte	0x08
	.zero		1


	//   ....[34]....
        /*0330*/ 	.word	0x00001cb0
        /*0334*/ 	.word	0x000000ff
        /*0338*/ 	.word	0x00000018
        /*033c*/ 	.short	0x010a
        /*033e*/ 	.byte	0x21
	.zero		1


	//   ....[35]....
        /*0340*/ 	.word	0x00001db0
        /*0344*/ 	.word	0x000000ff
        /*0348*/ 	.word	0x00000018
        /*034c*/ 	.short	0x010a
        /*034e*/ 	.byte	0x08
	.zero		1


	//   ....[36]....
        /*0350*/ 	.word	0x00002090
        /*0354*/ 	.word	0x00000002
        /*0358*/ 	.word	0x00000080
        /*035c*/ 	.short	0x010a
        /*035e*/ 	.byte	0xff
	.zero		1


	//   ....[37]....
        /*0360*/ 	.word	0x00002150
        /*0364*/ 	.word	0x00000002
        /*0368*/ 	.word	0x00000000
        /*036c*/ 	.short	0x0101
        /*036e*/ 	.byte	0xff
	.zero		1


	//   ....[38]....
        /*0370*/ 	.word	0x000026c0
        /*0374*/ 	.word	0x000000ff
        /*0378*/ 	.word	0x00000000
        /*037c*/ 	.short	0x010a
        /*037e*/ 	.byte	0x05
	.zero		1


	//   ....[39]....
        /*0380*/ 	.word	0x00002750
        /*0384*/ 	.word	0x000000ff
        /*0388*/ 	.word	0x00000000
        /*038c*/ 	.short	0x010a
        /*038e*/ 	.byte	0x05
	.zero		1


	//   ....[40]....
        /*0390*/ 	.word	0x000027f0
        /*0394*/ 	.word	0x00000000
        /*0398*/ 	.word	0x00000000
        /*039c*/ 	.short	0x010a
        /*039e*/ 	.byte	0xff
	.zero		1


	//   ....[41]....
        /*03a0*/ 	.word	0x00002910
        /*03a4*/ 	.word	0x00000000
        /*03a8*/ 	.word	0x000000b0
        /*03ac*/ 	.short	0x010a
        /*03ae*/ 	.byte	0xff
	.zero		1


	//   ....[42]....
        /*03b0*/ 	.word	0x00002970
        /*03b4*/ 	.word	0x00000004
        /*03b8*/ 	.word	0x00000000
        /*03bc*/ 	.short	0x0101
        /*03be*/ 	.byte	0xff
	.zero		1


	//   ....[43]....
        /*03c0*/ 	.word	0x00002990
        /*03c4*/ 	.word	0x000000ff
        /*03c8*/ 	.word	0x00000090
        /*03cc*/ 	.short	0x010a
        /*03ce*/ 	.byte	0x05
	.zero		1


	//   ....[44]....
        /*03d0*/ 	.word	0x00002ab0
        /*03d4*/ 	.word	0x00000000
        /*03d8*/ 	.word	0x00000080
        /*03dc*/ 	.short	0x010a
        /*03de*/ 	.byte	0xff
	.zero		1


	//   ....[45]....
        /*03e0*/ 	.word	0x00002bc0
        /*03e4*/ 	.word	0x00000000
        /*03e8*/ 	.word	0x00000000
        /*03ec*/ 	.short	0x0101
        /*03ee*/ 	.byte	0xff
	.zero		1


	//   ....[46]....
        /*03f0*/ 	.word	0x00002c50
        /*03f4*/ 	.word	0x000000ff
        /*03f8*/ 	.word	0x00000090
        /*03fc*/ 	.short	0x0106
        /*03fe*/ 	.byte	0x05
	.zero		1


	//   ....[47]....
        /*0400*/ 	.word	0x00002c70
        /*0404*/ 	.word	0x000000ff
        /*0408*/ 	.word	0x00000090
        /*040c*/ 	.short	0x010a
        /*040e*/ 	.byte	0x05
	.zero		1


	//   ....[48]....
        /*0410*/ 	.word	0x00002d00
        /*0414*/ 	.word	0x000000ff
        /*0418*/ 	.word	0x00000090
        /*041c*/ 	.short	0x0106
        /*041e*/ 	.byte	0x04
	.zero		1


	//   ....[49]....
        /*0420*/ 	.word	0x00002d40
        /*0424*/ 	.word	0x00000000
        /*0428*/ 	.word	0x00000090
        /*042c*/ 	.short	0x010a
        /*042e*/ 	.byte	0xff
	.zero		1


	//   ....[50]....
        /*0430*/ 	.word	0x00003560
        /*0434*/ 	.word	0x00000000
        /*0438*/ 	.word	0x00000080
        /*043c*/ 	.short	0x010a
        /*043e*/ 	.byte	0xff
	.zero		1


	//   ....[51]....
        /*0440*/ 	.word	0x00003670
        /*0444*/ 	.word	0x00000000
        /*0448*/ 	.word	0x00000000
        /*044c*/ 	.short	0x0101
        /*044e*/ 	.byte	0xff
	.zero		1


	//   ....[52]....
        /*0450*/ 	.word	0x000036c0
        /*0454*/ 	.word	0x000000ff
        /*0458*/ 	.word	0x00000000
        /*045c*/ 	.short	0x010a
        /*045e*/ 	.byte	0x17
	.zero		1


	//   ....[53]....
        /*0460*/ 	.word	0x000036e0
        /*0464*/ 	.word	0x000000ff
        /*0468*/ 	.word	0x00000000
        /*046c*/ 	.short	0x010a
        /*046e*/ 	.byte	0x17
	.zero		1


	//   ....[54]....
        /*0470*/ 	.word	0x00003830
        /*0474*/ 	.word	0x000000ff
        /*0478*/ 	.word	0x00000000
        /*047c*/ 	.short	0x010a
        /*047e*/ 	.byte	0x18
	.zero		1


	//   ....[55]....
        /*0480*/ 	.word	0x000038e0
        /*0484*/ 	.word	0x000000ff
        /*0488*/ 	.word	0x000000a8
        /*048c*/ 	.short	0x010a
        /*048e*/ 	.byte	0x0d
	.zero		1


	//   ....[56]....
        /*0490*/ 	.word	0x00003b30
        /*0494*/ 	.word	0x000000ff
        /*0498*/ 	.word	0x00000000
        /*049c*/ 	.short	0x010a
        /*049e*/ 	.byte	0x0e
	.zero		1


	//   ....[57]....
        /*04a0*/ 	.word	0x00003c50
        /*04a4*/ 	.word	0x000000ff
        /*04a8*/ 	.word	0x00000000
        /*04ac*/ 	.short	0x010a
        /*04ae*/ 	.byte	0x24
	.zero		1


	//   ....[58]....
        /*04b0*/ 	.word	0x00004000
        /*04b4*/ 	.word	0x000000ff
        /*04b8*/ 	.word	0x000000d0
        /*04bc*/ 	.short	0x010a
        /*04be*/ 	.byte	0x0d
	.zero		1


	//   ....[59]....
        /*04c0*/ 	.word	0x00004480
        /*04c4*/ 	.word	0x00000000
        /*04c8*/ 	.word	0x00000080
        /*04cc*/ 	.short	0x010a
        /*04ce*/ 	.byte	0xff
	.zero		1


	//   ....[60]....
        /*04d0*/ 	.word	0x00004580
        /*04d4*/ 	.word	0x00000000
        /*04d8*/ 	.word	0x00000000
        /*04dc*/ 	.short	0x0101
        /*04de*/ 	.byte	0xff
	.zero		1


	//   ....[61]....
        /*04e0*/ 	.word	0x000048a0
        /*04e4*/ 	.word	0x000000ff
        /*04e8*/ 	.word	0x00000078
        /*04ec*/ 	.short	0x010a
        /*04ee*/ 	.byte	0x07
	.zero		1


	//   ....[62]....
        /*04f0*/ 	.word	0x00004a20
        /*04f4*/ 	.word	0x000000ff
        /*04f8*/ 	.word	0x00000050
        /*04fc*/ 	.short	0x010a
        /*04fe*/ 	.byte	0x07
	.zero		1


	//   ....[63]....
        /*0500*/ 	.word	0x00004be0
        /*0504*/ 	.word	0x000000ff
        /*0508*/ 	.word	0x00000030
        /*050c*/ 	.short	0x010b
        /*050e*/ 	.byte	0x07
	.zero		1


	//   ....[64]....
        /*0510*/ 	.word	0x00004bf0
        /*0514*/ 	.word	0x000000ff
        /*0518*/ 	.word	0x00000000
        /*051c*/ 	.short	0x0101
        /*051e*/ 	.byte	0x0c
	.zero		1


	//   ....[65]....
        /*0520*/ 	.word	0x00004c10
        /*0524*/ 	.word	0x000000ff
        /*0528*/ 	.word	0x00000058
        /*052c*/ 	.short	0x010a
        /*052e*/ 	.byte	0x07
	.zero		1


	//   ....[66]....
        /*0530*/ 	.word	0x00004d80
        /*0534*/ 	.word	0x000000ff
        /*0538*/ 	.word	0x00000038
        /*053c*/ 	.short	0x010b
        /*053e*/ 	.byte	0x07
	.zero		1


	//   ....[67]....
        /*0540*/ 	.word	0x00004d90
        /*0544*/ 	.word	0x000000ff
        /*0548*/ 	.word	0x00000000
        /*054c*/ 	.short	0x0101
        /*054e*/ 	.byte	0x08
	.zero		1


	//   ....[68]....
        /*0550*/ 	.word	0x00004db0
        /*0554*/ 	.word	0x000000ff
        /*0558*/ 	.word	0x00000060
        /*055c*/ 	.short	0x010a
        /*055e*/ 	.byte	0x07
	.zero		1


	//   ....[69]....
        /*0560*/ 	.word	0x00004f30
        /*0564*/ 	.word	0x000000ff
        /*0568*/ 	.word	0x00000040
        /*056c*/ 	.short	0x010b
        /*056e*/ 	.byte	0x07
	.zero		1


	//   ....[70]....
        /*0570*/ 	.word	0x00004f40
        /*0574*/ 	.word	0x000000ff
        /*0578*/ 	.word	0x00000000
        /*057c*/ 	.short	0x0101
        /*057e*/ 	.byte	0x08
	.zero		1


	//   ....[71]....
        /*0580*/ 	.word	0x00004f50
        /*0584*/ 	.word	0x000000ff
        /*0588*/ 	.word	0x00000068
        /*058c*/ 	.short	0x010a
        /*058e*/ 	.byte	0x07
	.zero		1


	//   ....[72]....
        /*0590*/ 	.word	0x00005140
        /*0594*/ 	.word	0x000000ff
        /*0598*/ 	.word	0x00000048
        /*059c*/ 	.short	0x010b
        /*059e*/ 	.byte	0x07
	.zero		1


	//   ....[73]....
        /*05a0*/ 	.word	0x000051e0
        /*05a4*/ 	.word	0x000000ff
        /*05a8*/ 	.word	0x00000000
        /*05ac*/ 	.short	0x0101
        /*05ae*/ 	.byte	0x0d
	.zero		1


	//   ....[74]....
        /*05b0*/ 	.word	0x000052c0
        /*05b4*/ 	.word	0x000000ff
        /*05b8*/ 	.word	0x00000050
        /*05bc*/ 	.short	0x010a
        /*05be*/ 	.byte	0x07
	.zero		1


	//   ....[75]....
        /*05c0*/ 	.word	0x000052e0
        /*05c4*/ 	.word	0x000000ff
        /*05c8*/ 	.word	0x00000058
        /*05cc*/ 	.short	0x010a
        /*05ce*/ 	.byte	0x07
	.zero		1


	//   ....[76]....
        /*05d0*/ 	.word	0x00005300
        /*05d4*/ 	.word	0x000000ff
        /*05d8*/ 	.word	0x00000060
        /*05dc*/ 	.short	0x010a
        /*05de*/ 	.byte	0x07
	.zero		1


	//   ....[77]....
        /*05e0*/ 	.word	0x00005340
        /*05e4*/ 	.word	0x00000000
        /*05e8*/ 	.word	0x00000068
        /*05ec*/ 	.short	0x010a
        /*05ee*/ 	.byte	0xff
	.zero		1


	//   ....[78]....
        /*05f0*/ 	.word	0x00005690
        /*05f4*/ 	.word	0x00000000
        /*05f8*/ 	.word	0x00000080
        /*05fc*/ 	.short	0x010a
        /*05fe*/ 	.byte	0xff
	.zero		1


	//   ....[79]....
        /*0600*/ 	.word	0x000057a0
        /*0604*/ 	.word	0x00000000
        /*0608*/ 	.word	0x00000000
        /*060c*/ 	.short	0x0101
        /*060e*/ 	.byte	0xff
	.zero		1


	//   ....[80]....
        /*0610*/ 	.word	0x00006230
        /*0614*/ 	.word	0x000000ff
        /*0618*/ 	.word	0x00000030
        /*061c*/ 	.short	0x010a
        /*061e*/ 	.byte	0x30
	.zero		1


	//   ....[81]....
        /*0620*/ 	.word	0x00006330
        /*0624*/ 	.word	0x000000ff
        /*0628*/ 	.word	0x000000a0
        /*062c*/ 	.short	0x010a
        /*062e*/ 	.byte	0x30
	.zero		1


	//   ....[82]....
        /*0630*/ 	.word	0x000064e0
        /*0634*/ 	.word	0x000000ff
        /*0638*/ 	.word	0x00000030
        /*063c*/ 	.short	0x010a
        /*063e*/ 	.byte	0x30
	.zero		1


	//   ....[83]....
        /*0640*/ 	.word	0x00006620
        /*0644*/ 	.word	0x000000ff
        /*0648*/ 	.word	0x000000a0
        /*064c*/ 	.short	0x010a
        /*064e*/ 	.byte	0x30
	.zero		1


	//   ....[84]....
        /*0650*/ 	.word	0x00006820
        /*0654*/ 	.word	0x000000ff
        /*0658*/ 	.word	0x00000000
        /*065c*/ 	.short	0x0101
        /*065e*/ 	.byte	0x05
	.zero		1


	//   ....[85]....
        /*0660*/ 	.word	0x00007890
        /*0664*/ 	.word	0x00000000
        /*0668*/ 	.word	0x00000000
        /*066c*/ 	.short	0x0101
        /*066e*/ 	.byte	0xff
	.zero		1


	//   ....[86]....
        /*0670*/ 	.word	0x000078a0
        /*0674*/ 	.word	0x00000003
        /*0678*/ 	.word	0x00000030
        /*067c*/ 	.short	0x010a
        /*067e*/ 	.byte	0xff
	.zero		1


	//   ....[87]....
        /*0680*/ 	.word	0x000079b0
        /*0684*/ 	.word	0x00000003
        /*0688*/ 	.word	0x00000030
        /*068c*/ 	.short	0x010a
        /*068e*/ 	.byte	0xff
	.zero		1


	//   ....[88]....
        /*0690*/ 	.word	0x00008d20
        /*0694*/ 	.word	0x00000069
        /*0698*/ 	.word	0x00000000
        /*069c*/ 	.short	0x0101
        /*069e*/ 	.byte	0xff
	.zero		1


	//   ....[89]....
        /*06a0*/ 	.word	0x00008d40
        /*06a4*/ 	.word	0x00000003
        /*06a8*/ 	.word	0x00000030
        /*06ac*/ 	.short	0x010a
        /*06ae*/ 	.byte	0xff
	.zero		1


	//   ....[90]....
        /*06b0*/ 	.word	0x00008e10
        /*06b4*/ 	.word	0x00000003
        /*06b8*/ 	.word	0x00000030
        /*06bc*/ 	.short	0x010a
        /*06be*/ 	.byte	0xff
	.zero		1


	//   ....[91]....
        /*06c0*/ 	.word	0x0000a170
        /*06c4*/ 	.word	0x00000054
        /*06c8*/ 	.word	0x00000000
        /*06cc*/ 	.short	0x0101
        /*06ce*/ 	.byte	0xff
	.zero		1


	//   ....[92]....
        /*06d0*/ 	.word	0x0000a190
        /*06d4*/ 	.word	0x00000000
        /*06d8*/ 	.word	0x00000030
        /*06dc*/ 	.short	0x010a
        /*06de*/ 	.byte	0xff
	.zero		1


	//   ....[93]....
        /*06e0*/ 	.word	0x0000a260
        /*06e4*/ 	.word	0x00000000
        /*06e8*/ 	.word	0x00000030
        /*06ec*/ 	.short	0x010a
        /*06ee*/ 	.byte	0xff
	.zero		1


	//   ....[94]....
        /*06f0*/ 	.word	0x0000b5b0
        /*06f4*/ 	.word	0x00000000
        /*06f8*/ 	.word	0x00000000
        /*06fc*/ 	.short	0x0101
        /*06fe*/ 	.byte	0xff
	.zero		1


	//   ....[95]....
        /*0700*/ 	.word	0x0000b690
        /*0704*/ 	.word	0x000000ff
        /*0708*/ 	.word	0x000000d0
        /*070c*/ 	.short	0x0101
        /*070e*/ 	.byte	0x30
	.zero		1


	//   ....[96]....
        /*0710*/ 	.word	0x0000b820
        /*0714*/ 	.word	0x000000ff
        /*0718*/ 	.word	0x00000000
        /*071c*/ 	.short	0x0101
        /*071e*/ 	.byte	0x04
	.zero		1


	//   ....[97]....
        /*0720*/ 	.word	0x0000b840
        /*0724*/ 	.word	0x00000003
        /*0728*/ 	.word	0x000000c0
        /*072c*/ 	.short	0x010a
        /*072e*/ 	.byte	0xff
	.zero		1


	//   ....[98]....
        /*0730*/ 	.word	0x0000b8a0
        /*0734*/ 	.word	0x00000002
        /*0738*/ 	.word	0x00000018
        /*073c*/ 	.short	0x010a
        /*073e*/ 	.byte	0xff
	.zero		1


	//   ....[99]....
        /*0740*/ 	.word	0x0000b900
        /*0744*/ 	.word	0x00000002
        /*0748*/ 	.word	0x00000018
        /*074c*/ 	.short	0x010a
        /*074e*/ 	.byte	0xff
	.zero		1


	//   ....[100]....
        /*0750*/ 	.word	0x0000b950
        /*0754*/ 	.word	0x00000002
        /*0758*/ 	.word	0x00000080
        /*075c*/ 	.short	0x010a
        /*075e*/ 	.byte	0xff
	.zero		1


	//   ....[101]....
        /*0760*/ 	.word	0x0000b9b0
        /*0764*/ 	.word	0x00000000
        /*0768*/ 	.word	0x00000000
        /*076c*/ 	.short	0x010a
        /*076e*/ 	.byte	0xff
	.zero		1


	//   ....[102]....
        /*0770*/ 	.word	0x0000ba10
        /*0774*/ 	.word	0x00000000
        /*0778*/ 	.word	0x00000000
        /*077c*/ 	.short	0x010a
        /*077e*/ 	.byte	0xff
	.zero		1


	//   ....[103]....
        /*0780*/ 	.word	0x0000ba60
        /*0784*/ 	.word	0x00000000
        /*0788*/ 	.word	0x000000b0
        /*078c*/ 	.short	0x010a
        /*078e*/ 	.byte	0xff
	.zero		1


	//   ....[104]....
        /*0790*/ 	.word	0x0000bac0
        /*0794*/ 	.word	0x00000000
        /*0798*/ 	.word	0x00000090
        /*079c*/ 	.short	0x010a
        /*079e*/ 	.byte	0xff
	.zero		1


	//   ....[105]....
        /*07a0*/ 	.word	0x0000bb10
        /*07a4*/ 	.word	0x00000000
        /*07a8*/ 	.word	0x00000080
        /*07ac*/ 	.short	0x010a
        /*07ae*/ 	.byte	0xff
	.zero		1


	//   ....[106]....
        /*07b0*/ 	.word	0x0000bb70
        /*07b4*/ 	.word	0x00000000
        /*07b8*/ 	.word	0x00000090
        /*07bc*/ 	.short	0x010a
        /*07be*/ 	.byte	0xff
	.zero		1


	//   ....[107]....
        /*07c0*/ 	.word	0x0000bbc0
        /*07c4*/ 	.word	0x00000000
        /*07c8*/ 	.word	0x00000080
        /*07cc*/ 	.short	0x010a
        /*07ce*/ 	.byte	0xff
	.zero		1


	//   ....[108]....
        /*07d0*/ 	.word	0x0000bc20
        /*07d4*/ 	.word	0x00000000
        /*07d8*/ 	.word	0x00000000
        /*07dc*/ 	.short	0x010a
        /*07de*/ 	.byte	0xff
	.zero		1


	//   ....[109]....
        /*07e0*/ 	.word	0x0000bc80
        /*07e4*/ 	.word	0x00000000
        /*07e8*/ 	.word	0x000000a8
        /*07ec*/ 	.short	0x010a
        /*07ee*/ 	.byte	0xff
	.zero		1


	//   ....[110]....
        /*07f0*/ 	.word	0x0000bce0
        /*07f4*/ 	.word	0x00000000
        /*07f8*/ 	.word	0x00000000
        /*07fc*/ 	.short	0x010a
        /*07fe*/ 	.byte	0xff
	.zero		1


	//   ....[111]....
        /*0800*/ 	.word	0x0000bd40
        /*0804*/ 	.word	0x00000000
        /*0808*/ 	.word	0x000000d0
        /*080c*/ 	.short	0x010a
        /*080e*/ 	.byte	0xff
	.zero		1


	//   ....[112]....
        /*0810*/ 	.word	0x0000bd90
        /*0814*/ 	.word	0x00000000
        /*0818*/ 	.word	0x00000080
        /*081c*/ 	.short	0x010a
        /*081e*/ 	.byte	0xff
	.zero		1


	//   ....[113]....
        /*0820*/ 	.word	0x0000bdf0
        /*0824*/ 	.word	0x00000000
        /*0828*/ 	.word	0x00000078
        /*082c*/ 	.short	0x010a
        /*082e*/ 	.byte	0xff
	.zero		1


	//   ....[114]....
        /*0830*/ 	.word	0x0000be50
        /*0834*/ 	.word	0x00000003
        /*0838*/ 	.word	0x00000050
        /*083c*/ 	.short	0x010a
        /*083e*/ 	.byte	0xff
	.zero		1


	//   ....[115]....
        /*0840*/ 	.word	0x0000beb0
        /*0844*/ 	.word	0x00000003
        /*0848*/ 	.word	0x00000058
        /*084c*/ 	.short	0x010a
        /*084e*/ 	.byte	0xff
	.zero		1


	//   ....[116]....
        /*0850*/ 	.word	0x0000bf10
        /*0854*/ 	.word	0x00000003
        /*0858*/ 	.word	0x00000060
        /*085c*/ 	.short	0x010a
        /*085e*/ 	.byte	0xff
	.zero		1


	//   ....[117]....
        /*0860*/ 	.word	0x0000bf70
        /*0864*/ 	.word	0x00000003
        /*0868*/ 	.word	0x00000068
        /*086c*/ 	.short	0x010a
        /*086e*/ 	.byte	0xff
	.zero		1


	//   ....[118]....
        /*0870*/ 	.word	0x0000bfd0
        /*0874*/ 	.word	0x00000000
        /*0878*/ 	.word	0x00000050
        /*087c*/ 	.short	0x010a
        /*087e*/ 	.byte	0xff
	.zero		1


	//   ....[119]....
        /*0880*/ 	.word	0x0000c030
        /*0884*/ 	.word	0x00000000
        /*0888*/ 	.word	0x00000058
        /*088c*/ 	.short	0x010a
        /*088e*/ 	.byte	0xff
	.zero		1


	//   ....[120]....
        /*0890*/ 	.word	0x0000c090
        /*0894*/ 	.word	0x00000000
        /*0898*/ 	.word	0x00000060
        /*089c*/ 	.short	0x010a
        /*089e*/ 	.byte	0xff
	.zero		1


	//   ....[121]....
        /*08a0*/ 	.word	0x0000c0e0
        /*08a4*/ 	.word	0x00000000
        /*08a8*/ 	.word	0x00000080
        /*08ac*/ 	.short	0x010a
        /*08ae*/ 	.byte	0xff
	.zero		1


	//   ....[122]....
        /*08b0*/ 	.word	0x0000c140
        /*08b4*/ 	.word	0x00000000
        /*08b8*/ 	.word	0x00000030
        /*08bc*/ 	.short	0x010a
        /*08be*/ 	.byte	0xff
	.zero		1


	//   ....[123]....
        /*08c0*/ 	.word	0x0000c1a0
        /*08c4*/ 	.word	0x00000000
        /*08c8*/ 	.word	0x000000a0
        /*08cc*/ 	.short	0x010a
        /*08ce*/ 	.byte	0xff
	.zero		1


	//   ....[124]....
        /*08d0*/ 	.word	0x0000c1f0
        /*08d4*/ 	.word	0x00000003
        /*08d8*/ 	.word	0x00000030
        /*08dc*/ 	.short	0x010a
        /*08de*/ 	.byte	0xff
	.zero		1


	//   ....[125]....
        /*08e0*/ 	.word	0x0000c240
        /*08e4*/ 	.word	0x00000003
        /*08e8*/ 	.word	0x00000030
        /*08ec*/ 	.short	0x010a
        /*08ee*/ 	.byte	0xff
	.zero		1


	//   ....[126]....
        /*08f0*/ 	.word	0x0000c290
        /*08f4*/ 	.word	0x00000000
        /*08f8*/ 	.word	0x00000030
        /*08fc*/ 	.short	0x010a
        /*08fe*/ 	.byte	0xff
	.zero		1


	//----- nvinfo : EIATTR_NUM_MBARRIERS
	.align		4
.L_47:
        /*0900*/ 	.byte	0x03, 0x38
        /*0902*/ 	.short	0x001b


	//----- nvinfo : EIATTR_EXIT_INSTR_OFFSETS
	.align		4
        /*0904*/ 	.byte	0x04, 0x1c
        /*0906*/ 	.short	(.L_49 - .L_48)


	//   ....[0]....
.L_48:
        /*0908*/ 	.word	0x00002820


	//   ....[1]....
        /*090c*/ 	.word	0x00002d10


	//   ....[2]....
        /*0910*/ 	.word	0x00002d70


	//   ....[3]....
        /*0914*/ 	.word	0x00004260


	//   ....[4]....
        /*0918*/ 	.word	0x00005370


	//   ....[5]....
        /*091c*/ 	.word	0x000053b0


	//   ....[6]....
        /*0920*/ 	.word	0x0000b710


	//   ....[7]....
        /*0924*/ 	.word	0x0000b790


	//   ....[8]....
        /*0928*/ 	.word	0x0000b7c0


	//   ....[9]....
        /*092c*/ 	.word	0x0000b830


	//----- nvinfo : EIATTR_MAX_THREADS
	.align		4
.L_49:
        /*0930*/ 	.byte	0x04, 0x05
        /*0932*/ 	.short	(.L_51 - .L_50)
.L_50:
        /*0934*/ 	.word	0x00000100
        /*0938*/ 	.word	0x00000001
        /*093c*/ 	.word	0x00000001


	//----- nvinfo : EIATTR_CRS_STACK_SIZE
	.align		4
.L_51:
        /*0940*/ 	.byte	0x04, 0x1e
        /*0942*/ 	.short	(.L_53 - .L_52)
.L_52:
        /*0944*/ 	.word	0x00000000


	//----- nvinfo : EIATTR_CBANK_PARAM_SIZE
	.align		4
.L_53:
        /*0948*/ 	.byte	0x03, 0x19
        /*094a*/ 	.short	0x0c00


	//----- nvinfo : EIATTR_PARAM_CBANK
	.align		4
        /*094c*/ 	.byte	0x04, 0x0a
        /*094e*/ 	.short	(.L_55 - .L_54)
	.align		4
.L_54:
        /*0950*/ 	.word	index@(.nv.constant0._ZN7cutlass13device_kernelINS_4gemm6kernel13GemmUniversalIN4cute5tupleIJiiiiEEENS1_10collective13CollectiveMmaINS1_46MainloopSm100TmaUmmaWarpSpecializedBlockScaledILi3ELi2ELi1ENS5_IJNS4_1CILi1EEESB_SB_EEEEENS5_IJNSA_ILi128EEENSA_ILi256EEESF_EEENS5_IJNS_12float_e2m1_tENS_13float_ue8m0_tEEEENS5_IJNS5_IJlSB_lEEENS4_6LayoutINS5_IJNS5_IJNS5_IJNSA_ILi32EEENSA_ILi4EEEEEEiEEESP_NS5_IJSB_iEEEEEENS5_IJNS5_IJNS5_IJNSA_ILi16EEESN_EEEiEEENS5_IJNS5_IJNSA_ILi0EEESB_EEENSA_ILi512EEEEEENS5_IJSV_iEEEEEEEEEEESJ_S12_NS4_8TiledMMAINS4_8MMA_AtomIJNS4_17SM100_MMA_MXF4_SSISH_SH_fSI_Li128ELi256ELi32ELNS4_4UMMA5MajorE0ELS17_0ELNS16_7ScaleInE0ELS18_0EEEEEENSL_ISC_NS5_IJSV_SV_SV_EEEEENS5_IJNS4_10UnderscoreES1D_S1D_EEEEENS5_IJNS4_13SM90_TMA_LOADES1G_EEENS5_IJNS4_14ComposedLayoutINS4_7SwizzleILi3ELi4ELi3EEENS4_18smem_ptr_flag_bitsILi4EEENSL_INS5_IJNSA_ILi8EEESF_EEENS5_IJSF_SB_EEEEEEENSL_INS5_IJNS5_IJNS5_IJSO_SB_EEENS5_IJSM_NSA_ILi2EEEEEEEEESB_NS5_IJS1T_S1T_EEEEEENS5_IJNS5_IJNS5_IJST_SX_EEESW_EEESV_NS5_IJS1T_SX_EEEEEEEEEEEvNS4_8identityES1H_NS5_IJS1R_NSL_INS5_IJNS5_IJNS5_IJSO_S1T_EEES1U_EEESB_S1W_EEENS5_IJS1Z_SV_NS5_IJS1T_NSA_ILi1024EEEEEEEEEEEEEEvS24_EENS_8epilogue10collective18CollectiveEpilogueINS2E_23Sm100TmaWarpSpecializedILi4ELi2ELi64ELb1ELb0EEEJSG_NS5_IJNSL_ISE_SB_EENSL_INSA_ILi64EEESB_EEEEENS_10bfloat16_tESK_S2N_SK_NS2E_6fusion15FusionCallbacksIS2I_NS2O_17LinearCombinationIS2N_fS2N_fLNS_15FloatRoundStyleE2EEESG_S2M_JEEENS4_5SM1004TMEM4LOAD26SM100_TMEM_LOAD_32dp32b64xES1G_NS1I_IS1K_NS1L_ILi16EEENSL_INS5_IJS1N_S2K_EEENS5_IJS2K_SB_EEEEEEENS4_39AutoVectorizingCopyWithAssumedAlignmentILi128EEENS4_14SM90_TMA_STOREES32_S34_S34_EEEvvEEEEvNT_6ParamsE)
        /*0954*/ 	.short	0x0380
        /*0956*/ 	.short	0x0c00


	//----- nvinfo : EIATTR_SW_WAR
	.align		4
.L_55:
        /*0958*/ 	.byte	0x04, 0x36
        /*095a*/ 	.short	(.L_57 - .L_56)
.L_56:
        /*095c*/ 	.word	0x00000008
.L_57:


//--------------------- .nv.callgraph             --------------------------
	.section	.nv.callgraph,"",@"SHT_CUDA_CALLGRAPH"
	.align	4
	.sectionentsize	8
	.align		4
        /*0000*/ 	.word	0x00000000
	.align		4
        /*0004*/ 	.word	0xffffffff
	.align		4
        /*0008*/ 	.word	index@(_ZN7cutlass13device_kernelINS_4gemm6kernel13GemmUniversalIN4cute5tupleIJiiiiEEENS1_10collective13CollectiveMmaINS1_46MainloopSm100TmaUmmaWarpSpecializedBlockScaledILi3ELi2ELi1ENS5_IJNS4_1CILi1EEESB_SB_EEEEENS5_IJNSA_ILi128EEENSA_ILi256EEESF_EEENS5_IJNS_12float_e2m1_tENS_13float_ue8m0_tEEEENS5_IJNS5_IJlSB_lEEENS4_6LayoutINS5_IJNS5_IJNS5_IJNSA_ILi32EEENSA_ILi4EEEEEEiEEESP_NS5_IJSB_iEEEEEENS5_IJNS5_IJNS5_IJNSA_ILi16EEESN_EEEiEEENS5_IJNS5_IJNSA_ILi0EEESB_EEENSA_ILi512EEEEEENS5_IJSV_iEEEEEEEEEEESJ_S12_NS4_8TiledMMAINS4_8MMA_AtomIJNS4_17SM100_MMA_MXF4_SSISH_SH_fSI_Li128ELi256ELi32ELNS4_4UMMA5MajorE0ELS17_0ELNS16_7ScaleInE0ELS18_0EEEEEENSL_ISC_NS5_IJSV_SV_SV_EEEEENS5_IJNS4_10UnderscoreES1D_S1D_EEEEENS5_IJNS4_13SM90_TMA_LOADES1G_EEENS5_IJNS4_14ComposedLayoutINS4_7SwizzleILi3ELi4ELi3EEENS4_18smem_ptr_flag_bitsILi4EEENSL_INS5_IJNSA_ILi8EEESF_EEENS5_IJSF_SB_EEEEEEENSL_INS5_IJNS5_IJNS5_IJSO_SB_EEENS5_IJSM_NSA_ILi2EEEEEEEEESB_NS5_IJS1T_S1T_EEEEEENS5_IJNS5_IJNS5_IJST_SX_EEESW_EEESV_NS5_IJS1T_SX_EEEEEEEEEEEvNS4_8identityES1H_NS5_IJS1R_NSL_INS5_IJNS5_IJNS5_IJSO_S1T_EEES1U_EEESB_S1W_EEENS5_IJS1Z_SV_NS5_IJS1T_NSA_ILi1024EEEEEEEEEEEEEEvS24_EENS_8epilogue10collective18CollectiveEpilogueINS2E_23Sm100TmaWarpSpecializedILi4ELi2ELi64ELb1ELb0EEEJSG_NS5_IJNSL_ISE_SB_EENSL_INSA_ILi64EEESB_EEEEENS_10bfloat16_tESK_S2N_SK_NS2E_6fusion15FusionCallbacksIS2I_NS2O_17LinearCombinationIS2N_fS2N_fLNS_15FloatRoundStyleE2EEESG_S2M_JEEENS4_5SM1004TMEM4LOAD26SM100_TMEM_LOAD_32dp32b64xES1G_NS1I_IS1K_NS1L_ILi16EEENSL_INS5_IJS1N_S2K_EEENS5_IJS2K_SB_EEEEEEENS4_39AutoVectorizingCopyWithAssumedAlignmentILi128EEENS4_14SM90_TMA_STOREES32_S34_S34_EEEvvEEEEvNT_6ParamsE)
	.align		4
        /*000c*/ 	.word	index@(__assertfail)
	.align		4
        /*0010*/ 	.word	0x00000000
	.align		4
        /*0014*/ 	.word	0xfffffffe
	.align		4
        /*0018*/ 	.word	0x00000000
	.align		4
        /*001c*/ 	.word	0xfffffffd
	.align		4
        /*0020*/ 	.word	0x00000000
	.align		4
        /*0024*/ 	.word	0xfffffffc


//--------------------- .nv.constant4             --------------------------
	.section	.nv.constant4,"a",@progbits
	.align	8
	.align		8
.nv.constant4:
        /*0000*/ 	.dword	__assertfail
	.align		8
        /*0008*/ 	.dword	__unnamed_1
	.align		8
        /*0010*/ 	.dword	__unnamed_2
	.align		8
        /*0018*/ 	.dword	_ZN40_INTERNAL_357e081a_4_k_cu_868409ba_294284cuda3std3__45__cpo5beginE
	.align		8
        /*0020*/ 	.dword	_ZN40_INTERNAL_357e081a_4_k_cu_868409ba_294284cuda3std3__45__cpo3endE
	.align		8
        /*0028*/ 	.dword	_ZN40_INTERNAL_357e081a_4_k_cu_868409ba_294284cuda3std3__45__cpo6cbeginE
	.align		8
        /*0030*/ 	.dword	_ZN40_INTERNAL_357e081a_4_k_cu_868409ba_294284cuda3std3__45__cpo4cendE
	.align		8
        /*0038*/ 	.dword	_ZN40_INTERNAL_357e081a_4_k_cu_868409ba_294284cuda3std3__442_GLOBAL__N__357e081a_4_k_cu_868409ba_294286ignoreE
	.align		8
        /*0040*/ 	.dword	_ZN40_INTERNAL_357e081a_4_k_cu_868409ba_294284cuda3std3__419piecewise_constructE
	.align		8
        /*0048*/ 	.dword	_ZN40_INTERNAL_357e081a_4_k_cu_868409ba_294284cuda3std3__48in_placeE
	.align		8
        /*0050*/ 	.dword	_ZN40_INTERNAL_357e081a_4_k_cu_868409ba_294284cuda3std6ranges3__45__cpo4swapE
	.align		8
        /*0058*/ 	.dword	_ZN40_INTERNAL_357e081a_4_k_cu_868409ba_294284cuda3std6ranges3__45__cpo9iter_moveE
	.align		8
        /*0060*/ 	.dword	_ZN40_INTERNAL_357e081a_4_k_cu_868409ba_294284cute7productE
	.align		8
        /*0068*/ 	.dword	_ZN40_INTERNAL_357e081a_4_k_cu_868409ba_294284cute1_E
	.align		8
        /*0070*/ 	.dword	$str$25
	.align		8
        /*0078*/ 	.dword	$str$26
	.align		8
        /*0080*/ 	.dword	$str$29
	.align		8
        /*0088*/ 	.dword	$str$30


//--------------------- .text._ZN7cutlass13device_kernelINS_4gemm6kernel13GemmUniversalIN4cute5tupleIJiiiiEEENS1_10collective13CollectiveMmaINS1_46MainloopSm100TmaUmmaWarpSpecializedBlockScaledILi3ELi2ELi1ENS5_IJNS4_1CILi1EEESB_SB_EEEEENS5_IJNSA_ILi128EEENSA_ILi256EEESF_EEENS5_IJNS_12float_e2m1_tENS_13float_ue8m0_tEEEENS5_IJNS5_IJlSB_lEEENS4_6LayoutINS5_IJNS5_IJNS5_IJNSA_ILi32EEENSA_ILi4EEEEEEiEEESP_NS5_IJSB_iEEEEEENS5_IJNS5_IJNS5_IJNSA_ILi16EEESN_EEEiEEENS5_IJNS5_IJNSA_ILi0EEESB_EEENSA_ILi512EEEEEENS5_IJSV_iEEEEEEEEEEESJ_S12_NS4_8TiledMMAINS4_8MMA_AtomIJNS4_17SM100_MMA_MXF4_SSISH_SH_fSI_Li128ELi256ELi32ELNS4_4UMMA5MajorE0ELS17_0ELNS16_7ScaleInE0ELS18_0EEEEEENSL_ISC_NS5_IJSV_SV_SV_EEEEENS5_IJNS4_10UnderscoreES1D_S1D_EEEEENS5_IJNS4_13SM90_TMA_LOADES1G_EEENS5_IJNS4_14ComposedLayoutINS4_7SwizzleILi3ELi4ELi3EEENS4_18smem_ptr_flag_bitsILi4EEENSL_INS5_IJNSA_ILi8EEESF_EEENS5_IJSF_SB_EEEEEEENSL_INS5_IJNS5_IJNS5_IJSO_SB_EEENS5_IJSM_NSA_ILi2EEEEEEEEESB_NS5_IJS1T_S1T_EEEEEENS5_IJNS5_IJNS5_IJST_SX_EEESW_EEESV_NS5_IJS1T_SX_EEEEEEEEEEEvNS4_8identityES1H_NS5_IJS1R_NSL_INS5_IJNS5_IJNS5_IJSO_S1T_EEES1U_EEESB_S1W_EEENS5_IJS1Z_SV_NS5_IJS1T_NSA_ILi1024EEEEEEEEEEEEEEvS24_EENS_8epilogue10collective18CollectiveEpilogueINS2E_23Sm100TmaWarpSpecializedILi4ELi2ELi64ELb1ELb0EEEJSG_NS5_IJNSL_ISE_SB_EENSL_INSA_ILi64EEESB_EEEEENS_10bfloat16_tESK_S2N_SK_NS2E_6fusion15FusionCallbacksIS2I_NS2O_17LinearCombinationIS2N_fS2N_fLNS_15FloatRoundStyleE2EEESG_S2M_JEEENS4_5SM1004TMEM4LOAD26SM100_TMEM_LOAD_32dp32b64xES1G_NS1I_IS1K_NS1L_ILi16EEENSL_INS5_IJS1N_S2K_EEENS5_IJS2K_SB_EEEEEEENS4_39AutoVectorizingCopyWithAssumedAlignmentILi128EEENS4_14SM90_TMA_STOREES32_S34_S34_EEEvvEEEEvNT_6ParamsE --------------------------
	.section	.text._ZN7cutlass13device_kernelINS_4gemm6kernel13GemmUniversalIN4cute5tupleIJiiiiEEENS1_10collective13CollectiveMmaINS1_46MainloopSm100TmaUmmaWarpSpecializedBlockScaledILi3ELi2ELi1ENS5_IJNS4_1CILi1EEESB_SB_EEEEENS5_IJNSA_ILi128EEENSA_ILi256EEESF_EEENS5_IJNS_12float_e2m1_tENS_13float_ue8m0_tEEEENS5_IJNS5_IJlSB_lEEENS4_6LayoutINS5_IJNS5_IJNS5_IJNSA_ILi32EEENSA_ILi4EEEEEEiEEESP_NS5_IJSB_iEEEEEENS5_IJNS5_IJNS5_IJNSA_ILi16EEESN_EEEiEEENS5_IJNS5_IJNSA_ILi0EEESB_EEENSA_ILi512EEEEEENS5_IJSV_iEEEEEEEEEEESJ_S12_NS4_8TiledMMAINS4_8MMA_AtomIJNS4_17SM100_MMA_MXF4_SSISH_SH_fSI_Li128ELi256ELi32ELNS4_4UMMA5MajorE0ELS17_0ELNS16_7ScaleInE0ELS18_0EEEEEENSL_ISC_NS5_IJSV_SV_SV_EEEEENS5_IJNS4_10UnderscoreES1D_S1D_EEEEENS5_IJNS4_13SM90_TMA_LOADES1G_EEENS5_IJNS4_14ComposedLayoutINS4_7SwizzleILi3ELi4ELi3EEENS4_18smem_ptr_flag_bitsILi4EEENSL_INS5_IJNSA_ILi8EEESF_EEENS5_IJSF_SB_EEEEEEENSL_INS5_IJNS5_IJNS5_IJSO_SB_EEENS5_IJSM_NSA_ILi2EEEEEEEEESB_NS5_IJS1T_S1T_EEEEEENS5_IJNS5_IJNS5_IJST_SX_EEESW_EEESV_NS5_IJS1T_SX_EEEEEEEEEEEvNS4_8identityES1H_NS5_IJS1R_NSL_INS5_IJNS5_IJNS5_IJSO_S1T_EEES1U_EEESB_S1W_EEENS5_IJS1Z_SV_NS5_IJS1T_NSA_ILi1024EEEEEEEEEEEEEEvS24_EENS_8epilogue10collective18CollectiveEpilogueINS2E_23Sm100TmaWarpSpecializedILi4ELi2ELi64ELb1ELb0EEEJSG_NS5_IJNSL_ISE_SB_EENSL_INSA_ILi64EEESB_EEEEENS_10bfloat16_tESK_S2N_SK_NS2E_6fusion15FusionCallbacksIS2I_NS2O_17LinearCombinationIS2N_fS2N_fLNS_15FloatRoundStyleE2EEESG_S2M_JEEENS4_5SM1004TMEM4LOAD26SM100_TMEM_LOAD_32dp32b64xES1G_NS1I_IS1K_NS1L_ILi16EEENSL_INS5_IJS1N_S2K_EEENS5_IJS2K_SB_EEEEEEENS4_39AutoVectorizingCopyWithAssumedAlignmentILi128EEENS4_14SM90_TMA_STOREES32_S34_S34_EEEvvEEEEvNT_6ParamsE,"ax",@progbits
	.align	128
.text._ZN7cutlass13device_kernelINS_4gemm6kernel13GemmUniversalIN4cute5tupleIJiiiiEEENS1_10collective13CollectiveMmaINS1_46MainloopSm100TmaUmmaWarpSpecializedBlockScaledILi3ELi2ELi1ENS5_IJNS4_1CILi1EEESB_SB_EEEEENS5_IJNSA_ILi128EEENSA_ILi256EEESF_EEENS5_IJNS_12float_e2m1_tENS_13float_ue8m0_tEEEENS5_IJNS5_IJlSB_lEEENS4_6LayoutINS5_IJNS5_IJNS5_IJNSA_ILi32EEENSA_ILi4EEEEEEiEEESP_NS5_IJSB_iEEEEEENS5_IJNS5_IJNS5_IJNSA_ILi16EEESN_EEEiEEENS5_IJNS5_IJNSA_ILi0EEESB_EEENSA_ILi512EEEEEENS5_IJSV_iEEEEEEEEEEESJ_S12_NS4_8TiledMMAINS4_8MMA_AtomIJNS4_17SM100_MMA_MXF4_SSISH_SH_fSI_Li128ELi256ELi32ELNS4_4UMMA5MajorE0ELS17_0ELNS16_7ScaleInE0ELS18_0EEEEEENSL_ISC_NS5_IJSV_SV_SV_EEEEENS5_IJNS4_10UnderscoreES1D_S1D_EEEEENS5_IJNS4_13SM90_TMA_LOADES1G_EEENS5_IJNS4_14ComposedLayoutINS4_7SwizzleILi3ELi4ELi3EEENS4_18smem_ptr_flag_bitsILi4EEENSL_INS5_IJNSA_ILi8EEESF_EEENS5_IJSF_SB_EEEEEEENSL_INS5_IJNS5_IJNS5_IJSO_SB_EEENS5_IJSM_NSA_ILi2EEEEEEEEESB_NS5_IJS1T_S1T_EEEEEENS5_IJNS5_IJNS5_IJST_SX_EEESW_EEESV_NS5_IJS1T_SX_EEEEEEEEEEEvNS4_8identityES1H_NS5_IJS1R_NSL_INS5_IJNS5_IJNS5_IJSO_S1T_EEES1U_EEESB_S1W_EEENS5_IJS1Z_SV_NS5_IJS1T_NSA_ILi1024EEEEEEEEEEEEEEvS24_EENS_8epilogue10collective18CollectiveEpilogueINS2E_23Sm100TmaWarpSpecializedILi4ELi2ELi64ELb1ELb0EEEJSG_NS5_IJNSL_ISE_SB_EENSL_INSA_ILi64EEESB_EEEEENS_10bfloat16_tESK_S2N_SK_NS2E_6fusion15FusionCallbacksIS2I_NS2O_17LinearCombinationIS2N_fS2N_fLNS_15FloatRoundStyleE2EEESG_S2M_JEEENS4_5SM1004TMEM4LOAD26SM100_TMEM_LOAD_32dp32b64xES1G_NS1I_IS1K_NS1L_ILi16EEENSL_INS5_IJS1N_S2K_EEENS5_IJS2K_SB_EEEEEEENS4_39AutoVectorizingCopyWithAssumedAlignmentILi128EEENS4_14SM90_TMA_STOREES32_S34_S34_EEEvvEEEEvNT_6ParamsE:
        .type           _ZN7cutlass13device_kernelINS_4gemm6kernel13GemmUniversalIN4cute5tupleIJiiiiEEENS1_10collective13CollectiveMmaINS1_46MainloopSm100TmaUmmaWarpSpecializedBlockScaledILi3ELi2ELi1ENS5_IJNS4_1CILi1EEESB_SB_EEEEENS5_IJNSA_ILi128EEENSA_ILi256EEESF_EEENS5_IJNS_12float_e2m1_tENS_13float_ue8m0_tEEEENS5_IJNS5_IJlSB_lEEENS4_6LayoutINS5_IJNS5_IJNS5_IJNSA_ILi32EEENSA_ILi4EEEEEEiEEESP_NS5_IJSB_iEEEEEENS5_IJNS5_IJNS5_IJNSA_ILi16EEESN_EEEiEEENS5_IJNS5_IJNSA_ILi0EEESB_EEENSA_ILi512EEEEEENS5_IJSV_iEEEEEEEEEEESJ_S12_NS4_8TiledMMAINS4_8MMA_AtomIJNS4_17SM100_MMA_MXF4_SSISH_SH_fSI_Li128ELi256ELi32ELNS4_4UMMA5MajorE0ELS17_0ELNS16_7ScaleInE0ELS18_0EEEEEENSL_ISC_NS5_IJSV_SV_SV_EEEEENS5_IJNS4_10UnderscoreES1D_S1D_EEEEENS5_IJNS4_13SM90_TMA_LOADES1G_EEENS5_IJNS4_14ComposedLayoutINS4_7SwizzleILi3ELi4ELi3EEENS4_18smem_ptr_flag_bitsILi4EEENSL_INS5_IJNSA_ILi8EEESF_EEENS5_IJSF_SB_EEEEEEENSL_INS5_IJNS5_IJNS5_IJSO_SB_EEENS5_IJSM_NSA_ILi2EEEEEEEEESB_NS5_IJS1T_S1T_EEEEEENS5_IJNS5_IJNS5_IJST_SX_EEESW_EEESV_NS5_IJS1T_SX_EEEEEEEEEEEvNS4_8identityES1H_NS5_IJS1R_NSL_INS5_IJNS5_IJNS5_IJSO_S1T_EEES1U_EEESB_S1W_EEENS5_IJS1Z_SV_NS5_IJS1T_NSA_ILi1024EEEEEEEEEEEEEEvS24_EENS_8epilogue10collective18CollectiveEpilogueINS2E_23Sm100TmaWarpSpecializedILi4ELi2ELi64ELb1ELb0EEEJSG_NS5_IJNSL_ISE_SB_EENSL_INSA_ILi64EEESB_EEEEENS_10bfloat16_tESK_S2N_SK_NS2E_6fusion15FusionCallbacksIS2I_NS2O_17LinearCombinationIS2N_fS2N_fLNS_15FloatRoundStyleE2EEESG_S2M_JEEENS4_5SM1004TMEM4LOAD26SM100_TMEM_LOAD_32dp32b64xES1G_NS1I_IS1K_NS1L_ILi16EEENSL_INS5_IJS1N_S2K_EEENS5_IJS2K_SB_EEEEEEENS4_39AutoVectorizingCopyWithAssumedAlignmentILi128EEENS4_14SM90_TMA_STOREES32_S34_S34_EEEvvEEEEvNT_6ParamsE,@function
        .size           _ZN7cutlass13device_kernelINS_4gemm6kernel13GemmUniversalIN4cute5tupleIJiiiiEEENS1_10collective13CollectiveMmaINS1_46MainloopSm100TmaUmmaWarpSpecializedBlockScaledILi3ELi2ELi1ENS5_IJNS4_1CILi1EEESB_SB_EEEEENS5_IJNSA_ILi128EEENSA_ILi256EEESF_EEENS5_IJNS_12float_e2m1_tENS_13float_ue8m0_tEEEENS5_IJNS5_IJlSB_lEEENS4_6LayoutINS5_IJNS5_IJNS5_IJNSA_ILi32EEENSA_ILi4EEEEEEiEEESP_NS5_IJSB_iEEEEEENS5_IJNS5_IJNS5_IJNSA_ILi16EEESN_EEEiEEENS5_IJNS5_IJNSA_ILi0EEESB_EEENSA_ILi512EEEEEENS5_IJSV_iEEEEEEEEEEESJ_S12_NS4_8TiledMMAINS4_8MMA_AtomIJNS4_17SM100_MMA_MXF4_SSISH_SH_fSI_Li128ELi256ELi32ELNS4_4UMMA5MajorE0ELS17_0ELNS16_7ScaleInE0ELS18_0EEEEEENSL_ISC_NS5_IJSV_SV_SV_EEEEENS5_IJNS4_10UnderscoreES1D_S1D_EEEEENS5_IJNS4_13SM90_TMA_LOADES1G_EEENS5_IJNS4_14ComposedLayoutINS4_7SwizzleILi3ELi4ELi3EEENS4_18smem_ptr_flag_bitsILi4EEENSL_INS5_IJNSA_ILi8EEESF_EEENS5_IJSF_SB_EEEEEEENSL_INS5_IJNS5_IJNS5_IJSO_SB_EEENS5_IJSM_NSA_ILi2EEEEEEEEESB_NS5_IJS1T_S1T_EEEEEENS5_IJNS5_IJNS5_IJST_SX_EEESW_EEESV_NS5_IJS1T_SX_EEEEEEEEEEEvNS4_8identityES1H_NS5_IJS1R_NSL_INS5_IJNS5_IJNS5_IJSO_S1T_EEES1U_EEESB_S1W_EEENS5_IJS1Z_SV_NS5_IJS1T_NSA_ILi1024EEEEEEEEEEEEEEvS24_EENS_8epilogue10collective18CollectiveEpilogueINS2E_23Sm100TmaWarpSpecializedILi4ELi2ELi64ELb1ELb0EEEJSG_NS5_IJNSL_ISE_SB_EENSL_INSA_ILi64EEESB_EEEEENS_10bfloat16_tESK_S2N_SK_NS2E_6fusion15FusionCallbacksIS2I_NS2O_17LinearCombinationIS2N_fS2N_fLNS_15FloatRoundStyleE2EEESG_S2M_JEEENS4_5SM1004TMEM4LOAD26SM100_TMEM_LOAD_32dp32b64xES1G_NS1I_IS1K_NS1L_ILi16EEENSL_INS5_IJS1N_S2K_EEENS5_IJS2K_SB_EEEEEEENS4_39AutoVectorizingCopyWithAssumedAlignmentILi128EEENS4_14SM90_TMA_STOREES32_S34_S34_EEEvvEEEEvNT_6ParamsE,(.L_x_173 - _ZN7cutlass13device_kernelINS_4gemm6kernel13GemmUniversalIN4cute5tupleIJiiiiEEENS1_10collective13CollectiveMmaINS1_46MainloopSm100TmaUmmaWarpSpecializedBlockScaledILi3ELi2ELi1ENS5_IJNS4_1CILi1EEESB_SB_EEEEENS5_IJNSA_ILi128EEENSA_ILi256EEESF_EEENS5_IJNS_12float_e2m1_tENS_13float_ue8m0_tEEEENS5_IJNS5_IJlSB_lEEENS4_6LayoutINS5_IJNS5_IJNS5_IJNSA_ILi32EEENSA_ILi4EEEEEEiEEESP_NS5_IJSB_iEEEEEENS5_IJNS5_IJNS5_IJNSA_ILi16EEESN_EEEiEEENS5_IJNS5_IJNSA_ILi0EEESB_EEENSA_ILi512EEEEEENS5_IJSV_iEEEEEEEEEEESJ_S12_NS4_8TiledMMAINS4_8MMA_AtomIJNS4_17SM100_MMA_MXF4_SSISH_SH_fSI_Li128ELi256ELi32ELNS4_4UMMA5MajorE0ELS17_0ELNS16_7ScaleInE0ELS18_0EEEEEENSL_ISC_NS5_IJSV_SV_SV_EEEEENS5_IJNS4_10UnderscoreES1D_S1D_EEEEENS5_IJNS4_13SM90_TMA_LOADES1G_EEENS5_IJNS4_14ComposedLayoutINS4_7SwizzleILi3ELi4ELi3EEENS4_18smem_ptr_flag_bitsILi4EEENSL_INS5_IJNSA_ILi8EEESF_EEENS5_IJSF_SB_EEEEEEENSL_INS5_IJNS5_IJNS5_IJSO_SB_EEENS5_IJSM_NSA_ILi2EEEEEEEEESB_NS5_IJS1T_S1T_EEEEEENS5_IJNS5_IJNS5_IJST_SX_EEESW_EEESV_NS5_IJS1T_SX_EEEEEEEEEEEvNS4_8identityES1H_NS5_IJS1R_NSL_INS5_IJNS5_IJNS5_IJSO_S1T_EEES1U_EEESB_S1W_EEENS5_IJS1Z_SV_NS5_IJS1T_NSA_ILi1024EEEEEEEEEEEEEEvS24_EENS_8epilogue10collective18CollectiveEpilogueINS2E_23Sm100TmaWarpSpecializedILi4ELi2ELi64ELb1ELb0EEEJSG_NS5_IJNSL_ISE_SB_EENSL_INSA_ILi64EEESB_EEEEENS_10bfloat16_tESK_S2N_SK_NS2E_6fusion15FusionCallbacksIS2I_NS2O_17LinearCombinationIS2N_fS2N_fLNS_15FloatRoundStyleE2EEESG_S2M_JEEENS4_5SM1004TMEM4LOAD26SM100_TMEM_LOAD_32dp32b64xES1G_NS1I_IS1K_NS1L_ILi16EEENSL_INS5_IJS1N_S2K_EEENS5_IJS2K_SB_EEEEEEENS4_39AutoVectorizingCopyWithAssumedAlignmentILi128EEENS4_14SM90_TMA_STOREES32_S34_S34_EEEvvEEEEvNT_6ParamsE)
        .other          _ZN7cutlass13device_kernelINS_4gemm6kernel13GemmUniversalIN4cute5tupleIJiiiiEEENS1_10collective13CollectiveMmaINS1_46MainloopSm100TmaUmmaWarpSpecializedBlockScaledILi3ELi2ELi1ENS5_IJNS4_1CILi1EEESB_SB_EEEEENS5_IJNSA_ILi128EEENSA_ILi256EEESF_EEENS5_IJNS_12float_e2m1_tENS_13float_ue8m0_tEEEENS5_IJNS5_IJlSB_lEEENS4_6LayoutINS5_IJNS5_IJNS5_IJNSA_ILi32EEENSA_ILi4EEEEEEiEEESP_NS5_IJSB_iEEEEEENS5_IJNS5_IJNS5_IJNSA_ILi16EEESN_EEEiEEENS5_IJNS5_IJNSA_ILi0EEESB_EEENSA_ILi512EEEEEENS5_IJSV_iEEEEEEEEEEESJ_S12_NS4_8TiledMMAINS4_8MMA_AtomIJNS4_17SM100_MMA_MXF4_SSISH_SH_fSI_Li128ELi256ELi32ELNS4_4UMMA5MajorE0ELS17_0ELNS16_7ScaleInE0ELS18_0EEEEEENSL_ISC_NS5_IJSV_SV_SV_EEEEENS5_IJNS4_10UnderscoreES1D_S1D_EEEEENS5_IJNS4_13SM90_TMA_LOADES1G_EEENS5_IJNS4_14ComposedLayoutINS4_7SwizzleILi3ELi4ELi3EEENS4_18smem_ptr_flag_bitsILi4EEENSL_INS5_IJNSA_ILi8EEESF_EEENS5_IJSF_SB_EEEEEEENSL_INS5_IJNS5_IJNS5_IJSO_SB_EEENS5_IJSM_NSA_ILi2EEEEEEEEESB_NS5_IJS1T_S1T_EEEEEENS5_IJNS5_IJNS5_IJST_SX_EEESW_EEESV_NS5_IJS1T_SX_EEEEEEEEEEEvNS4_8identityES1H_NS5_IJS1R_NSL_INS5_IJNS5_IJNS5_IJSO_S1T_EEES1U_EEESB_S1W_EEENS5_IJS1Z_SV_NS5_IJS1T_NSA_ILi1024EEEEEEEEEEEEEEvS24_EENS_8epilogue10collective18CollectiveEpilogueINS2E_23Sm100TmaWarpSpecializedILi4ELi2ELi64ELb1ELb0EEEJSG_NS5_IJNSL_ISE_SB_EENSL_INSA_ILi64EEESB_EEEEENS_10bfloat16_tESK_S2N_SK_NS2E_6fusion15FusionCallbacksIS2I_NS2O_17LinearCombinationIS2N_fS2N_fLNS_15FloatRoundStyleE2EEESG_S2M_JEEENS4_5SM1004TMEM4LOAD26SM100_TMEM_LOAD_32dp32b64xES1G_NS1I_IS1K_NS1L_ILi16EEENSL_INS5_IJS1N_S2K_EEENS5_IJS2K_SB_EEEEEEENS4_39AutoVectorizingCopyWithAssumedAlignmentILi128EEENS4_14SM90_TMA_STOREES32_S34_S34_EEEvvEEEEvNT_6ParamsE,@"STO_CUDA_ENTRY STV_DEFAULT"
_ZN7cutlass13device_kernelINS_4gemm6kernel13GemmUniversalIN4cute5tupleIJiiiiEEENS1_10collective13CollectiveMmaINS1_46MainloopSm100TmaUmmaWarpSpecializedBlockScaledILi3ELi2ELi1ENS5_IJNS4_1CILi1EEESB_SB_EEEEENS5_IJNSA_ILi128EEENSA_ILi256EEESF_EEENS5_IJNS_12float_e2m1_tENS_13float_ue8m0_tEEEENS5_IJNS5_IJlSB_lEEENS4_6LayoutINS5_IJNS5_IJNS5_IJNSA_ILi32EEENSA_ILi4EEEEEEiEEESP_NS5_IJSB_iEEEEEENS5_IJNS5_IJNS5_IJNSA_ILi16EEESN_EEEiEEENS5_IJNS5_IJNSA_ILi0EEESB_EEENSA_ILi512EEEEEENS5_IJSV_iEEEEEEEEEEESJ_S12_NS4_8TiledMMAINS4_8MMA_AtomIJNS4_17SM100_MMA_MXF4_SSISH_SH_fSI_Li128ELi256ELi32ELNS4_4UMMA5MajorE0ELS17_0ELNS16_7ScaleInE0ELS18_0EEEEEENSL_ISC_NS5_IJSV_SV_SV_EEEEENS5_IJNS4_10UnderscoreES1D_S1D_EEEEENS5_IJNS4_13SM90_TMA_LOADES1G_EEENS5_IJNS4_14ComposedLayoutINS4_7SwizzleILi3ELi4ELi3EEENS4_18smem_ptr_flag_bitsILi4EEENSL_INS5_IJNSA_ILi8EEESF_EEENS5_IJSF_SB_EEEEEEENSL_INS5_IJNS5_IJNS5_IJSO_SB_EEENS5_IJSM_NSA_ILi2EEEEEEEEESB_NS5_IJS1T_S1T_EEEEEENS5_IJNS5_IJNS5_IJST_SX_EEESW_EEESV_NS5_IJS1T_SX_EEEEEEEEEEEvNS4_8identityES1H_NS5_IJS1R_NSL_INS5_IJNS5_IJNS5_IJSO_S1T_EEES1U_EEESB_S1W_EEENS5_IJS1Z_SV_NS5_IJS1T_NSA_ILi1024EEEEEEEEEEEEEEvS24_EENS_8epilogue10collective18CollectiveEpilogueINS2E_23Sm100TmaWarpSpecializedILi4ELi2ELi64ELb1ELb0EEEJSG_NS5_IJNSL_ISE_SB_EENSL_INSA_ILi64EEESB_EEEEENS_10bfloat16_tESK_S2N_SK_NS2E_6fusion15FusionCallbacksIS2I_NS2O_17LinearCombinationIS2N_fS2N_fLNS_15FloatRoundStyleE2EEESG_S2M_JEEENS4_5SM1004TMEM4LOAD26SM100_TMEM_LOAD_32dp32b64xES1G_NS1I_IS1K_NS1L_ILi16EEENSL_INS5_IJS1N_S2K_EEENS5_IJS2K_SB_EEEEEEENS4_39AutoVectorizingCopyWithAssumedAlignmentILi128EEENS4_14SM90_TMA_STOREES32_S34_S34_EEEvvEEEEvNT_6ParamsE:
[----:B------:R-:W1:Y:S01]  /*0000*/  LDC R1, c[0x0][0x37c] ;  /* 0x0000df00ff017b82 */ /* 0x000e620000000800 */
[----:B------:R-:W2:Y:S01]  /*0010*/  S2R R165, SR_TID.X ;  /* 0x0000000000a57919 */ /* 0x000ea20000002100 */
[----:B------:R-:W3:Y:S01]  /*0020*/  LDCU.64 UR4, c[0x0][0xc90] ;  /* 0x00019200ff0477ac */ /* 0x000ee20008000a00 */
[----:B------:R-:W-:Y:S02]  /*0030*/  PRMT R151, RZ, 0x7610, R151 ;  /* 0x00007610ff977816 */ /* 0x000fe40000000097 */
[----:B------:R-:W-:Y:S01]  /*0040*/  ELECT P5, URZ, PT ;  /* 0x0000000000ff782f */ /* 0x000fe200038a0000 */
[----:B------:R-:W4:Y:S01]  /*0050*/  LDCU.64 UR42, c[0x0][0x358] ;  /* 0x00006b00ff2a77ac */ /* 0x000f220008000a00 */
[----:B---3--:R-:W-:-:S04]  /*0060*/  UISETP.NE.U32.AND UP0, UPT, UR4, URZ, UPT ;  /* 0x000000ff0400728c */ /* 0x008fc8000bf05070 */
[----:B------:R-:W-:Y:S01]  /*0070*/  UISETP.NE.AND.EX UP0, UPT, UR5, URZ, UPT, UP0 ;  /* 0x000000ff0500728c */ /* 0x000fe2000bf05300 */
[----:B--2---:R-:W-:-:S05]  /*0080*/  SHF.R.U32.HI R158, RZ, 0x5, R165 ;  /* 0x00000005ff9e7819 */ /* 0x004fca00000116a5 */
[----:B------:R-:W2:Y:S02]  /*0090*/  SHFL.IDX PT, R0, R158, RZ, 0x1f ;  /* 0x00001fff9e007589 */ /* 0x000ea400000e0000 */
[----:B--2---:R-:W-:Y:S01]  /*00a0*/  R2UR UR8, R0 ;  /* 0x00000000000872ca */ /* 0x004fe200000e0000 */
[----:B-1--4-:R-:W-:-:S14]  /*00b0*/  BRA.U UP0, `(.L_x_0) ;  /* 0x00000001002c7547 */ /* 0x012fdc000b800000 */
[----:B------:R-:W1:Y:S02]  /*00c0*/  LDCU.64 UR6, c[0x0][0xc88] ;  /* 0x00019100ff0677ac */ /* 0x000e640008000a00 */
[----:B-1----:R-:W-:-:S04]  /*00d0*/  UISETP.NE.U32.AND UP0, UPT, UR6, URZ, UPT ;  /* 0x000000ff0600728c */ /* 0x002fc8000bf05070 */
[----:B------:R-:W-:-:S09]  /*00e0*/  UISETP.NE.AND.EX UP0, UPT, UR7, URZ, UPT, UP0 ;  /* 0x000000ff0700728c */ /* 0x000fd2000bf05300 */
[----:B------:R-:W-:Y:S05]  /*00f0*/  BRA.U !UP0, `(.L_x_1) ;  /* 0x0000000108107547 */ /* 0x000fea000b800000 */
[----:B------:R-:W1:Y:S02]  /*0100*/  LDC.64 R2, c[0x0][0xc88] ;  /* 0x00032200ff027b82 */ /* 0x000e640000000a00 */
[----:B-1----:R1:W5:Y:S01]  /*0110*/  LDG.E R83, desc[UR42][R2.64] ;  /* 0x0000002a02537981 */ /* 0x002362000c1e1900 */
[----:B------:R-:W-:Y:S01]  /*0120*/  HFMA2 R151, -RZ, RZ, 0, 5.9604644775390625e-08 ;  /* 0x00000001ff977431 */ /* 0x000fe200000001ff */
[----:B------:R-:W-:Y:S05]  /*0130*/  BRA `(.L_x_0) ;  /* 0x00000000000c7947 */ /* 0x000fea0003800000 */
.L_x_1:
[----:B------:R-:W1:Y:S01]  /*0140*/  LDCU UR6, c[0x0][0xc80] ;  /* 0x00019000ff0677ac */ /* 0x000e620008000800 */
[----:B------:R-:W-:Y:S01]  /*0150*/  HFMA2 R151, -RZ, RZ, 0, 5.9604644775390625e-08 ;  /* 0x00000001ff977431 */ /* 0x000fe200000001ff */
[----:B-1----:R-:W-:-:S07]  /*0160*/  MOV R83, UR6 ;  /* 0x0000000600537c02 */ /* 0x002fce0008000f00 */
.L_x_0:
[----:B------:R-:W2:Y:S02]  /*0170*/  LDCU.64 UR6, c[0x0][0xcb0] ;  /* 0x00019600ff0677ac */ /* 0x000ea40008000a00 */
[----:B--2---:R-:W-:-:S04]  /*0180*/  UISETP.NE.U32.AND UP0, UPT, UR6, URZ, UPT ;  /* 0x000000ff0600728c */ /* 0x004fc8000bf05070 */
[----:B------:R-:W-:-:S09]  /*0190*/  UISETP.NE.AND.EX UP0, UPT, UR7, URZ, UPT, UP0 ;  /* 0x000000ff0700728c */ /* 0x000fd2000bf05300 */
[----:B------:R-:W-:Y:S05]  /*01a0*/  BRA.U UP0, `(.L_x_2) ;  /* 0x0000000100247547 */ /* 0x000fea000b800000 */
[----:B------:R-:W2:Y:S02]  /*01b0*/  LDCU.64 UR6, c[0x0][0xca8] ;  /* 0x00019500ff0677ac */ /* 0x000ea40008000a00 */
[----:B--2---:R-:W-:-:S04]  /*01c0*/  UISETP.NE.U32.AND UP0, UPT, UR6, URZ, UPT ;  /* 0x000000ff0600728c */ /* 0x004fc8000bf05070 */
[----:B------:R-:W-:-:S09]  /*01d0*/  UISETP.NE.AND.EX UP0, UPT, UR7, URZ, UPT, UP0 ;  /* 0x000000ff0700728c */ /* 0x000fd2000bf05300 */
[----:B------:R-:W-:Y:S05]  /*01e0*/  BRA.U !UP0, `(.L_x_3) ;  /* 0x00000001080c7547 */ /* 0x000fea000b800000 */
[----:B------:R-:W2:Y:S02]  /*01f0*/  LDC.64 R76, c[0x0][0xca8] ;  /* 0x00032a00ff4c7b82 */ /* 0x000ea40000000a00 */
[----:B--2---:R2:W5:Y:S01]  /*0200*/  LDG.E R76, desc[UR42][R76.64] ;  /* 0x0000002a4c4c7981 */ /* 0x004562000c1e1900 */
[----:B------:R-:W-:Y:S05]  /*0210*/  BRA `(.L_x_2) ;  /* 0x0000000000087947 */ /* 0x000fea0003800000 */
.L_x_3:
[----:B------:R-:W2:Y:S02]  /*0220*/  LDCU UR6, c[0x0][0xca0] ;  /* 0x00019400ff0677ac */ /* 0x000ea40008000800 */
[----:B--2---:R-:W-:Y:S02]  /*0230*/  MOV R76, UR6 ;  /* 0x00000006004c7c02 */ /* 0x004fe40008000f00 */
.L_x_2:
[----:B------:R-:W-:Y:S01]  /*0240*/  IMAD.U32 R0, RZ, RZ, UR8 ;  /* 0x00000008ff007e24 */ /* 0x000fe2000f8e00ff */
[----:B------:R-:W-:Y:S04]  /*0250*/  BSSY.RECONVERGENT B0, `(.L_x_4) ;  /* 0x0000012000007945 */ /* 0x000fe80003800200 */
[C---:B------:R-:W-:Y:S02]  /*0260*/  ISETP.NE.OR P1, PT, R0.reuse, 0x1, !P5 ;  /* 0x000000010000780c */ /* 0x040fe40006f25670 */
[----:B------:R-:W-:-:S11]  /*0270*/  ISETP.NE.OR P0, PT, R0, 0x3, !P5 ;  /* 0x000000030000780c */ /* 0x000fd60006f05670 */
[----:B------:R-:W-:Y:S05]  /*0280*/  @P1 BRA `(.L_x_5) ;  /* 0x0000000000381947 */ /* 0x000fea0003800000 */
[----:B------:R-:W3:Y:S02]  /*0290*/  LDCU.64 UR6, c[0x0][0x348] ;  /* 0x00006900ff0677ac */ /* 0x000ee40008000a00 */
[----:B---3--:R-:W-:Y:S02]  /*02a0*/  UIADD3 UR14, UP3, UPT, UR6, 0x80, URZ ;  /* 0x00000080060e7890 */ /* 0x008fe4000ff7e0ff */
[----:B------:R-:W-:Y:S02]  /*02b0*/  UIADD3 UR12, UP2, UPT, UR6, 0x180, URZ ;  /* 0x00000180060c7890 */ /* 0x000fe4000ff5e0ff */
[----:B------:R-:W-:Y:S02]  /*02c0*/  UIADD3 UR10, UP1, UPT, UR6, 0x280, URZ ;  /* 0x00000280060a7890 */ /* 0x000fe4000ff3e0ff */
[----:B------:R-:W-:Y:S02]  /*02d0*/  UIADD3 UR6, UP0, UPT, UR6, 0x380, URZ ;  /* 0x0000038006067890 */ /* 0x000fe4000ff1e0ff */
[----:B------:R-:W-:-:S02]  /*02e0*/  UIADD3.X UR15, UPT, UPT, URZ, UR7, URZ, UP3, !UPT ;  /* 0x00000007ff0f7290 */ /* 0x000fc40009ffe4ff */
[----:B------:R-:W-:Y:S02]  /*02f0*/  UIADD3.X UR13, UPT, UPT, URZ, UR7, URZ, UP2, !UPT ;  /* 0x00000007ff0d7290 */ /* 0x000fe400097fe4ff */
[----:B------:R-:W-:Y:S02]  /*0300*/  UIADD3.X UR11, UPT, UPT, URZ, UR7, URZ, UP1, !UPT ;  /* 0x00000007ff0b7290 */ /* 0x000fe40008ffe4ff */
[----:B------:R-:W-:-:S03]  /*0310*/  UIADD3.X UR7, UPT, UPT, URZ, UR7, URZ, UP0, !UPT ;  /* 0x00000007ff077290 */ /* 0x000fc600087fe4ff */
[----:B------:R3:W-:Y:S02]  /*0320*/  UTMACCTL.PF [UR14] ;  /* 0x000000000e0079b9 */ /* 0x0007e40008040000 */
[----:B------:R3:W-:Y:S02]  /*0330*/  UTMACCTL.PF [UR12] ;  /* 0x000000000c0079b9 */ /* 0x0007e40008040000 */
[----:B------:R3:W-:Y:S02]  /*0340*/  UTMACCTL.PF [UR10] ;  /* 0x000000000a0079b9 */ /* 0x0007e40008040000 */
[----:B------:R3:W-:Y:S02]  /*0350*/  UTMACCTL.PF [UR6] ;  /* 0x00000000060079b9 */ /* 0x0007e40008040000 */
[----:B---3--:R-:W-:Y:S01]  /*0360*/  NOP ;  /* 0x0000000000007918 */ /* 0x008fe20000000000 */
.L_x_5:
[----:B------:R-:W-:Y:S05]  /*0370*/  BSYNC.RECONVERGENT B0 ;  /* 0x0000000000007941 */ /* 0x000fea0003800200 */
.L_x_4:
[----:B------:R-:W-:Y:S04]  /*0380*/  BSSY.RECONVERGENT B0, `(.L_x_6) ;  /* 0x000000a000007945 */ /* 0x000fe80003800200 */
[----:B------:R-:W-:Y:S05]  /*0390*/  @P0 BRA `(.L_x_7) ;  /* 0x0000000000200947 */ /* 0x000fea0003800000 */
[----:B------:R-:W3:Y:S02]  /*03a0*/  LDCU.64 UR6, c[0x0][0x348] ;  /* 0x00006900ff0677ac */ /* 0x000ee40008000a00 */
[----:B---3--:R-:W-:Y:S02]  /*03b0*/  UIADD3 UR10, UP1, UPT, UR6, 0x980, URZ ;  /* 0x00000980060a7890 */ /* 0x008fe4000ff3e0ff */
[----:B------:R-:W-:Y:S02]  /*03c0*/  UIADD3 UR6, UP0, UPT, UR6, 0xa80, URZ ;  /* 0x00000a8006067890 */ /* 0x000fe4000ff1e0ff */
[----:B------:R-:W-:Y:S02]  /*03d0*/  UIADD3.X UR11, UPT, UPT, URZ, UR7, URZ, UP1, !UPT ;  /* 0x00000007ff0b7290 */ /* 0x000fe40008ffe4ff */
[----:B------:R-:W-:-:S07]  /*03e0*/  UIADD3.X UR7, UPT, UPT, URZ, UR7, URZ, UP0, !UPT ;  /* 0x00000007ff077290 */ /* 0x000fce00087fe4ff */
[----:B------:R3:W-:Y:S02]  /*03f0*/  UTMACCTL.PF [UR10] ;  /* 0x000000000a0079b9 */ /* 0x0007e40008040000 */
[----:B------:R3:W-:Y:S02]  /*0400*/  UTMACCTL.PF [UR6] ;  /* 0x00000000060079b9 */ /* 0x0007e40008040000 */
[----:B---3--:R-:W-:Y:S01]  /*0410*/  NOP ;  /* 0x0000000000007918 */ /* 0x008fe20000000000 */
.L_x_7:
[----:B------:R-:W-:Y:S05]  /*0420*/  BSYNC.RECONVERGENT B0 ;  /* 0x0000000000007941 */ /* 0x000fea0003800200 */
.L_x_6:
[----:B------:R-:W3:Y:S01]  /*0430*/  LDCU.64 UR6, c[0x0][0xc88] ;  /* 0x00019100ff0677ac */ /* 0x000ee20008000a00 */
[----:B------:R-:W-:Y:S02]  /*0440*/  UISETP.EQ.U32.AND UP1, UPT, UR4, URZ, UPT ;  /* 0x000000ff0400728c */ /* 0x000fe4000bf22070 */
[----:B------:R-:W-:Y:S02]  /*0450*/  UPLOP3.LUT UP2, UPT, UPT, UPT, UPT, 0x80, 0x8 ;  /* 0x000000000008789c */ /* 0x000fe40003f4f070 */
[----:B---3--:R-:W-:-:S04]  /*0460*/  UISETP.NE.U32.AND UP0, UPT, UR6, URZ, UPT ;  /* 0x000000ff0600728c */ /* 0x008fc8000bf05070 */
[----:B------:R-:W-:-:S04]  /*0470*/  UISETP.NE.AND.EX UP0, UPT, UR7, URZ, UPT, UP0 ;  /* 0x000000ff0700728c */ /* 0x000fc8000bf05300 */
[----:B------:R-:W-:-:S04]  /*0480*/  UISETP.EQ.OR.EX UP3, UPT, UR5, URZ, !UP0, UP1 ;  /* 0x000000ff0500728c */ /* 0x000fc8000c762710 */
[----:B------:R-:W-:-:S05]  /*0490*/  UP2UR UR50, UPR, URZ, 0x8 ;  /* 0x00000008ff327883 */ /* 0x000fca0008000000 */
[----:B------:R-:W-:Y:S07]  /*04a0*/  BRA.U !UP3, `(.L_x_8) ;  /* 0x000000010b207547 */ /* 0x000fee000b800000 */
[----:B------:R-:W-:Y:S01]  /*04b0*/  UISETP.NE.U32.AND UP2, UPT, UR4, URZ, UPT ;  /* 0x000000ff0400728c */ /* 0x000fe2000bf45070 */
[----:B-----5:R-:W-:Y:S01]  /*04c0*/  FSETP.NEU.AND P0, PT, R83, RZ, PT ;  /* 0x000000ff5300720b */ /* 0x020fe20003f0d000 */
[----:B------:R-:W-:Y:S02]  /*04d0*/  USEL UR4, URZ, 0xffffffff, UP0 ;  /* 0xffffffffff047887 */ /* 0x000fe40008000000 */
[----:B------:R-:W-:-:S10]  /*04e0*/  UISETP.NE.AND.EX UP2, UPT, UR5, URZ, UPT, UP2 ;  /* 0x000000ff0500728c */ /* 0x000fd4000bf45320 */
[----:B------:R-:W-:Y:S01]  /*04f0*/  VOTEU.ANY UP1, P0 ;  /* 0x0000000000ff7886 */ /* 0x000fe20000020100 */
[----:B------:R-:W-:-:S04]  /*0500*/  @!UP2 USEL UR4, URZ, 0xffffffff, UP1 ;  /* 0xffffffffff04a887 */ /* 0x000fc80008800000 */
[----:B------:R-:W-:-:S04]  /*0510*/  ULOP3.LUT UR4, UR4, 0x1, URZ, 0xc0, !UPT ;  /* 0x0000000104047892 */ /* 0x000fc8000f8ec0ff */
[----:B------:R-:W-:-:S11]  /*0520*/  UISETP.NE.U32.AND UP2, UPT, UR4, 0x1, UPT ;  /* 0x000000010400788c */ /* 0x000fd6000bf45070 */
.L_x_8:
[----:B-1----:R-:W1:Y:S01]  /*0530*/  SHFL.IDX PT, R2, R158, RZ, 0x1f ;  /* 0x00001fff9e027589 */ /* 0x002e6200000e0000 */
[----:B------:R-:W-:-:S04]  /*0540*/  UISETP.NE.AND UP1, UPT, UR8, 0x2, UPT ;  /* 0x000000020800788c */ /* 0x000fc8000bf25270 */
[----:B------:R-:W-:Y:S01]  /*0550*/  USEL UR6, URZ, 0x1, UP1 ;  /* 0x00000001ff067887 */ /* 0x000fe20008800000 */
[----:B-1----:R-:W-:-:S13]  /*0560*/  ISETP.NE.AND P0, PT, R2, RZ, PT ;  /* 0x000000ff0200720c */ /* 0x002fda0003f05270 */
[----:B------:R-:W-:Y:S05]  /*0570*/  @P0 BRA `(.L_x_9) ;  /* 0x0000000000400947 */ /* 0x000fea0003800000 */
[----:B------:R-:W1:Y:S01]  /*0580*/  S2UR UR5, SR_CgaCtaId ;  /* 0x00000000000579c3 */ /* 0x000e620000008800 */
[----:B------:R-:W-:Y:S01]  /*0590*/  UMOV UR7, 0x400 ;  /* 0x0000040000077882 */ /* 0x000fe20000000000 */
[----:B------:R-:W-:Y:S01]  /*05a0*/  UMOV UR4, 0x1 ;  /* 0x0000000100047882 */ /* 0x000fe20000000000 */
[----:B------:R-:W-:Y:S01]  /*05b0*/  ELECT P0, URZ, PT ;  /* 0x0000000000ff782f */ /* 0x000fe20003800000 */
[----:B------:R-:W-:-:S04]  /*05c0*/  UIADD3 UR10, UPT, UPT, -UR4, 0x100000, URZ ;  /* 0x00100000040a7890 */ /* 0x000fc8000fffe1ff */
[----:B------:R-:W-:Y:S02]  /*05d0*/  USHF.L.U32 UR11, UR10, 0xb, URZ ;  /* 0x0000000b0a0b7899 */ /* 0x000fe400080006ff */
[----:B------:R-:W-:Y:S02]  /*05e0*/  USHF.L.U32 UR10, UR10, 0x1, URZ ;  /* 0x000000010a0a7899 */ /* 0x000fe400080006ff */
[----:B-1----:R-:W-:Y:S01]  /*05f0*/  ULEA UR5, UR5, UR7, 0x18 ;  /* 0x0000000705057291 */ /* 0x002fe2000f8ec0ff */
[----:B------:R-:W1:Y:S11]  /*0600*/  FENCE.VIEW.ASYNC.S ;  /* 0x00000000000073c6 */ /* 0x000e760000000000 */
[----:B-1----:R1:W3:Y:S01]  /*0610*/  SYNCS.EXCH.64 URZ, [UR5], UR10 ;  /* 0x0000000a05ff75b2 */ /* 0x0022e20008000100 */
[----:B------:R1:W4:Y:S01]  /*0620*/  SYNCS.EXCH.64 URZ, [UR5+0x18], UR10 ;  /* 0x0000180a05ff75b2 */ /* 0x0003220008000100 */
[----:B------:R1:W1:Y:S01]  /*0630*/  SYNCS.EXCH.64 URZ, [UR5+0x8], UR10 ;  /* 0x0000080a05ff75b2 */ /* 0x0002620008000100 */
[----:B------:R1:W1:Y:S01]  /*0640*/  SYNCS.EXCH.64 URZ, [UR5+0x20], UR10 ;  /* 0x0000200a05ff75b2 */ /* 0x0002620008000100 */
[----:B------:R1:W1:Y:S01]  /*0650*/  SYNCS.EXCH.64 URZ, [UR5+0x10], UR10 ;  /* 0x0000100a05ff75b2 */ /* 0x0002620008000100 */
[----:B------:R1:W1:Y:S01]  /*0660*/  SYNCS.EXCH.64 URZ, [UR5+0x28], UR10 ;  /* 0x0000280a05ff75b2 */ /* 0x0002620008000100 */
[----:B------:R-:W-:Y:S01]  /*0670*/  NOP ;  /* 0x0000000000007918 */ /* 0x000fe20000000000 */
.L_x_9:
[----:B------:R-:W2:Y:S01]  /*0680*/  SHFL.IDX PT, R2, R158, RZ, 0x1f ;  /* 0x00001fff9e027589 */ /* 0x000ea200000e0000 */
[----:B------:R-:W-:Y:S01]  /*0690*/  NOP ;  /* 0x0000000000007918 */ /* 0x000fe20000000000 */
[----:B--2---:R-:W-:-:S13]  /*06a0*/  ISETP.NE.AND P0, PT, R2, 0x1, PT ;  /* 0x000000010200780c */ /* 0x004fda0003f05270 */
[----:B------:R-:W-:Y:S05]  /*06b0*/  @P0 BRA `(.L_x_10) ;  /* 0x0000000000580947 */ /* 0x000fea0003800000 */
[----:B------:R-:W2:Y:S01]  /*06c0*/  S2UR UR7, SR_CgaCtaId ;  /* 0x00000000000779c3 */ /* 0x000ea20000008800 */
[----:B------:R-:W-:Y:S01]  /*06d0*/  UMOV UR9, 0x400 ;  /* 0x0000040000097882 */ /* 0x000fe20000000000 */
[----:B-1----:R-:W-:Y:S01]  /*06e0*/  UMOV UR5, 0x20 ;  /* 0x0000002000057882 */ /* 0x002fe20000000000 */
[----:B------:R-:W-:Y:S01]  /*06f0*/  UMOV UR4, 0x80 ;  /* 0x0000008000047882 */ /* 0x000fe20000000000 */
[----:B------:R-:W-:-:S04]  /*0700*/  UIADD3 UR10, UPT, UPT, -UR5, 0x100000, URZ ;  /* 0x00100000050a7890 */ /* 0x000fc8000fffe1ff */
[----:B------:R-:W-:Y:S02]  /*0710*/  USHF.L.U32 UR11, UR10, 0xb, URZ ;  /* 0x0000000b0a0b7899 */ /* 0x000fe400080006ff */
[----:B------:R-:W-:Y:S02]  /*0720*/  USHF.L.U32 UR10, UR10, 0x1, URZ ;  /* 0x000000010a0a7899 */ /* 0x000fe400080006ff */
[----:B------:R-:W-:-:S04]  /*0730*/  UIADD3 UR4, UPT, UPT, -UR4, 0x100000, URZ ;  /* 0x0010000004047890 */ /* 0x000fc8000fffe1ff */
[----:B------:R-:W-:Y:S02]  /*0740*/  USHF.L.U32 UR5, UR4, 0xb, URZ ;  /* 0x0000000b04057899 */ /* 0x000fe400080006ff */
[----:B------:R-:W-:Y:S01]  /*0750*/  USHF.L.U32 UR4, UR4, 0x1, URZ ;  /* 0x0000000104047899 */ /* 0x000fe200080006ff */
[----:B------:R-:W-:Y:S01]  /*0760*/  ELECT P0, URZ, PT ;  /* 0x0000000000ff782f */ /* 0x000fe20003800000 */
[----:B--2---:R-:W-:Y:S01]  /*0770*/  ULEA UR7, UR7, UR9, 0x18 ;  /* 0x0000000907077291 */ /* 0x004fe2000f8ec0ff */
[----:B------:R-:W1:Y:S11]  /*0780*/  FENCE.VIEW.ASYNC.S ;  /* 0x00000000000073c6 */ /* 0x000e760000000000 */
[----:B-1----:R2:W1:Y:S01]  /*0790*/  SYNCS.EXCH.64 URZ, [UR7+0x30], UR10 ;  /* 0x0000300a07ff75b2 */ /* 0x0024620008000100 */
[----:B------:R2:W1:Y:S01]  /*07a0*/  SYNCS.EXCH.64 URZ, [UR7+0x50], UR4 ;  /* 0x0000500407ff75b2 */ /* 0x0004620008000100 */
[----:B------:R2:W1:Y:S01]  /*07b0*/  SYNCS.EXCH.64 URZ, [UR7+0x38], UR10 ;  /* 0x0000380a07ff75b2 */ /* 0x0004620008000100 */
[----:B------:R2:W1:Y:S01]  /*07c0*/  SYNCS.EXCH.64 URZ, [UR7+0x58], UR4 ;  /* 0x0000580407ff75b2 */ /* 0x0004620008000100 */
[----:B------:R2:W1:Y:S01]  /*07d0*/  SYNCS.EXCH.64 URZ, [UR7+0x40], UR10 ;  /* 0x0000400a07ff75b2 */ /* 0x0004620008000100 */
[----:B------:R2:W1:Y:S01]  /*07e0*/  SYNCS.EXCH.64 URZ, [UR7+0x60], UR4 ;  /* 0x0000600407ff75b2 */ /* 0x0004620008000100 */
[----:B------:R2:W1:Y:S01]  /*07f0*/  SYNCS.EXCH.64 URZ, [UR7+0x48], UR10 ;  /* 0x0000480a07ff75b2 */ /* 0x0004620008000100 */
[----:B------:R2:W1:Y:S02]  /*0800*/  SYNCS.EXCH.64 URZ, [UR7+0x68], UR4 ;  /* 0x0000680407ff75b2 */ /* 0x0004640008000100 */
[----:B--2---:R-:W-:Y:S01]  /*0810*/  NOP ;  /* 0x0000000000007918 */ /* 0x004fe20000000000 */
.L_x_10:
[----:B------:R-:W2:Y:S01]  /*0820*/  SHFL.IDX PT, R2, R158, RZ, 0x1f ;  /* 0x00001fff9e027589 */ /* 0x000ea200000e0000 */
[----:B------:R-:W-:Y:S01]  /*0830*/  NOP ;  /* 0x0000000000007918 */ /* 0x000fe20000000000 */
[----:B--2---:R-:W-:-:S13]  /*0840*/  ISETP.NE.AND P0, PT, R2, 0x3, PT ;  /* 0x000000030200780c */ /* 0x004fda0003f05270 */
[----:B------:R-:W-:Y:S05]  /*0850*/  @P0 BRA `(.L_x_11) ;  /* 0x0000000000300947 */ /* 0x000fea0003800000 */
[----:B-1----:R-:W1:Y:S01]  /*0860*/  S2UR UR5, SR_CgaCtaId ;  /* 0x00000000000579c3 */ /* 0x002e620000008800 */
        /* <DEDUP_REMOVED lines=8> */
[----:B-1----:R2:W1:Y:S01]  /*08f0*/  SYNCS.EXCH.64 URZ, [UR5+0x70], UR10 ;  /* 0x0000700a05ff75b2 */ /* 0x0024620008000100 */
[----:B------:R2:W1:Y:S02]  /*0900*/  SYNCS.EXCH.64 URZ, [UR5+0x78], UR10 ;  /* 0x0000780a05ff75b2 */ /* 0x0004640008000100 */
[----:B--2---:R-:W-:Y:S01]  /*0910*/  NOP ;  /* 0x0000000000007918 */ /* 0x004fe20000000000 */
.L_x_11:
[----:B------:R-:W2:Y:S01]  /*0920*/  SHFL.IDX PT, R2, R158, RZ, 0x1f ;  /* 0x00001fff9e027589 */ /* 0x000ea200000e0000 */
[----:B------:R-:W-:Y:S01]  /*0930*/  NOP ;  /* 0x0000000000007918 */ /* 0x000fe20000000000 */
[----:B--2---:R-:W-:-:S13]  /*0940*/  ISETP.NE.AND P0, PT, R2, 0x4, PT ;  /* 0x000000040200780c */ /* 0x004fda0003f05270 */
[----:B------:R-:W-:Y:S05]  /*0950*/  @P0 BRA `(.L_x_12) ;  /* 0x00000000004c0947 */ /* 0x000fea0003800000 */
[----:B-1----:R-:W1:Y:S01]  /*0960*/  S2UR UR5, SR_CgaCtaId ;  /* 0x00000000000579c3 */ /* 0x002e620000008800 */
[----:B------:R-:W-:Y:S01]  /*0970*/  UMOV UR9, 0x100 ;  /* 0x0000010000097882 */ /* 0x000fe20000000000 */
[----:B------:R-:W-:Y:S01]  /*0980*/  UMOV UR7, 0x400 ;  /* 0x0000040000077882 */ /* 0x000fe20000000000 */
[----:B------:R-:W-:Y:S01]  /*0990*/  USEL UR9, UR9, 0xe0, UP2 ;  /* 0x000000e009097887 */ /* 0x000fe20009000000 */
[----:B------:R-:W-:Y:S01]  /*09a0*/  UMOV UR4, 0x1 ;  /* 0x0000000100047882 */ /* 0x000fe20000000000 */
[----:B------:R-:W-:Y:S01]  /*09b0*/  ELECT P0, URZ, PT ;  /* 0x0000000000ff782f */ /* 0x000fe20003800000 */
[----:B------:R-:W-:-:S04]  /*09c0*/  UIADD3 UR10, UPT, UPT, -UR4, 0x100000, URZ ;  /* 0x00100000040a7890 */ /* 0x000fc8000fffe1ff */
[----:B------:R-:W-:Y:S02]  /*09d0*/  USHF.L.U32 UR11, UR10, 0xb, URZ ;  /* 0x0000000b0a0b7899 */ /* 0x000fe400080006ff */
[----:B------:R-:W-:Y:S02]  /*09e0*/  USHF.L.U32 UR10, UR10, 0x1, URZ ;  /* 0x000000010a0a7899 */ /* 0x000fe400080006ff */
[----:B------:R-:W-:-:S04]  /*09f0*/  UIADD3 UR12, UPT, UPT, -UR9, 0x100000, URZ ;  /* 0x00100000090c7890 */ /* 0x000fc8000fffe1ff */
[----:B------:R-:W-:Y:S02]  /*0a00*/  USHF.L.U32 UR13, UR12, 0xb, URZ ;  /* 0x0000000b0c0d7899 */ /* 0x000fe400080006ff */
[----:B------:R-:W-:Y:S02]  /*0a10*/  USHF.L.U32 UR12, UR12, 0x1, URZ ;  /* 0x000000010c0c7899 */ /* 0x000fe400080006ff */
[----:B-1----:R-:W-:Y:S01]  /*0a20*/  ULEA UR5, UR5, UR7, 0x18 ;  /* 0x0000000705057291 */ /* 0x002fe2000f8ec0ff */
[----:B------:R-:W1:Y:S11]  /*0a30*/  FENCE.VIEW.ASYNC.S ;  /* 0x00000000000073c6 */ /* 0x000e760000000000 */
[----:B-1----:R2:W1:Y:S01]  /*0a40*/  SYNCS.EXCH.64 URZ, [UR5+0x80], UR10 ;  /* 0x0000800a05ff75b2 */ /* 0x0024620008000100 */
[----:B------:R2:W1:Y:S01]  /*0a50*/  SYNCS.EXCH.64 URZ, [UR5+0x90], UR12 ;  /* 0x0000900c05ff75b2 */ /* 0x0004620008000100 */
[----:B------:R2:W1:Y:S01]  /*0a60*/  SYNCS.EXCH.64 URZ, [UR5+0x88], UR10 ;  /* 0x0000880a05ff75b2 */ /* 0x0004620008000100 */
[----:B------:R2:W1:Y:S02]  /*0a70*/  SYNCS.EXCH.64 URZ, [UR5+0x98], UR12 ;  /* 0x0000980c05ff75b2 */ /* 0x0004640008000100 */
[----:B--2---:R-:W-:Y:S01]  /*0a80*/  NOP ;  /* 0x0000000000007918 */ /* 0x004fe20000000000 */
.L_x_12:
        /* <DEDUP_REMOVED lines=18> */
[----:B------:R2:W1:Y:S02]  /*0bb0*/  SYNCS.EXCH.64 URZ, [UR7+0xa8], UR4 ;  /* 0x0000a80407ff75b2 */ /* 0x0004640008000100 */
[----:B--2---:R-:W-:Y:S01]  /*0bc0*/  NOP ;  /* 0x0000000000007918 */ /* 0x004fe20000000000 */
.L_x_13:
[----:B------:R-:W2:Y:S01]  /*0bd0*/  SHFL.IDX PT, R2, R158, RZ, 0x1f ;  /* 0x00001fff9e027589 */ /* 0x000ea200000e0000 */
[----:B------:R-:W1:Y:S01]  /*0be0*/  S2UR UR20, SR_CTAID.X ;  /* 0x00000000001479c3 */ /* 0x000e620000002500 */
[----:B------:R-:W-:Y:S01]  /*0bf0*/  NOP ;  /* 0x0000000000007918 */ /* 0x000fe20000000000 */
[----:B--2---:R-:W-:-:S13]  /*0c00*/  ISETP.NE.AND P0, PT, R2, 0x3, PT ;  /* 0x000000030200780c */ /* 0x004fda0003f05270 */
[----:B-1----:R-:W-:Y:S05]  /*0c10*/  @P0 BRA `(.L_x_14) ;  /* 0x0000000000380947 */ /* 0x002fea0003800000 */
        /* <DEDUP_REMOVED lines=9> */
[----:B-1----:R1:W2:Y:S01]  /*0cb0*/  SYNCS.EXCH.64 URZ, [UR5+0xb0], UR10 ;  /* 0x0000b00a05ff75b2 */ /* 0x0022a20008000100 */
[----:B------:R1:W1:Y:S01]  /*0cc0*/  SYNCS.EXCH.64 URZ, [UR5+0xc0], UR10 ;  /* 0x0000c00a05ff75b2 */ /* 0x0002620008000100 */
[----:B------:R1:W1:Y:S01]  /*0cd0*/  SYNCS.EXCH.64 URZ, [UR5+0xb8], UR10 ;  /* 0x0000b80a05ff75b2 */ /* 0x0002620008000100 */
[----:B------:R1:W1:Y:S01]  /*0ce0*/  SYNCS.EXCH.64 URZ, [UR5+0xc8], UR10 ;  /* 0x0000c80a05ff75b2 */ /* 0x0002620008000100 */
[----:B------:R-:W-:Y:S01]  /*0cf0*/  NOP ;  /* 0x0000000000007918 */ /* 0x000fe20000000000 */
.L_x_14:
[----:B------:R-:W-:Y:S01]  /*0d00*/  ISETP.NE.OR P1, PT, RZ, UR8, !P5 ;  /* 0x00000008ff007c0c */ /* 0x000fe2000ef25670 */
[----:B-1----:R-:W1:Y:S01]  /*0d10*/  S2UR UR5, SR_CTAID.Y ;  /* 0x00000000000579c3 */ /* 0x002e620000002600 */
[----:B------:R-:W-:-:S05]  /*0d20*/  CS2R.32 R152, SR_CgaSize ;  /* 0x0000000000987805 */ /* 0x000fca0000008a00 */
[----:B------:R-:W-:-:S05]  /*0d30*/  IMAD R152, R152, -0xa0, RZ ;  /* 0xffffff6098987824 */ /* 0x000fca00078e02ff */
[----:B------:R-:W-:-:S14]  /*0d40*/  R2UR UR7, R152 ;  /* 0x00000000980772ca */ /* 0x000fdc00000e0000 */
[----:B------:R-:W3:Y:S01]  /*0d50*/  LDCU UR7, c[0x0][UR7+0x2b4] ;  /* 0x00005680070777ac */ /* 0x000ee20008000800 */
[----:B------:R-:W-:Y:S01]  /*0d60*/  I2FP.F32.U32 R4, UR20 ;  /* 0x0000001400047c45 */ /* 0x000fe20008201000 */
[----:B------:R-:W-:Y:S01]  /*0d70*/  NOP ;  /* 0x0000000000007918 */ /* 0x000fe20000000000 */
[----:B------:R-:W-:-:S05]  /*0d80*/  CS2R.32 R152, SR_CgaSize ;  /* 0x0000000000987805 */ /* 0x000fca0000008a00 */
[----:B------:R-:W-:-:S05]  /*0d90*/  IMAD R152, R152, -0xa0, RZ ;  /* 0xffffff6098987824 */ /* 0x000fca00078e02ff */
[----:B------:R-:W-:-:S14]  /*0da0*/  R2UR UR9, R152 ;  /* 0x00000000980972ca */ /* 0x000fdc00000e0000 */
[----:B------:R-:W4:Y:S01]  /*0db0*/  LDCU UR9, c[0x0][UR9+0x2b0] ;  /* 0x00005600090977ac */ /* 0x000f220008000800 */
[----:B------:R-:W2:Y:S01]  /*0dc0*/  LDC R10, c[0x0][0xf24] ;  /* 0x0003c900ff0a7b82 */ /* 0x000ea20000000800 */
[----:B------:R-:W-:Y:S01]  /*0dd0*/  UMOV UR10, 0x80 ;  /* 0x00000080000a7882 */ /* 0x000fe20000000000 */
[----:B------:R-:W-:Y:S01]  /*0de0*/  VOTEU.ALL UP1, P1 ;  /* 0x0000000000ff7886 */ /* 0x000fe20000820000 */
[----:B------:R-:W-:-:S05]  /*0df0*/  CS2R.32 R3, SR_CgaSize ;  /* 0x0000000000037805 */ /* 0x000fca0000008a00 */
[----:B------:R-:W-:-:S06]  /*0e00*/  IMAD R3, R3, -0xa0, RZ ;  /* 0xffffff6003037824 */ /* 0x000fcc00078e02ff */
[----:B------:R-:W2:Y:S01]  /*0e10*/  LDC R3, c[0x0][R3+0x2a4] ;  /* 0x0000a90003037b82 */ /* 0x000ea20000000800 */
[----:B------:R-:W-:-:S04]  /*0e20*/  @!UP1 UIADD3 UR10, UPT, UPT, -UR10, 0x100000, URZ ;  /* 0x001000000a0a9890 */ /* 0x000fc8000fffe1ff */
[----:B------:R-:W-:Y:S02]  /*0e30*/  @!UP1 USHF.L.U32 UR11, UR10, 0xb, URZ ;  /* 0x0000000b0a0b9899 */ /* 0x000fe400080006ff */
[----:B------:R-:W-:Y:S01]  /*0e40*/  @!UP1 USHF.L.U32 UR10, UR10, 0x1, URZ ;  /* 0x000000010a0a9899 */ /* 0x000fe200080006ff */
[----:B----4-:R-:W-:Y:S01]  /*0e50*/  FMUL R4, R4, UR9 ;  /* 0x0000000904047c20 */ /* 0x010fe20008400000 */
[----:B------:R-:W4:Y:S01]  /*0e60*/  @!UP1 S2UR UR4, SR_CgaCtaId ;  /* 0x00000000000499c3 */ /* 0x000f220000008800 */
[----:B-1----:R-:W-:Y:S02]  /*0e70*/  I2FP.F32.U32 R2, UR5 ;  /* 0x0000000500027c45 */ /* 0x002fe40008201000 */
[----:B------:R-:W1:Y:S01]  /*0e80*/  F2I.U32.TRUNC.NTZ R152, R4 ;  /* 0x0000000400987305 */ /* 0x000e62000020f000 */
[----:B------:R-:W-:Y:S02]  /*0e90*/  MOV R20, UR5 ;  /* 0x0000000500147c02 */ /* 0x000fe40008000f00 */
[----:B---3--:R-:W-:Y:S01]  /*0ea0*/  FMUL R2, R2, UR7 ;  /* 0x0000000702027c20 */ /* 0x008fe20008400000 */
[----:B------:R-:W-:Y:S01]  /*0eb0*/  @!UP1 UMOV UR7, 0x400 ;  /* 0x0000040000079882 */ /* 0x000fe20000000000 */
[----:B------:R-:W-:-:S05]  /*0ec0*/  CS2R.32 R5, SR_CgaSize ;  /* 0x0000000000057805 */ /* 0x000fca0000008a00 */
[----:B------:R-:W-:-:S06]  /*0ed0*/  IMAD R5, R5, -0xa0, RZ ;  /* 0xffffff6005057824 */ /* 0x000fcc00078e02ff */
[----:B------:R-:W3:Y:S01]  /*0ee0*/  LDC R5, c[0x0][R5+0x2a0] ;  /* 0x0000a80005057b82 */ /* 0x000ee20000000800 */
[----:B--2---:R-:W-:Y:S01]  /*0ef0*/  ISETP.GE.AND P0, PT, R10, 0x1, PT ;  /* 0x000000010a00780c */ /* 0x004fe20003f06270 */
[----:B------:R-:W2:Y:S06]  /*0f00*/  F2I.U32.TRUNC.NTZ R150, R2 ;  /* 0x0000000200967305 */ /* 0x000eac000020f000 */
[----:B------:R-:W3:Y:S01]  /*0f10*/  S2UR UR36, SR_CTAID.Z ;  /* 0x00000000002479c3 */ /* 0x000ee20000002700 */
[----:B-1----:R-:W-:Y:S01]  /*0f20*/  IADD3 R152, PT, PT, -R152, RZ, RZ ;  /* 0x000000ff98987210 */ /* 0x002fe20007ffe1ff */
[----:B----4-:R-:W-:Y:S01]  /*0f30*/  @!UP1 ULEA UR4, UR4, UR7, 0x18 ;  /* 0x0000000704049291 */ /* 0x010fe2000f8ec0ff */
[----:B------:R-:W-:Y:S01]  /*0f40*/  VOTEU.ALL UP1, P1 ;  /* 0x0000000000ff7886 */ /* 0x000fe20000820000 */
[----:B--2---:R-:W-:-:S05]  /*0f50*/  IADD3 R150, PT, PT, -R150, RZ, RZ ;  /* 0x000000ff96967210 */ /* 0x004fca0007ffe1ff */
[----:B------:R-:W-:Y:S02]  /*0f60*/  IMAD R150, R3, R150, UR5 ;  /* 0x0000000503967e24 */ /* 0x000fe4000f8e0296 */
[----:B---3--:R-:W-:Y:S01]  /*0f70*/  IMAD R152, R5, R152, UR20 ;  /* 0x0000001405987e24 */ /* 0x008fe2000f8e0298 */
[----:B------:R-:W1:Y:S02]  /*0f80*/  FENCE.VIEW.ASYNC.S ;  /* 0x00000000000073c6 */ /* 0x000e640000000000 */
[----:B-1----:R1:W2:Y:S02]  /*0f90*/  @!UP1 SYNCS.EXCH.64 URZ, [UR4+0xd0], UR10 ;  /* 0x0000d00a04ff95b2 */ /* 0x0022a40008000100 */
[----:B--2---:R-:W-:Y:S06]  /*0fa0*/  BAR.SYNC.DEFER_BLOCKING 0x0 ;  /* 0x0000000000007b1d */ /* 0x004fec0000010000 */
[----:B------:R-:W-:Y:S05]  /*0fb0*/  @!P0 BRA `(.L_x_15) ;  /* 0x0000000000c08947 */ /* 0x000fea0003800000 */
[----:B------:R-:W2:Y:S01]  /*0fc0*/  LDC.64 R4, c[0x0][0xf18] ;  /* 0x0003c600ff047b82 */ /* 0x000ea20000000a00 */
[----:B------:R-:W-:-:S07]  /*0fd0*/  ISETP.NE.AND P0, PT, R10, 0x1, PT ;  /* 0x000000010a00780c */ /* 0x000fce0003f05270 */
[----:B------:R-:W3:Y:S08]  /*0fe0*/  LDC R9, c[0x0][0xf0c] ;  /* 0x0003c300ff097b82 */ /* 0x000ef00000000800 */
[----:B------:R-:W4:Y:S08]  /*0ff0*/  LDC R13, c[0x0][0x370] ;  /* 0x0000dc00ff0d7b82 */ /* 0x000f300000000800 */
[----:B------:R-:W1:Y:S01]  /*1000*/  LDC R11, c[0x0][0x374] ;  /* 0x0000dd00ff0b7b82 */ /* 0x000e620000000800 */
[----:B--2---:R-:W-:-:S07]  /*1010*/  ISETP.NE.AND P1, PT, R4, 0x1, PT ;  /* 0x000000010400780c */ /* 0x004fce0003f25270 */
[----:B------:R-:W4:Y:S01]  /*1020*/  LDC.64 R6, c[0x0][0xf10] ;  /* 0x0003c400ff067b82 */ /* 0x000f220000000a00 */
[----:B---3--:R-:W-:-:S07]  /*1030*/  ISETP.NE.AND P2, PT, R9, 0x1, PT ;  /* 0x000000010900780c */ /* 0x008fce0003f45270 */
[----:B------:R-:W2:Y:S08]  /*1040*/  LDC R8, c[0x0][0xf20] ;  /* 0x0003c800ff087b82 */ /* 0x000eb00000000800 */
[----:B------:R-:W3:Y:S01]  /*1050*/  LDC.64 R2, c[0x0][0xf28] ;  /* 0x0003ca00ff027b82 */ /* 0x000ee20000000a00 */
[----:B-1----:R-:W-:-:S04]  /*1060*/  IMAD.HI.U32 R15, R11, R5, RZ ;  /* 0x000000050b0f7227 */ /* 0x002fc800078e00ff */
[----:B------:R-:W-:-:S04]  /*1070*/  IMAD.HI.U32 R5, R20, R5, RZ ;  /* 0x0000000514057227 */ /* 0x000fc800078e00ff */
[----:B----4-:R-:W-:-:S04]  /*1080*/  IMAD.HI.U32 R12, R13, R6, RZ ;  /* 0x000000060d0c7227 */ /* 0x010fc800078e00ff */
[----:B------:R-:W-:Y:S01]  /*1090*/  IMAD.HI.U32 R6, R6, UR20, RZ ;  /* 0x0000001406067c27 */ /* 0x000fe2000f8e00ff */
[-C--:B------:R-:W-:Y:S02]  /*10a0*/  @P2 SHF.R.U32.HI R13, RZ, R7.reuse, R12 ;  /* 0x00000007ff0d2219 */ /* 0x080fe4000001160c */
[-C--:B--2---:R-:W-:Y:S02]  /*10b0*/  @P1 SHF.R.U32.HI R11, RZ, R8.reuse, R15 ;  /* 0x00000008ff0b1219 */ /* 0x084fe4000001160f */
[----:B------:R-:W-:Y:S01]  /*10c0*/  SHF.R.U32.HI R6, RZ, R7, R6 ;  /* 0x00000007ff067219 */ /* 0x000fe20000011606 */
[----:B------:R-:W-:Y:S01]  /*10d0*/  IMAD.U32 R7, RZ, RZ, UR20 ;  /* 0x00000014ff077e24 */ /* 0x000fe2000f8e00ff */
[----:B------:R-:W-:Y:S01]  /*10e0*/  SHF.R.U32.HI R5, RZ, R8, R5 ;  /* 0x00000008ff057219 */ /* 0x000fe20000011605 */
[----:B---3--:R-:W-:-:S03]  /*10f0*/  IMAD.HI.U32 R12, R11, R2, RZ ;  /* 0x000000020b0c7227 */ /* 0x008fc600078e00ff */
[----:B------:R-:W-:Y:S02]  /*1100*/  SEL R5, R20, R5, !P1 ;  /* 0x0000000514057207 */ /* 0x000fe40004800000 */
[----:B------:R-:W-:Y:S01]  /*1110*/  SEL R7, R7, R6, !P2 ;  /* 0x0000000607077207 */ /* 0x000fe20005000000 */
[----:B------:R-:W-:Y:S01]  /*1120*/  IMAD.HI.U32 R14, R13, R2, RZ ;  /* 0x000000020d0e7227 */ /* 0x000fe200078e00ff */
[----:B------:R-:W-:-:S04]  /*1130*/  @P0 SHF.R.U32.HI R11, RZ, R3, R12 ;  /* 0x00000003ff0b0219 */ /* 0x000fc8000001160c */
[----:B------:R-:W-:Y:S01]  /*1140*/  @P0 SHF.R.U32.HI R13, RZ, R3, R14 ;  /* 0x00000003ff0d0219 */ /* 0x000fe2000001160e */
[----:B------:R-:W-:-:S04]  /*1150*/  IMAD R11, R11, R10, RZ ;  /* 0x0000000a0b0b7224 */ /* 0x000fc800078e02ff */
[----:B------:R-:W-:Y:S01]  /*1160*/  IMAD R6, R13, R10, RZ ;  /* 0x0000000a0d067224 */ /* 0x000fe200078e02ff */
[----:B------:R-:W-:-:S04]  /*1170*/  ISETP.GE.AND P1, PT, R5, R11, PT ;  /* 0x0000000b0500720c */ /* 0x000fc80003f26270 */
[----:B------:R-:W-:Y:S01]  /*1180*/  ISETP.GE.OR P1, PT, R7, R6, P1 ;  /* 0x000000060700720c */ /* 0x000fe20000f26670 */
[----:B------:R-:W-:-:S05]  /*1190*/  IMAD.HI.U32 R6, R5, R2, RZ ;  /* 0x0000000205067227 */ /* 0x000fca00078e00ff */
[----:B------:R-:W-:-:S04]  /*11a0*/  SHF.R.U32.HI R6, RZ, R3, R6 ;  /* 0x00000003ff067219 */ /* 0x000fc80000011606 */
[----:B------:R-:W-:-:S03]  /*11b0*/  SEL R6, R5, R6, !P0 ;  /* 0x0000000605067207 */ /* 0x000fc60004000000 */
[----:B------:R-:W-:-:S04]  /*11c0*/  @!P1 IMAD.HI.U32 R8, R7, R2, RZ ;  /* 0x0000000207089227 */ /* 0x000fc800078e00ff */
[----:B------:R-:W-:Y:S01]  /*11d0*/  IMAD.MOV R2, RZ, RZ, -R6 ;  /* 0x000000ffff027224 */ /* 0x000fe200078e0a06 */
[----:B------:R-:W-:-:S03]  /*11e0*/  @!P1 SHF.R.U32.HI R8, RZ, R3, R8 ;  /* 0x00000003ff089219 */ /* 0x000fc60000011608 */
[----:B------:R-:W-:Y:S01]  /*11f0*/  IMAD R2, R10, R2, R5 ;  /* 0x000000020a027224 */ /* 0x000fe200078e0205 */
[----:B------:R-:W-:-:S04]  /*1200*/  @!P1 SEL R3, R7, R8, !P0 ;  /* 0x0000000807039207 */ /* 0x000fc80004000000 */
[----:B------:R-:W-:Y:S01]  /*1210*/  @!P1 IADD3 R6, PT, PT, R6, -R3, RZ ;  /* 0x8000000306069210 */ /* 0x000fe20007ffe0ff */
[----:B------:R-:W-:Y:S01]  /*1220*/  @!P1 IMAD R13, R2, R13, R3 ;  /* 0x0000000d020d9224 */ /* 0x000fe200078e0203 */
[----:B------:R-:W-:Y:S01]  /*1230*/  IADD3 R3, PT, PT, -R5, RZ, RZ ;  /* 0x000000ff05037210 */ /* 0x000fe20007ffe1ff */
[--C-:B------:R-:W-:Y:S02]  /*1240*/  IMAD.MOV R2, RZ, RZ, -R7.reuse ;  /* 0x000000ffff027224 */ /* 0x100fe400078e0a07 */
[----:B------:R-:W-:Y:S01]  /*1250*/  @!P1 IMAD R5, R6, R10, R7 ;  /* 0x0000000a06059224 */ /* 0x000fe200078e0207 */
[----:B------:R-:W-:Y:S01]  /*1260*/  @!P1 MOV R7, R13 ;  /* 0x0000000d00079202 */ /* 0x000fe20000000f00 */
[----:B------:R-:W-:Y:S02]  /*1270*/  IMAD R2, R9, R2, UR20 ;  /* 0x0000001409027e24 */ /* 0x000fe4000f8e0202 */
[----:B------:R-:W-:Y:S02]  /*1280*/  IMAD R3, R4, R3, R20 ;  /* 0x0000000304037224 */ /* 0x000fe400078e0214 */
[----:B------:R-:W-:-:S02]  /*1290*/  IMAD R2, R7, R9, R2 ;  /* 0x0000000907027224 */ /* 0x000fc400078e0202 */
[----:B------:R-:W-:-:S03]  /*12a0*/  IMAD R20, R5, R4, R3 ;  /* 0x0000000405147224 */ /* 0x000fc600078e0203 */
[----:B------:R-:W-:Y:S02]  /*12b0*/  R2UR UR20, R2 ;  /* 0x00000000021472ca */ /* 0x000fe400000e0000 */
.L_x_15:
[----:B-1----:R-:W1:Y:S01]  /*12c0*/  LDCU UR4, c[0x0][0xf30] ;  /* 0x0001e600ff0477ac */ /* 0x002e620008000800 */
[----:B------:R-:W2:Y:S08]  /*12d0*/  S2UR UR37, SR_CgaCtaId ;  /* 0x00000000002579c3 */ /* 0x000eb00000008800 */
[----:B------:R-:W3:Y:S01]  /*12e0*/  LDC R72, c[0x0][0xf24] ;  /* 0x0003c900ff487b82 */ /* 0x000ee20000000800 */
[----:B-1----:R-:W-:-:S09]  /*12f0*/  UISETP.NE.AND UP1, UPT, UR4, 0x1, UPT ;  /* 0x000000010400788c */ /* 0x002fd2000bf25270 */
[----:B--2---:R-:W-:Y:S05]  /*1300*/  BRA.U UP1, `(.L_x_16) ;  /* 0x0000000101487547 */ /* 0x004fea000b800000 */
[----:B------:R-:W1:Y:S08]  /*1310*/  LDC.64 R4, c[0x0][0xf10] ;  /* 0x0003c400ff047b82 */ /* 0x000e700000000a00 */
[----:B------:R-:W2:Y:S08]  /*1320*/  LDC.64 R2, c[0x0][0xf18] ;  /* 0x0003c600ff027b82 */ /* 0x000eb00000000a00 */
[----:B------:R-:W4:Y:S08]  /*1330*/  LDC R6, c[0x0][0xf20] ;  /* 0x0003c800ff067b82 */ /* 0x000f300000000800 */
[----:B------:R-:W3:Y:S01]  /*1340*/  LDC R7, c[0x0][0xf0c] ;  /* 0x0003c300ff077b82 */ /* 0x000ee20000000800 */
[----:B-1----:R-:W-:-:S05]  /*1350*/  IMAD.HI.U32 R4, R4, UR20, RZ ;  /* 0x0000001404047c27 */ /* 0x002fca000f8e00ff */
[----:B------:R-:W-:Y:S01]  /*1360*/  SHF.R.U32.HI R4, RZ, R5, R4 ;  /* 0x00000005ff047219 */ /* 0x000fe20000011604 */
[----:B--2---:R-:W-:Y:S01]  /*1370*/  IMAD.HI.U32 R3, R20, R3, RZ ;  /* 0x0000000314037227 */ /* 0x004fe200078e00ff */
[----:B------:R-:W-:-:S04]  /*1380*/  ISETP.NE.AND P0, PT, R2, 0x1, PT ;  /* 0x000000010200780c */ /* 0x000fc80003f05270 */
[----:B----4-:R-:W-:Y:S01]  /*1390*/  SHF.R.U32.HI R5, RZ, R6, R3 ;  /* 0x00000006ff057219 */ /* 0x010fe20000011603 */
[----:B------:R-:W-:Y:S01]  /*13a0*/  IMAD.U32 R3, RZ, RZ, UR20 ;  /* 0x00000014ff037e24 */ /* 0x000fe2000f8e00ff */
[----:B---3--:R-:W-:-:S04]  /*13b0*/  ISETP.NE.AND P1, PT, R7, 0x1, PT ;  /* 0x000000010700780c */ /* 0x008fc80003f25270 */
[----:B------:R-:W-:Y:S02]  /*13c0*/  SEL R3, R3, R4, !P1 ;  /* 0x0000000403037207 */ /* 0x000fe40004800000 */
[----:B------:R-:W-:-:S05]  /*13d0*/  SEL R4, R20, R5, !P0 ;  /* 0x0000000514047207 */ /* 0x000fca0004000000 */
[----:B------:R-:W-:Y:S02]  /*13e0*/  IMAD.IADD R6, R4, 0x1, -R3 ;  /* 0x0000000104067824 */ /* 0x000fe400078e0a03 */
[----:B------:R-:W-:Y:S02]  /*13f0*/  IMAD.IADD R3, R3, 0x1, -R4 ;  /* 0x0000000103037824 */ /* 0x000fe400078e0a04 */
[----:B------:R-:W-:Y:S02]  /*1400*/  IMAD R6, R6, R7, UR20 ;  /* 0x0000001406067e24 */ /* 0x000fe4000f8e0207 */
[----:B------:R-:W-:-:S03]  /*1410*/  IMAD R20, R3, R2, R20 ;  /* 0x0000000203147224 */ /* 0x000fc600078e0214 */
[----:B------:R-:W-:-:S15]  /*1420*/  R2UR UR20, R6 ;  /* 0x00000000061472ca */ /* 0x000fde00000e0000 */
.L_x_16:
[----:B------:R-:W-:Y:S01]  /*1430*/  BAR.SYNC.DEFER_BLOCKING 0x0 ;  /* 0x0000000000007b1d */ /* 0x000fe20000010000 */
[----:B------:R-:W-:Y:S01]  /*1440*/  UISETP.NE.AND UP1, UPT, UR8, 0x2, UPT ;  /* 0x000000020800788c */ /* 0x000fe2000bf25270 */
[----:B------:R-:W-:Y:S02]  /*1450*/  ISETP.NE.OR P5, PT, R0, 0x2, !P5 ;  /* 0x000000020000780c */ /* 0x000fe40006fa5670 */
[----:B------:R-:W-:-:S06]  /*1460*/  LOP3.LUT R2, R165, 0x1f, RZ, 0xc0, !PT ;  /* 0x0000001fa5027812 */ /* 0x000fcc00078ec0ff */
[----:B------:R-:W-:Y:S05]  /*1470*/  BRA.U UP1, `(.L_x_17) ;  /* 0x0000001101f07547 */ /* 0x000fea000b800000 */
[----:B------:R-:W1:Y:S01]  /*1480*/  LDCU UR14, c[0x0][0x38c] ;  /* 0x00007180ff0e77ac */ /* 0x000e620008000800 */
[----:B------:R-:W2:Y:S01]  /*1490*/  LDC R9, c[0x0][0x370] ;  /* 0x0000dc00ff097b82 */ /* 0x000ea20000000800 */
[----:B------:R-:W-:Y:S01]  /*14a0*/  PLOP3.LUT P1, PT, PT, PT, UP2, 0x80, 0x8 ;  /* 0x000000000008781c */ /* 0x000fe20003f2f028 */
[----:B------:R-:W-:Y:S01]  /*14b0*/  HFMA2 R12, -RZ, RZ, 0, 0 ;  /* 0x00000000ff0c7431 */ /* 0x000fe200000001ff */
[----:B------:R-:W-:Y:S01]  /*14c0*/  ISETP.EQ.OR P4, PT, R2, RZ, P5 ;  /* 0x000000ff0200720c */ /* 0x000fe20002f82670 */
[----:B------:R-:W-:Y:S01]  /*14d0*/  IMAD.MOV.U32 R15, RZ, RZ, 0x1 ;  /* 0x00000001ff0f7424 */ /* 0x000fe200078e00ff */
[----:B------:R-:W-:Y:S01]  /*14e0*/  PLOP3.LUT P1, PT, P1, PT, PT, 0x8, 0x80 ;  /* 0x000000000080781c */ /* 0x000fe20000f2e170 */
[----:B------:R-:W-:Y:S01]  /*14f0*/  IMAD.MOV.U32 R14, RZ, RZ, RZ ;  /* 0x000000ffff0e7224 */ /* 0x000fe200078e00ff */
[----:B------:R-:W-:Y:S01]  /*1500*/  MOV R8, 0x1 ;  /* 0x0000000100087802 */ /* 0x000fe20000000f00 */
[----:B------:R-:W4:Y:S01]  /*1510*/  LDC R0, c[0x0][0x374] ;  /* 0x0000dd00ff007b82 */ /* 0x000f220000000800 */
[----:B------:R-:W-:Y:S01]  /*1520*/  IMAD.MOV.U32 R10, RZ, RZ, RZ ;  /* 0x000000ffff0a7224 */ /* 0x000fe200078e00ff */
[----:B------:R-:W2:Y:S01]  /*1530*/  LDCU.64 UR30, c[0x0][0x348] ;  /* 0x00006900ff1e77ac */ /* 0x000ea20008000a00 */
[----:B------:R-:W-:Y:S01]  /*1540*/  UMOV UR6, URZ ;  /* 0x000000ff00067c82 */ /* 0x000fe20008000000 */
[----:B-1----:R-:W-:-:S04]  /*1550*/  UIADD3 UR5, UPT, UPT, UR14, 0xff, URZ ;  /* 0x000000ff0e057890 */ /* 0x002fc8000fffe0ff */
[----:B------:R-:W-:-:S04]  /*1560*/  USHF.R.S32.HI UR4, URZ, 0x1f, UR5 ;  /* 0x0000001fff047899 */ /* 0x000fc80008011405 */
[----:B------:R-:W-:-:S04]  /*1570*/  ULEA.HI UR4, UR4, UR5, URZ, 0x8 ;  /* 0x0000000504047291 */ /* 0x000fc8000f8f40ff */
[----:B------:R-:W-:Y:S02]  /*1580*/  USHF.R.S32.HI UR22, URZ, 0x8, UR4 ;  /* 0x00000008ff167899 */ /* 0x000fe40008011404 */
[----:B------:R-:W-:Y:S02]  /*1590*/  UIADD3 UR4, UPT, UPT, UR14, -0x1, URZ ;  /* 0xffffffff0e047890 */ /* 0x000fe4000fffe0ff */
[----:B------:R-:W-:Y:S02]  /*15a0*/  UISETP.LT.U32.AND UP0, UPT, UR22, 0x3, UPT ;  /* 0x000000031600788c */ /* 0x000fe4000bf01070 */
[----:B------:R-:W-:Y:S02]  /*15b0*/  UISETP.GE.U32.AND UP1, UPT, UR4, -0x1ff, UPT ;  /* 0xfffffe010400788c */ /* 0x000fe4000bf26070 */
[----:B------:R-:W-:Y:S02]  /*15c0*/  USEL UR15, UR22, 0x3, UP0 ;  /* 0x00000003160f7887 */ /* 0x000fe40008000000 */
[----:B------:R-:W-:-:S02]  /*15d0*/  UIADD3 UR14, UPT, UPT, UR14, 0x1fe, URZ ;  /* 0x000001fe0e0e7890 */ /* 0x000fc4000fffe0ff */
[----:B------:R-:W-:Y:S02]  /*15e0*/  UIADD3 UR5, UPT, UPT, UR15, -0x1, URZ ;  /* 0xffffffff0f057890 */ /* 0x000fe4000fffe0ff */
[----:B------:R-:W-:-:S03]  /*15f0*/  UIADD3 UR7, UPT, UPT, UR22, -UR15, URZ ;  /* 0x8000000f16077290 */ /* 0x000fc6000fffe0ff */
[----:B------:R-:W-:-:S04]  /*1600*/  @UP1 UIADD3 UR5, UPT, UPT, UR15, URZ, URZ ;  /* 0x000000ff0f051290 */ /* 0x000fc8000fffe0ff */
[----:B--2---:R-:W-:-:S12]  /*1610*/  UIADD3 UR5, UPT, UPT, UR5, 0x1, URZ ;  /* 0x0000000105057890 */ /* 0x004fd8000fffe0ff */
.L_x_39:
[----:B------:R-:W-:Y:S01]  /*1620*/  UISETP.NE.AND UP0, UPT, UR37, URZ, UPT ;  /* 0x000000ff2500728c */ /* 0x000fe2000bf05270 */
[----:B------:R-:W1:Y:S08]  /*1630*/  S2UR UR37, SR_CgaCtaId ;  /* 0x00000000002579c3 */ /* 0x000e700000008800 */
[----:B------:R-:W-:Y:S05]  /*1640*/  BRA.U UP0, `(.L_x_18) ;  /* 0x0000000100347547 */ /* 0x000fea000b800000 */
[----:B------:R-:W2:Y:S01]  /*1650*/  S2R R2, SR_CgaCtaId ;  /* 0x0000000000027919 */ /* 0x000ea20000008800 */
[----:B------:R-:W-:-:S04]  /*1660*/  MOV R3, 0x400 ;  /* 0x0000040000037802 */ /* 0x000fc80000000f00 */
[----:B--2---:R-:W-:Y:S02]  /*1670*/  LEA R3, R2, R3, 0x18 ;  /* 0x0000000302037211 */ /* 0x004fe400078ec0ff */
[----:B------:R-:W-:-:S03]  /*1680*/  SHF.L.U32 R2, R8, 0x1f, RZ ;  /* 0x0000001f08027819 */ /* 0x000fc600000006ff */
[----:B------:R-:W-:-:S04]  /*1690*/  IMAD R3, R10, 0x8, R3 ;  /* 0x000000080a037824 */ /* 0x000fc800078e0203 */
[----:B------:R-:W2:Y:S02]  /*16a0*/  SYNCS.PHASECHK.TRANS64.TRYWAIT P0, [R3+URZ+0xc0], R2 ;  /* 0x0000c002030075a7 */ /* 0x000ea400080011ff */
[----:B--2---:R-:W-:Y:S05]  /*16b0*/  @!P0 BRA `(.L_x_19) ;  /* 0x000000a000608947 */ /* 0x004fea0003800000 */
.L_x_135:
[----:B------:R-:W-:Y:S01]  /*16c0*/  VIADD R10, R10, 0x1 ;  /* 0x000000010a0a7836 */ /* 0x000fe20000000000 */
[----:B------:R2:W-:Y:S04]  /*16d0*/  SYNCS.ARRIVE.TRANS64.A1T0 RZ, [R3+URZ+0xb0], RZ ;  /* 0x0000b0ff03ff79a7 */ /* 0x0005e800081000ff */
[----:B------:R-:W-:-:S04]  /*16e0*/  ISETP.NE.AND P0, PT, R10, 0x2, PT ;  /* 0x000000020a00780c */ /* 0x000fc80003f05270 */
[----:B------:R-:W-:Y:S02]  /*16f0*/  SEL R10, R10, RZ, P0 ;  /* 0x000000ff0a0a7207 */ /* 0x000fe40000000000 */
[----:B--2---:R-:W-:-:S04]  /*1700*/  SEL R3, RZ, 0x1, P0 ;  /* 0x00000001ff037807 */ /* 0x004fc80000000000 */
[----:B------:R-:W-:Y:S02]  /*1710*/  LOP3.LUT R8, R8, R3, RZ, 0x3c, !PT ;  /* 0x0000000308087212 */ /* 0x000fe400078e3cff */
.L_x_18:
[----:B------:R-:W-:Y:S01]  /*1720*/  UMOV UR4, 0x400 ;  /* 0x0000040000047882 */ /* 0x000fe20000000000 */
[----:B------:R-:W-:Y:S01]  /*1730*/  SHF.L.U32 R2, R15, 0x1f, RZ ;  /* 0x0000001f0f027819 */ /* 0x000fe200000006ff */
[----:B-1----:R-:W-:Y:S01]  /*1740*/  ULEA UR4, UR37, UR4, 0x18 ;  /* 0x0000000425047291 */ /* 0x002fe2000f8ec0ff */
[----:B------:R-:W-:Y:S01]  /*1750*/  R2UR UR11, R20 ;  /* 0x00000000140b72ca */ /* 0x000fe200000e0000 */
[----:B------:R-:W-:Y:S02]  /*1760*/  UISETP.GE.U32.AND UP0, UPT, UR14, 0x1ff, UPT ;  /* 0x000001ff0e00788c */ /* 0x000fe4000bf06070 */
[----:B------:R-:W-:Y:S02]  /*1770*/  ULEA UR8, UR6, UR4, 0x3 ;  /* 0x0000000406087291 */ /* 0x000fe4000f8e18ff */
[----:B------:R-:W-:Y:S01]  /*1780*/  USHF.L.U32 UR35, UR20, 0x7, URZ ;  /* 0x0000000714237899 */ /* 0x000fe200080006ff */
[----:B------:R-:W-:-:S06]  /*1790*/  UMOV UR38, URZ ;  /* 0x000000ff00267c82 */ /* 0x000fcc0008000000 */
[----:B------:R1:W2:Y:S01]  /*17a0*/  SYNCS.PHASECHK.TRANS64.TRYWAIT P2, [UR8+0x18], R2 ;  /* 0x00001802ff0075a7 */ /* 0x0002a20008041108 */
[----:B------:R-:W-:Y:S02]  /*17b0*/  USHF.L.U32 UR27, UR11, 0x8, URZ ;  /* 0x000000080b1b7899 */ /* 0x000fe400080006ff */
[----:B------:R-:W-:Y:S01]  /*17c0*/  USHF.L.U32 UR11, UR11, 0x1, URZ ;  /* 0x000000010b0b7899 */ /* 0x000fe200080006ff */
[----:B------:R-:W-:Y:S11]  /*17d0*/  BRA.U !UP0, `(.L_x_20) ;  /* 0x0000000508047547 */ /* 0x000ff6000b800000 */
[----:B------:R-:W-:Y:S01]  /*17e0*/  UMOV UR29, URZ ;  /* 0x000000ff001d7c82 */ /* 0x000fe20008000000 */
[----:B------:R-:W-:-:S05]  /*17f0*/  UMOV UR23, UR6 ;  /* 0x0000000600177c82 */ /* 0x000fca0008000000 */
.L_x_27:
[----:B------:R-:W-:Y:S01]  /*1800*/  ULEA UR33, UR23, UR4, 0x3 ;  /* 0x0000000417217291 */ /* 0x000fe2000f8e18ff */
[----:B--2---:R-:W-:Y:S01]  /*1810*/  @!P5 MOV R3, 0xcc00 ;  /* 0x0000cc000003d802 */ /* 0x004fe20000000f00 */
[----:B--2---:R-:W-:Y:S10]  /*1820*/  @P2 BRA `(.L_x_21) ;  /* 0x00000000000c2947 */ /* 0x004ff40003800000 */
[----:B------:R-:W-:-:S04]  /*1830*/  SHF.L.U32 R5, R15, 0x1f, RZ ;  /* 0x0000001f0f057819 */ /* 0x000fc800000006ff */
[----:B------:R-:W2:Y:S02]  /*1840*/  SYNCS.PHASECHK.TRANS64.TRYWAIT P0, [UR33+0x18], R5 ;  /* 0x00001805ff0075a7 */ /* 0x000ea40008001121 */
[----:B--2---:R-:W-:Y:S05]  /*1850*/  @!P0 BRA `(.L_x_22) ;  /* 0x000000a0000c8947 */ /* 0x004fea0003800000 */
.L_x_21:
[----:B------:R2:W-:Y:S01]  /*1860*/  @!P5 SYNCS.ARRIVE.TRANS64 RZ, [UR33], R3 ;  /* 0x00000003ffffd9a7 */ /* 0x0005e20008000021 */
[----:B------:R-:W-:Y:S04]  /*1870*/  BSSY.RECONVERGENT B0, `(.L_x_23) ;  /* 0x0000003000007945 */ /* 0x000fe80003800200 */
[----:B------:R-:W-:Y:S05]  /*1880*/  @P4 BRA `(.L_x_24) ;  /* 0x0000000000044947 */ /* 0x000fea0003800000 */
[----:B------:R-:W-:Y:S05]  /*1890*/  BPT.TRAP 0x1 ;  /* 0x000000040000795c */ /* 0x000fea0000300000 */
.L_x_24:
[----:B------:R-:W-:Y:S05]  /*18a0*/  BSYNC.RECONVERGENT B0 ;  /* 0x0000000000007941 */ /* 0x000fea0003800200 */
.L_x_23:
[----:B------:R-:W-:Y:S01]  /*18b0*/  UIADD3 UR6, UPT, UPT, UR23, 0x1, URZ ;  /* 0x0000000117067890 */ /* 0x000fe2000fffe0ff */
[----:B------:R-:W-:Y:S01]  /*18c0*/  BSSY.RECONVERGENT B0, `(.L_x_25) ;  /* 0x000002d000007945 */ /* 0x000fe20003800200 */
[----:B------:R-:W-:Y:S02]  /*18d0*/  ELECT P0, URZ, PT ;  /* 0x0000000000ff782f */ /* 0x000fe40003800000 */
[----:B------:R-:W-:-:S04]  /*18e0*/  UISETP.NE.AND UP0, UPT, UR6, 0x3, UPT ;  /* 0x000000030600788c */ /* 0x000fc8000bf05270 */
[----:B------:R-:W-:Y:S02]  /*18f0*/  USEL UR9, URZ, 0x1, UP0 ;  /* 0x00000001ff097887 */ /* 0x000fe40008000000 */
[----:B------:R-:W-:-:S04]  /*1900*/  USEL UR6, UR6, URZ, UP0 ;  /* 0x000000ff06067287 */ /* 0x000fc80008000000 */
[----:B------:R-:W-:Y:S01]  /*1910*/  ULEA UR8, UR6, UR4, 0x3 ;  /* 0x0000000406087291 */ /* 0x000fe2000f8e18ff */
[----:B------:R-:W-:-:S04]  /*1920*/  LOP3.LUT R15, R15, UR9, RZ, 0x3c, !PT ;  /* 0x000000090f0f7c12 */ /* 0x000fc8000f8e3cff */
[----:B-1----:R-:W-:-:S04]  /*1930*/  SHF.L.U32 R2, R15, 0x1f, RZ ;  /* 0x0000001f0f027819 */ /* 0x002fc800000006ff */
[----:B------:R1:W1:Y:S01]  /*1940*/  SYNCS.PHASECHK.TRANS64.TRYWAIT P2, [UR8+0x18], R2 ;  /* 0x00001802ff0075a7 */ /* 0x0002620008041108 */
[----:B------:R-:W-:Y:S05]  /*1950*/  @!P0 BRA `(.L_x_26) ;  /* 0x00000000008c8947 */ /* 0x000fea0003800000 */
[----:B------:R-:W-:Y:S02]  /*1960*/  ULEA UR32, UR23, UR4, 0xe ;  /* 0x0000000417207291 */ /* 0x000fe4000f8e70ff */
[----:B------:R-:W-:Y:S02]  /*1970*/  UIADD3 UR46, UP3, UPT, UR30, 0x80, URZ ;  /* 0x000000801e2e7890 */ /* 0x000fe4000ff7e0ff */
[----:B------:R-:W-:Y:S02]  /*1980*/  ULEA UR24, UR23, UR4, 0xf ;  /* 0x0000000417187291 */ /* 0x000fe4000f8e78ff */
[----:B------:R-:W-:Y:S02]  /*1990*/  UIADD3 UR44, UP2, UPT, UR30, 0x180, URZ ;  /* 0x000001801e2c7890 */ /* 0x000fe4000ff5e0ff */
[----:B------:R-:W-:Y:S02]  /*19a0*/  ULEA UR16, UR23, UR4, 0xa ;  /* 0x0000000417107291 */ /* 0x000fe4000f8e50ff */
[----:B------:R-:W-:-:S02]  /*19b0*/  UIADD3 UR42, UP1, UPT, UR30, 0x280, URZ ;  /* 0x000002801e2a7890 */ /* 0x000fc4000ff3e0ff */
[----:B------:R-:W-:Y:S02]  /*19c0*/  ULEA UR8, UR23, UR4, 0xb ;  /* 0x0000000417087291 */ /* 0x000fe4000f8e58ff */
[----:B------:R-:W-:Y:S02]  /*19d0*/  UIADD3 UR40, UP0, UPT, UR30, 0x380, URZ ;  /* 0x000003801e287890 */ /* 0x000fe4000ff1e0ff */
[----:B------:R-:W-:Y:S02]  /*19e0*/  USHF.L.U32 UR34, UR29, 0x8, URZ ;  /* 0x000000081d227899 */ /* 0x000fe400080006ff */
[----:B------:R-:W-:Y:S02]  /*19f0*/  UIADD3.X UR47, UPT, UPT, URZ, UR31, URZ, UP3, !UPT ;  /* 0x0000001fff2f7290 */ /* 0x000fe40009ffe4ff */
[----:B------:R-:W-:Y:S02]  /*1a00*/  UIADD3 UR32, UPT, UPT, UR32, 0x10800, URZ ;  /* 0x0001080020207890 */ /* 0x000fe4000fffe0ff */
[----:B------:R-:W-:-:S02]  /*1a10*/  UIADD3.X UR45, UPT, UPT, URZ, UR31, URZ, UP2, !UPT ;  /* 0x0000001fff2d7290 */ /* 0x000fc400097fe4ff */
[----:B------:R-:W-:Y:S02]  /*1a20*/  UIADD3 UR24, UPT, UPT, UR24, 0x1c800, URZ ;  /* 0x0001c80018187890 */ /* 0x000fe4000fffe0ff */
[----:B------:R-:W-:Y:S02]  /*1a30*/  USHF.L.U32 UR19, UR29, 0x1, URZ ;  /* 0x000000011d137899 */ /* 0x000fe400080006ff */
[----:B------:R-:W-:Y:S02]  /*1a40*/  UIADD3.X UR43, UPT, UPT, URZ, UR31, URZ, UP1, !UPT ;  /* 0x0000001fff2b7290 */ /* 0x000fe40008ffe4ff */
[----:B------:R-:W-:Y:S02]  /*1a50*/  UIADD3 UR16, UPT, UPT, UR16, 0x34800, URZ ;  /* 0x0003480010107890 */ /* 0x000fe4000fffe0ff */
[----:B------:R-:W-:Y:S02]  /*1a60*/  UIADD3.X UR41, UPT, UPT, URZ, UR31, URZ, UP0, !UPT ;  /* 0x0000001fff297290 */ /* 0x000fe400087fe4ff */
[----:B------:R-:W-:Y:S01]  /*1a70*/  UIADD3 UR8, UPT, UPT, UR8, 0x35400, URZ ;  /* 0x0003540008087890 */ /* 0x000fe2000fffe0ff */
[----:B------:R-:W-:Y:S01]  /*1a80*/  UMOV UR38, 0x0 ;  /* 0x0000000000267882 */ /* 0x000fe20000000000 */
[----:B------:R-:W-:Y:S01]  /*1a90*/  UMOV UR39, 0x10000000 ;  /* 0x1000000000277882 */ /* 0x000fe20000000000 */
[----:B------:R-:W-:Y:S01]  /*1aa0*/  UMOV UR25, UR33 ;  /* 0x0000002100197c82 */ /* 0x000fe20008000000 */
[----:B------:R-:W-:Y:S01]  /*1ab0*/  UMOV UR28, UR36 ;  /* 0x00000024001c7c82 */ /* 0x000fe20008000000 */
[----:B------:R-:W-:Y:S01]  /*1ac0*/  UMOV UR18, URZ ;  /* 0x000000ff00127c82 */ /* 0x000fe20008000000 */
[----:B------:R-:W-:Y:S01]  /*1ad0*/  UMOV UR26, UR34 ;  /* 0x00000022001a7c82 */ /* 0x000fe20008000000 */
[----:B------:R-:W-:Y:S01]  /*1ae0*/  UMOV UR17, UR33 ;  /* 0x0000002100117c82 */ /* 0x000fe20008000000 */
[----:B------:R-:W-:Y:S01]  /*1af0*/  UMOV UR21, UR36 ;  /* 0x0000002400157c82 */ /* 0x000fe20008000000 */
[----:B------:R1:W-:Y:S01]  /*1b00*/  UTMALDG.3D [UR32], [UR46], desc[UR38] ;  /* 0x000026202e0075b4 */ /* 0x0003e20008011000 */
[----:B------:R-:W-:Y:S01]  /*1b10*/  UMOV UR9, UR33 ;  /* 0x0000002100097c82 */ /* 0x000fe20008000000 */
[----:B------:R-:W-:Y:S01]  /*1b20*/  UMOV UR13, UR36 ;  /* 0x00000024000d7c82 */ /* 0x000fe20008000000 */
[----:B------:R-:W-:Y:S01]  /*1b30*/  UMOV UR10, UR18 ;  /* 0x00000012000a7c82 */ /* 0x000fe20008000000 */
[----:B------:R-:W-:Y:S01]  /*1b40*/  UMOV UR12, UR19 ;  /* 0x00000013000c7c82 */ /* 0x000fe20008000000 */
[----:B------:R1:W-:Y:S01]  /*1b50*/  UTMALDG.3D [UR24], [UR44], desc[UR38] ;  /* 0x000026182c0075b4 */ /* 0x0003e20008011000 */
[----:B------:R1:W-:Y:S01]  /*1b60*/  UTMALDG.4D [UR16], [UR42], desc[UR38] ;  /* 0x000026102a0075b4 */ /* 0x0003e20008019000 */
[----:B------:R1:W-:Y:S01]  /*1b70*/  UTMALDG.4D [UR8], [UR40], desc[UR38] ;  /* 0x00002608280075b4 */ /* 0x0003e20008019000 */
[----:B------:R-:W-:Y:S01]  /*1b80*/  NOP ;  /* 0x0000000000007918 */ /* 0x000fe20000000000 */
.L_x_26:
[----:B-1----:R-:W-:Y:S05]  /*1b90*/  BSYNC.RECONVERGENT B0 ;  /* 0x0000000000007941 */ /* 0x002fea0003800200 */
.L_x_25:
[----:B------:R-:W-:Y:S01]  /*1ba0*/  UIADD3 UR29, UPT, UPT, UR29, 0x1, URZ ;  /* 0x000000011d1d7890 */ /* 0x000fe2000fffe0ff */
[----:B------:R-:W-:Y:S01]  /*1bb0*/  UMOV UR23, UR6 ;  /* 0x0000000600177c82 */ /* 0x000fe20008000000 */
[----:B------:R-:W-:Y:S02]  /*1bc0*/  UMOV UR38, UR5 ;  /* 0x0000000500267c82 */ /* 0x000fe40008000000 */
[----:B------:R-:W-:-:S09]  /*1bd0*/  UISETP.NE.AND UP0, UPT, UR29, UR5, UPT ;  /* 0x000000051d00728c */ /* 0x000fd2000bf05270 */
[----:B------:R-:W-:Y:S05]  /*1be0*/  BRA.U UP0, `(.L_x_27) ;  /* 0xfffffffd00047547 */ /* 0x000fea000b83ffff */
.L_x_20:
[----:B------:R-:W-:Y:S01]  /*1bf0*/  ULEA UR8, UR6, UR4, 0x3 ;  /* 0x0000000406087291 */ /* 0x000fe2000f8e18ff */
[----:B-1----:R-:W-:Y:S01]  /*1c00*/  SHF.L.U32 R2, R15, 0x1f, RZ ;  /* 0x0000001f0f027819 */ /* 0x002fe200000006ff */
[----:B------:R-:W-:Y:S01]  /*1c10*/  @!P1 SYNCS.ARRIVE.TRANS64.A1T0 RZ, [UR4+0x78], RZ ;  /* 0x000078ffffff99a7 */ /* 0x000fe20008100004 */
[----:B------:R-:W-:-:S06]  /*1c20*/  UISETP.GT.AND UP0, UPT, UR22, UR15, UPT ;  /* 0x0000000f1600728c */ /* 0x000fcc000bf04270 */
[----:B------:R1:W1:Y:S03]  /*1c30*/  SYNCS.PHASECHK.TRANS64.TRYWAIT P1, [UR8+0x18], R2 ;  /* 0x00001802ff0075a7 */ /* 0x0002660008021108 */
[----:B------:R-:W-:Y:S05]  /*1c40*/  BRA.U !UP0, `(.L_x_28) ;  /* 0x0000000508007547 */ /* 0x000fea000b800000 */
[----:B------:R-:W-:Y:S01]  /*1c50*/  UIADD3 UR23, UPT, UPT, UR7, UR38, URZ ;  /* 0x0000002607177290 */ /* 0x000fe2000fffe0ff */
[----:B------:R-:W-:-:S11]  /*1c60*/  UMOV UR29, UR6 ;  /* 0x00000006001d7c82 */ /* 0x000fd60008000000 */
.L_x_35:
[----:B------:R-:W-:Y:S01]  /*1c70*/  ULEA UR33, UR29, UR4, 0x3 ;  /* 0x000000041d217291 */ /* 0x000fe2000f8e18ff */
[----:B--2---:R-:W-:Y:S01]  /*1c80*/  @!P5 MOV R3, 0xcc00 ;  /* 0x0000cc000003d802 */ /* 0x004fe20000000f00 */
[----:B-1----:R-:W-:Y:S10]  /*1c90*/  @P1 BRA `(.L_x_29) ;  /* 0x00000000000c1947 */ /* 0x002ff40003800000 */
[----:B------:R-:W-:-:S04]  /*1ca0*/  SHF.L.U32 R5, R15, 0x1f, RZ ;  /* 0x0000001f0f057819 */ /* 0x000fc800000006ff */
[----:B------:R-:W1:Y:S02]  /*1cb0*/  SYNCS.PHASECHK.TRANS64.TRYWAIT P0, [UR33+0x18], R5 ;  /* 0x00001805ff0075a7 */ /* 0x000e640008001121 */
[----:B-1----:R-:W-:Y:S05]  /*1cc0*/  @!P0 BRA `(.L_x_30) ;  /* 0x0000009c00088947 */ /* 0x002fea0003800000 */
.L_x_29:
[----:B------:R2:W-:Y:S01]  /*1cd0*/  @!P5 SYNCS.ARRIVE.TRANS64 RZ, [UR33], R3 ;  /* 0x00000003ffffd9a7 */ /* 0x0005e20008000021 */
[----:B------:R-:W-:Y:S04]  /*1ce0*/  BSSY.RECONVERGENT B0, `(.L_x_31) ;  /* 0x0000003000007945 */ /* 0x000fe80003800200 */
[----:B------:R-:W-:Y:S05]  /*1cf0*/  @P4 BRA `(.L_x_32) ;  /* 0x0000000000044947 */ /* 0x000fea0003800000 */
[----:B------:R-:W-:Y:S05]  /*1d00*/  BPT.TRAP 0x1 ;  /* 0x000000040000795c */ /* 0x000fea0000300000 */
.L_x_32:
[----:B------:R-:W-:Y:S05]  /*1d10*/  BSYNC.RECONVERGENT B0 ;  /* 0x0000000000007941 */ /* 0x000fea0003800200 */
.L_x_31:
        /* <DEDUP_REMOVED lines=27> */
[----:B------:R-:W-:Y:S02]  /*1ed0*/  UIADD3 UR8, UPT, UPT, UR8, 0x35400, URZ ;  /* 0x0003540008087890 */ /* 0x000fe4000fffe0ff */
[----:B------:R-:W-:Y:S01]  /*1ee0*/  UIADD3.X UR43, UPT, UPT, URZ, UR31, URZ, UP0, !UPT ;  /* 0x0000001fff2b7290 */ /* 0x000fe200087fe4ff */
        /* <DEDUP_REMOVED lines=17> */
.L_x_34:
[----:B-1----:R-:W-:Y:S05]  /*2000*/  BSYNC.RECONVERGENT B0 ;  /* 0x0000000000007941 */ /* 0x002fea0003800200 */
.L_x_33:
[----:B------:R-:W-:Y:S01]  /*2010*/  UIADD3 UR38, UPT, UPT, UR38, 0x1, URZ ;  /* 0x0000000126267890 */ /* 0x000fe2000fffe0ff */
[----:B------:R-:W-:-:S03]  /*2020*/  UMOV UR29, UR6 ;  /* 0x00000006001d7c82 */ /* 0x000fc60008000000 */
[----:B------:R-:W-:-:S09]  /*2030*/  UISETP.NE.AND UP0, UPT, UR38, UR23, UPT ;  /* 0x000000172600728c */ /* 0x000fd2000bf05270 */
[----:B------:R-:W-:Y:S05]  /*2040*/  BRA.U UP0, `(.L_x_35) ;  /* 0xfffffffd00087547 */ /* 0x000fea000b83ffff */
.L_x_28:
[----:B-1----:R-:W-:Y:S01]  /*2050*/  LEA R2, R14, UR4, 0x3 ;  /* 0x000000040e027c11 */ /* 0x002fe2000f8e18ff */
[----:B------:R-:W-:Y:S01]  /*2060*/  NOP ;  /* 0x0000000000007918 */ /* 0x000fe20000000000 */
[----:B--2---:R-:W-:Y:S02]  /*2070*/  SHF.L.U32 R3, R12, 0x1f, RZ ;  /* 0x0000001f0c037819 */ /* 0x004fe400000006ff */
[----:B------:R-:W-:Y:S02]  /*2080*/  LEA R4, R14, UR4, 0x4 ;  /* 0x000000040e047c11 */ /* 0x000fe4000f8e20ff */
[----:B------:R-:W1:Y:S02]  /*2090*/  SYNCS.PHASECHK.TRANS64.TRYWAIT P0, [R2+URZ+0x80], R3 ;  /* 0x00008003020075a7 */ /* 0x000e6400080011ff */
[----:B-1----:R-:W-:Y:S05]  /*20a0*/  @!P0 BRA `(.L_x_36) ;  /* 0x0000009800288947 */ /* 0x002fea0003800000 */
.L_x_138:
[----:B------:R-:W2:Y:S01]  /*20b0*/  LDS.128 R4, [R4+0xe0] ;  /* 0x0000e00004047984 */ /* 0x000ea20000000c00 */
[----:B---3--:R-:W-:Y:S01]  /*20c0*/  ISETP.GE.AND P0, PT, R72, 0x1, PT ;  /* 0x000000014800780c */ /* 0x008fe20003f06270 */
[----:B-1----:R-:W-:Y:S01]  /*20d0*/  VIADD R2, R2, 0x90 ;  /* 0x0000009002027836 */ /* 0x002fe20000000000 */
[----:B------:R-:W-:Y:S01]  /*20e0*/  @!PT LDS RZ, [RZ] ;  /* 0x00000000fffff984 */ /* 0x000fe20000000800 */
[----:B------:R-:W-:Y:S01]  /*20f0*/  @!PT LDS RZ, [RZ] ;  /* 0x00000000fffff984 */ /* 0x000fe20000000800 */
[----:B------:R-:W-:Y:S01]  /*2100*/  @!PT LDS RZ, [RZ] ;  /* 0x00000000fffff984 */ /* 0x000fe20000000800 */
[----:B------:R-:W-:Y:S01]  /*2110*/  @!PT LDS RZ, [RZ] ;  /* 0x00000000fffff984 */ /* 0x000fe20000000800 */
[----:B------:R1:W-:Y:S06]  /*2120*/  MEMBAR.ALL.CTA ;  /* 0x0000000000007992 */ /* 0x0003ec0000008000 */
[----:B-1----:R-:W1:Y:S01]  /*2130*/  FENCE.VIEW.ASYNC.S ;  /* 0x00000000000073c6 */ /* 0x002e620000000000 */
[----:B------:R-:W-:-:S04]  /*2140*/  PRMT R2, RZ, 0x654, R2 ;  /* 0x00000654ff027816 */ /* 0x000fc80000000002 */
[----:B-1----:R1:W-:Y:S01]  /*2150*/  SYNCS.ARRIVE.TRANS64.RED.A1T0 RZ, [R2+URZ], RZ ;  /* 0x000000ff02ff79a7 */ /* 0x0023e200081004ff */
[----:B--2---:R-:W-:-:S13]  /*2160*/  LOP3.LUT P2, RZ, R6, 0x1, RZ, 0xc0, !PT ;  /* 0x0000000106ff7812 */ /* 0x004fda000784c0ff */
[----:B------:R-:W-:Y:S01]  /*2170*/  @P2 SHF.R.U32.HI R3, RZ, 0x10, R5 ;  /* 0x00000010ff032819 */ /* 0x000fe20000011605 */
[----:B------:R-:W-:Y:S01]  /*2180*/  VOTEU.ANY UP0, P2 ;  /* 0x0000000000ff7886 */ /* 0x000fe20001000100 */
[----:B------:R-:W-:Y:S02]  /*2190*/  @P2 MOV R13, R4 ;  /* 0x00000004000d2202 */ /* 0x000fe40000000f00 */
[----:B------:R-:W-:Y:S02]  /*21a0*/  @P2 R2UR.BROADCAST UR8, R3 ;  /* 0x00000000030822ca */ /* 0x000fe400008e0000 */
[----:B------:R-:W-:-:S11]  /*21b0*/  @P2 LOP3.LUT R11, R5, 0xffff, RZ, 0xc0, !PT ;  /* 0x0000ffff050b2812 */ /* 0x000fd600078ec0ff */
[----:B------:R-:W-:Y:S01]  /*21c0*/  @UP0 UMOV UR36, UR8 ;  /* 0x0000000800240c82 */ /* 0x000fe20008000000 */
[----:B-1----:R-:W-:Y:S05]  /*21d0*/  @!P0 BRA `(.L_x_37) ;  /* 0x0000000000b88947 */ /* 0x002fea0003800000 */
[----:B------:R-:W4:Y:S01]  /*21e0*/  LDC.64 R4, c[0x0][0xf18] ;  /* 0x0003c600ff047b82 */ /* 0x000f220000000a00 */
[----:B------:R-:W-:-:S07]  /*21f0*/  ISETP.NE.AND P3, PT, R72, 0x1, PT ;  /* 0x000000014800780c */ /* 0x000fce0003f65270 */
[----:B------:R-:W1:Y:S08]  /*2200*/  LDC.64 R6, c[0x0][0xf10] ;  /* 0x0003c400ff067b82 */ /* 0x000e700000000a00 */
[----:B------:R-:W2:Y:S08]  /*2210*/  LDC R16, c[0x0][0xf20] ;  /* 0x0003c800ff107b82 */ /* 0x000eb00000000800 */
[----:B------:R-:W3:Y:S01]  /*2220*/  LDC R18, c[0x0][0xf0c] ;  /* 0x0003c300ff127b82 */ /* 0x000ee20000000800 */
[----:B----4-:R-:W-:Y:S01]  /*2230*/  IMAD.HI.U32 R17, R0, R5, RZ ;  /* 0x0000000500117227 */ /* 0x010fe200078e00ff */
[----:B------:R-:W-:-:S03]  /*2240*/  ISETP.NE.AND P0, PT, R4, 0x1, PT ;  /* 0x000000010400780c */ /* 0x000fc60003f05270 */
[----:B------:R-:W-:-:S03]  /*2250*/  IMAD.HI.U32 R5, R11, R5, RZ ;  /* 0x000000050b057227 */ /* 0x000fc600078e00ff */
[----:B------:R-:W4:Y:S01]  /*2260*/  LDC.64 R2, c[0x0][0xf28] ;  /* 0x0003ca00ff027b82 */ /* 0x000f220000000a00 */
[----:B-1----:R-:W-:-:S04]  /*2270*/  IMAD.HI.U32 R20, R9, R6, RZ ;  /* 0x0000000609147227 */ /* 0x002fc800078e00ff */
[----:B------:R-:W-:Y:S01]  /*2280*/  IMAD.HI.U32 R22, R13, R6, RZ ;  /* 0x000000060d167227 */ /* 0x000fe200078e00ff */
[----:B------:R-:W-:Y:S02]  /*2290*/  SHF.R.U32.HI R20, RZ, R7, R20 ;  /* 0x00000007ff147219 */ /* 0x000fe40000011614 */
[-C--:B--2---:R-:W-:Y:S02]  /*22a0*/  SHF.R.U32.HI R17, RZ, R16.reuse, R17 ;  /* 0x00000010ff117219 */ /* 0x084fe40000011611 */
[----:B------:R-:W-:Y:S02]  /*22b0*/  SHF.R.U32.HI R16, RZ, R16, R5 ;  /* 0x00000010ff107219 */ /* 0x000fe40000011605 */
[----:B------:R-:W-:Y:S02]  /*22c0*/  SEL R17, R0, R17, !P0 ;  /* 0x0000001100117207 */ /* 0x000fe40004000000 */
[----:B------:R-:W-:Y:S02]  /*22d0*/  SHF.R.U32.HI R22, RZ, R7, R22 ;  /* 0x00000007ff167219 */ /* 0x000fe40000011616 */
[----:B---3--:R-:W-:-:S02]  /*22e0*/  ISETP.NE.AND P1, PT, R18, 0x1, PT ;  /* 0x000000011200780c */ /* 0x008fc40003f25270 */
[----:B------:R-:W-:Y:S02]  /*22f0*/  SEL R5, R11, R16, !P0 ;  /* 0x000000100b057207 */ /* 0x000fe40004000000 */
[----:B------:R-:W-:Y:S02]  /*2300*/  SEL R19, R9, R20, !P1 ;  /* 0x0000001409137207 */ /* 0x000fe40004800000 */
[----:B------:R-:W-:Y:S01]  /*2310*/  SEL R7, R13, R22, !P1 ;  /* 0x000000160d077207 */ /* 0x000fe20004800000 */
[----:B----4-:R-:W-:-:S04]  /*2320*/  IMAD.HI.U32 R20, R17, R2, RZ ;  /* 0x0000000211147227 */ /* 0x010fc800078e00ff */
        /* <DEDUP_REMOVED lines=14> */
[----:B------:R-:W-:Y:S02]  /*2410*/  @!P0 SEL R3, R7, R16, !P3 ;  /* 0x0000001007038207 */ /* 0x000fe40005800000 */
[----:B------:R-:W-:-:S03]  /*2420*/  IADD3 R16, PT, PT, -R5, RZ, RZ ;  /* 0x000000ff05107210 */ /* 0x000fc60007ffe1ff */
[--C-:B------:R-:W-:Y:S02]  /*2430*/  @!P0 IMAD.IADD R6, R6, 0x1, -R3.reuse ;  /* 0x0000000106068824 */ /* 0x100fe400078e0a03 */
[----:B------:R-:W-:Y:S01]  /*2440*/  @!P0 IMAD R3, R2, R19, R3 ;  /* 0x0000001302038224 */ /* 0x000fe200078e0203 */
[----:B------:R-:W-:Y:S01]  /*2450*/  IADD3 R2, PT, PT, -R7, RZ, RZ ;  /* 0x000000ff07027210 */ /* 0x000fe20007ffe1ff */
[----:B------:R-:W-:Y:S02]  /*2460*/  @!P0 IMAD R5, R72, R6, R7 ;  /* 0x0000000648058224 */ /* 0x000fe400078e0207 */
[----:B------:R-:W-:Y:S02]  /*2470*/  IMAD R11, R4, R16, R11 ;  /* 0x00000010040b7224 */ /* 0x000fe400078e020b */
[----:B------:R-:W-:Y:S02]  /*2480*/  @!P0 IMAD.MOV.U32 R7, RZ, RZ, R3 ;  /* 0x000000ffff078224 */ /* 0x000fe400078e0003 */
[----:B------:R-:W-:-:S02]  /*2490*/  IMAD R2, R18, R2, R13 ;  /* 0x0000000212027224 */ /* 0x000fc400078e020d */
[----:B------:R-:W-:Y:S02]  /*24a0*/  IMAD R11, R5, R4, R11 ;  /* 0x00000004050b7224 */ /* 0x000fe400078e020b */
[----:B------:R-:W-:Y:S02]  /*24b0*/  IMAD R13, R7, R18, R2 ;  /* 0x00000012070d7224 */ /* 0x000fe400078e0202 */
.L_x_37:
[----:B------:R-:W1:Y:S02]  /*24c0*/  LDCU UR8, c[0x0][0xf30] ;  /* 0x0001e600ff0877ac */ /* 0x000e640008000800 */
[----:B-1----:R-:W-:-:S09]  /*24d0*/  UISETP.NE.AND UP0, UPT, UR8, 0x1, UPT ;  /* 0x000000010800788c */ /* 0x002fd2000bf05270 */
[----:B------:R-:W-:Y:S05]  /*24e0*/  BRA.U UP0, `(.L_x_38) ;  /* 0x0000000100407547 */ /* 0x000fea000b800000 */
[----:B------:R-:W1:Y:S08]  /*24f0*/  LDC.64 R4, c[0x0][0xf10] ;  /* 0x0003c400ff047b82 */ /* 0x000e700000000a00 */
[----:B------:R-:W2:Y:S08]  /*2500*/  LDC.64 R2, c[0x0][0xf18] ;  /* 0x0003c600ff027b82 */ /* 0x000eb00000000a00 */
[----:B------:R-:W3:Y:S08]  /*2510*/  LDC R6, c[0x0][0xf20] ;  /* 0x0003c800ff067b82 */ /* 0x000ef00000000800 */
[----:B------:R-:W4:Y:S01]  /*2520*/  LDC R16, c[0x0][0xf0c] ;  /* 0x0003c300ff107b82 */ /* 0x000f220000000800 */
[----:B-1----:R-:W-:-:S05]  /*2530*/  IMAD.HI.U32 R4, R13, R4, RZ ;  /* 0x000000040d047227 */ /* 0x002fca00078e00ff */
[----:B------:R-:W-:Y:S01]  /*2540*/  SHF.R.U32.HI R4, RZ, R5, R4 ;  /* 0x00000005ff047219 */ /* 0x000fe20000011604 */
[----:B--2---:R-:W-:Y:S01]  /*2550*/  IMAD.HI.U32 R3, R11, R3, RZ ;  /* 0x000000030b037227 */ /* 0x004fe200078e00ff */
[----:B------:R-:W-:-:S04]  /*2560*/  ISETP.NE.AND P0, PT, R2, 0x1, PT ;  /* 0x000000010200780c */ /* 0x000fc80003f05270 */
[----:B---3--:R-:W-:-:S04]  /*2570*/  SHF.R.U32.HI R6, RZ, R6, R3 ;  /* 0x00000006ff067219 */ /* 0x008fc80000011603 */
[----:B------:R-:W-:Y:S02]  /*2580*/  SEL R3, R11, R6, !P0 ;  /* 0x000000060b037207 */ /* 0x000fe40004000000 */
[----:B----4-:R-:W-:-:S04]  /*2590*/  ISETP.NE.AND P1, PT, R16, 0x1, PT ;  /* 0x000000011000780c */ /* 0x010fc80003f25270 */
[----:B------:R-:W-:-:S05]  /*25a0*/  SEL R4, R13, R4, !P1 ;  /* 0x000000040d047207 */ /* 0x000fca0004800000 */
[----:B------:R-:W-:Y:S02]  /*25b0*/  IMAD.IADD R5, R3, 0x1, -R4 ;  /* 0x0000000103057824 */ /* 0x000fe400078e0a04 */
[----:B------:R-:W-:Y:S02]  /*25c0*/  IMAD.IADD R3, R4, 0x1, -R3 ;  /* 0x0000000104037824 */ /* 0x000fe400078e0a03 */
[----:B------:R-:W-:Y:S02]  /*25d0*/  IMAD R13, R5, R16, R13 ;  /* 0x00000010050d7224 */ /* 0x000fe400078e020d */
[----:B------:R-:W-:-:S07]  /*25e0*/  IMAD R11, R3, R2, R11 ;  /* 0x00000002030b7224 */ /* 0x000fce00078e020b */
.L_x_38:
[----:B------:R-:W-:Y:S01]  /*25f0*/  VIADD R14, R14, 0x1 ;  /* 0x000000010e0e7836 */ /* 0x000fe20000000000 */
[----:B------:R-:W-:Y:S01]  /*2600*/  PLOP3.LUT P1, PT, PT, PT, PT, 0x80, 0x8 ;  /* 0x000000000008781c */ /* 0x000fe20003f2f070 */
[----:B------:R-:W-:Y:S02]  /*2610*/  IMAD.IADD R2, R13, 0x1, R152 ;  /* 0x000000010d027824 */ /* 0x000fe400078e0298 */
[----:B------:R-:W-:Y:S01]  /*2620*/  IMAD.IADD R20, R11, 0x1, R150 ;  /* 0x000000010b147824 */ /* 0x000fe200078e0296 */
[----:B------:R-:W-:Y:S02]  /*2630*/  ISETP.NE.AND P0, PT, R14, 0x2, PT ;  /* 0x000000020e00780c */ /* 0x000fe40003f05270 */
[----:B------:R-:W-:Y:S02]  /*2640*/  R2UR UR20, R2 ;  /* 0x00000000021472ca */ /* 0x000fe400000e0000 */
[----:B------:R-:W-:Y:S02]  /*2650*/  SEL R3, RZ, 0x1, P0 ;  /* 0x00000001ff037807 */ /* 0x000fe40000000000 */
[----:B------:R-:W-:-:S02]  /*2660*/  SEL R14, R14, RZ, P0 ;  /* 0x000000ff0e0e7207 */ /* 0x000fc40000000000 */
[----:B------:R-:W-:Y:S01]  /*2670*/  LOP3.LUT R12, R12, R3, RZ, 0x3c, !PT ;  /* 0x000000030c0c7212 */ /* 0x000fe200078e3cff */
[----:B------:R-:W-:Y:S08]  /*2680*/  @P2 BRA `(.L_x_39) ;  /* 0xffffffec00e42947 */ /* 0x000ff0000383ffff */
[----:B------:R-:W-:Y:S01]  /*2690*/  UIADD3 UR4, UPT, UPT, UR4, 0x18, URZ ;  /* 0x0000001804047890 */ /* 0x000fe2000fffe0ff */
[----:B------:R-:W-:-:S03]  /*26a0*/  SHF.L.U32 R3, R15, 0x1f, RZ ;  /* 0x0000001f0f037819 */ /* 0x000fc600000006ff */
[----:B------:R-:W-:-:S09]  /*26b0*/  ULEA UR5, UR6, UR4, 0x3 ;  /* 0x0000000406057291 */ /* 0x000fd2000f8e18ff */
[----:B------:R-:W1:Y:S02]  /*26c0*/  SYNCS.PHASECHK.TRANS64.TRYWAIT P0, [UR5], R3 ;  /* 0x00000003ff0075a7 */ /* 0x000e640008001105 */
[----:B-1----:R-:W-:Y:S05]  /*26d0*/  @!P0 BRA `(.L_x_40) ;  /* 0x0000009000b08947 */ /* 0x002fea0003800000 */
.L_x_140:
[----:B------:R-:W-:-:S04]  /*26e0*/  UIADD3 UR6, UPT, UPT, UR6, 0x1, URZ ;  /* 0x0000000106067890 */ /* 0x000fc8000fffe0ff */
[----:B------:R-:W-:-:S04]  /*26f0*/  UISETP.NE.AND UP0, UPT, UR6, 0x3, UPT ;  /* 0x000000030600788c */ /* 0x000fc8000bf05270 */
[----:B------:R-:W-:Y:S02]  /*2700*/  USEL UR7, URZ, 0x1, UP0 ;  /* 0x00000001ff077887 */ /* 0x000fe40008000000 */
[----:B------:R-:W-:-:S04]  /*2710*/  USEL UR6, UR6, URZ, UP0 ;  /* 0x000000ff06067287 */ /* 0x000fc80008000000 */
[----:B------:R-:W-:Y:S01]  /*2720*/  ULEA UR5, UR6, UR4, 0x3 ;  /* 0x0000000406057291 */ /* 0x000fe2000f8e18ff */
[----:B------:R-:W-:-:S04]  /*2730*/  LOP3.LUT R15, R15, UR7, RZ, 0x3c, !PT ;  /* 0x000000070f0f7c12 */ /* 0x000fc8000f8e3cff */
[----:B-1----:R-:W-:-:S04]  /*2740*/  SHF.L.U32 R3, R15, 0x1f, RZ ;  /* 0x0000001f0f037819 */ /* 0x002fc800000006ff */
[----:B------:R-:W1:Y:S02]  /*2750*/  SYNCS.PHASECHK.TRANS64.TRYWAIT P0, [UR5], R3 ;  /* 0x00000003ff0075a7 */ /* 0x000e640008001105 */
[----:B-1----:R-:W-:Y:S05]  /*2760*/  @!P0 BRA `(.L_x_41) ;  /* 0x0000009000a48947 */ /* 0x002fea0003800000 */
.L_x_142:
[----:B------:R-:W-:-:S04]  /*2770*/  UIADD3 UR6, UPT, UPT, UR6, 0x1, URZ ;  /* 0x0000000106067890 */ /* 0x000fc8000fffe0ff */
[----:B------:R-:W-:-:S04]  /*2780*/  UISETP.NE.AND UP0, UPT, UR6, 0x3, UPT ;  /* 0x000000030600788c */ /* 0x000fc8000bf05270 */
[----:B------:R-:W-:Y:S02]  /*2790*/  USEL UR5, URZ, 0x1, UP0 ;  /* 0x00000001ff057887 */ /* 0x000fe40008000000 */
[----:B------:R-:W-:-:S04]  /*27a0*/  USEL UR6, UR6, URZ, UP0 ;  /* 0x000000ff06067287 */ /* 0x000fc80008000000 */
[----:B------:R-:W-:Y:S01]  /*27b0*/  ULEA UR6, UR6, UR4, 0x3 ;  /* 0x0000000406067291 */ /* 0x000fe2000f8e18ff */
[----:B-1----:R-:W-:-:S04]  /*27c0*/  LOP3.LUT R3, R15, UR5, RZ, 0x3c, !PT ;  /* 0x000000050f037c12 */ /* 0x002fc8000f8e3cff */
[----:B------:R-:W-:Y:S01]  /*27d0*/  SHF.L.U32 R3, R3, 0x1f, RZ ;  /* 0x0000001f03037819 */ /* 0x000fe200000006ff */
[----:B----4-:R-:W-:-:S07]  /*27e0*/  IMAD.U32 R0, RZ, RZ, UR6 ;  /* 0x00000006ff007e24 */ /* 0x010fce000f8e00ff */
.L_x_42:
[----:B-1----:R1:W2:Y:S02]  /*27f0*/  SYNCS.PHASECHK.TRANS64.TRYWAIT P0, [R0+URZ], R3 ;  /* 0x00000003000075a7 */ /* 0x0022a400080011ff */
[----:B--2---:R-:W-:Y:S05]  /*2800*/  @!P0 NANOSLEEP.SYNCS 0x989680 ;  /* 0x009896800000895d */ /* 0x004fea0003900000 */
[----:B------:R-:W2:Y:S02]  /*2810*/  @!P0 SYNCS.PHASECHK.TRANS64 P0, [R0+URZ], R3 ;  /* 0x00000003000085a7 */ /* 0x000ea400080010ff */
[----:B--2---:R-:W-:Y:S05]  /*2820*/  @P0 EXIT ;  /* 0x000000000000094d */ /* 0x004fea0003800000 */
[----:B------:R-:W-:Y:S05]  /*2830*/  BRA `(.L_x_42) ;  /* 0xfffffffc00ec7947 */ /* 0x000fea000383ffff */
.L_x_17:
[----:B------:R-:W-:-:S04]  /*2840*/  UISETP.NE.AND UP1, UPT, UR37, URZ, UPT ;  /* 0x000000ff2500728c */ /* 0x000fc8000bf25270 */
[----:B------:R-:W-:-:S09]  /*2850*/  UISETP.NE.OR UP1, UPT, UR8, 0x1, UP1 ;  /* 0x000000010800788c */ /* 0x000fd20008f25670 */
[----:B------:R-:W-:Y:S05]  /*2860*/  BRA.U UP1, `(.L_x_43) ;  /* 0x0000000501487547 */ /* 0x000fea000b800000 */
[----:B------:R-:W-:Y:S01]  /*2870*/  ISETP.NE.AND P2, PT, R2, RZ, PT ;  /* 0x000000ff0200720c */ /* 0x000fe20003f45270 */
[----:B------:R-:W-:Y:S01]  /*2880*/  IMAD.MOV.U32 R12, RZ, RZ, 0x1 ;  /* 0x00000001ff0c7424 */ /* 0x000fe200078e00ff */
[----:B------:R-:W-:Y:S02]  /*2890*/  CS2R R10, SRZ ;  /* 0x00000000000a7805 */ /* 0x000fe4000001ff00 */
[----:B------:R-:W-:Y:S01]  /*28a0*/  CS2R R8, SRZ ;  /* 0x0000000000087805 */ /* 0x000fe2000001ff00 */
[----:B------:R-:W-:Y:S01]  /*28b0*/  UMOV UR4, 0x400 ;  /* 0x0000040000047882 */ /* 0x000fe20000000000 */
[----:B------:R-:W-:Y:S01]  /*28c0*/  UMOV UR6, URZ ;  /* 0x000000ff00067c82 */ /* 0x000fe20008000000 */
[----:B------:R-:W-:-:S12]  /*28d0*/  ULEA UR37, UR37, UR4, 0x18 ;  /* 0x0000000425257291 */ /* 0x000fd8000f8ec0ff */
.L_x_47:
[----:B------:R-:W-:Y:S02]  /*28e0*/  LEA R0, R8, UR37, 0x3 ;  /* 0x0000002508007c11 */ /* 0x000fe4000f8e18ff */
[----:B------:R-:W-:-:S03]  /*28f0*/  SHF.L.U32 R5, R9, 0x1f, RZ ;  /* 0x0000001f09057819 */ /* 0x000fc600000006ff */
[----:B------:R-:W-:Y:S01]  /*2900*/  VIADD R4, R0, 0xc0 ;  /* 0x000000c000047836 */ /* 0x000fe20000000000 */
[----:B------:R-:W1:Y:S02]  /*2910*/  SYNCS.PHASECHK.TRANS64.TRYWAIT P0, [R0+URZ+0xb0], R5 ;  /* 0x0000b005000075a7 */ /* 0x000e6400080011ff */
[----:B-1----:R-:W-:Y:S05]  /*2920*/  @!P0 BRA `(.L_x_44) ;  /* 0x00000090004c8947 */ /* 0x002fea0003800000 */
.L_x_143:
[----:B------:R-:W-:Y:S01]  /*2930*/  ULEA UR5, UR6, UR37, 0x3 ;  /* 0x0000002506057291 */ /* 0x000fe2000f8e18ff */
[----:B------:R-:W-:Y:S02]  /*2940*/  PRMT R4, RZ, 0x654, R4 ;  /* 0x00000654ff047816 */ /* 0x000fe40000000004 */
[----:B-1----:R-:W-:Y:S01]  /*2950*/  SHF.L.U32 R5, R12, 0x1f, RZ ;  /* 0x0000001f0c057819 */ /* 0x002fe200000006ff */
[----:B------:R-:W-:Y:S01]  /*2960*/  UIADD3 UR4, UPT, UPT, UR5, 0x80, URZ ;  /* 0x0000008005047890 */ /* 0x000fe2000fffe0ff */
[----:B------:R1:W-:Y:S05]  /*2970*/  SYNCS.ARRIVE.TRANS64.RED.A1T0 RZ, [R4+URZ], RZ ;  /* 0x000000ff04ff79a7 */ /* 0x0003ea00081004ff */
[----:B------:R-:W-:Y:S01]  /*2980*/  IMAD.U32 R7, RZ, RZ, UR4 ;  /* 0x00000004ff077e24 */ /* 0x000fe2000f8e00ff */
[----:B------:R-:W2:Y:S04]  /*2990*/  SYNCS.PHASECHK.TRANS64.TRYWAIT P0, [UR5+0x90], R5 ;  /* 0x00009005ff0075a7 */ /* 0x000ea80008001105 */
[----:B------:R-:W-:Y:S01]  /*29a0*/  PRMT R6, R2, 0x654, R7 ;  /* 0x0000065402067816 */ /* 0x000fe20000000007 */
[----:B-1----:R-:W-:Y:S01]  /*29b0*/  @!P2 IMAD.MOV.U32 R4, RZ, RZ, 0x10 ;  /* 0x00000010ff04a424 */ /* 0x002fe200078e00ff */
[----:B--2---:R-:W-:Y:S06]  /*29c0*/  @!P0 BRA `(.L_x_45) ;  /* 0x0000009000388947 */ /* 0x004fec0003800000 */
.L_x_145:
[----:B------:R-:W-:Y:S01]  /*29d0*/  ULEA UR4, UR6, UR37, 0x4 ;  /* 0x0000002506047291 */ /* 0x000fe2000f8e20ff */
[----:B------:R-:W-:Y:S01]  /*29e0*/  SEL R3, R6, R3, !P2 ;  /* 0x0000000306037207 */ /* 0x000fe20005000000 */
[----:B------:R-:W-:Y:S01]  /*29f0*/  UIADD3 UR5, UPT, UPT, UR5, 0x80, URZ ;  /* 0x0000008005057890 */ /* 0x000fe2000fffe0ff */
[----:B-1----:R-:W-:Y:S01]  /*2a00*/  LEA R0, R11, UR37, 0x3 ;  /* 0x000000250b007c11 */ /* 0x002fe2000f8e18ff */
[----:B------:R-:W-:Y:S01]  /*2a10*/  UIADD3 UR4, UPT, UPT, UR4, 0xe0, URZ ;  /* 0x000000e004047890 */ /* 0x000fe2000fffe0ff */
[----:B------:R-:W-:Y:S01]  /*2a20*/  SHF.L.U32 R5, R10, 0x1f, RZ ;  /* 0x0000001f0a057819 */ /* 0x000fe200000006ff */
[----:B------:R1:W-:Y:S01]  /*2a30*/  @!P2 SYNCS.ARRIVE.TRANS64.RED RZ, [R3+URZ], R4 ;  /* 0x0000000403ffa9a7 */ /* 0x0003e200080004ff */
[----:B------:R-:W-:Y:S01]  /*2a40*/  UIADD3 UR6, UPT, UPT, UR6, 0x1, URZ ;  /* 0x0000000106067890 */ /* 0x000fe2000fffe0ff */
[----:B------:R-:W-:-:S03]  /*2a50*/  VIADD R8, R8, 0x1 ;  /* 0x0000000108087836 */ /* 0x000fc60000000000 */
[----:B------:R-:W-:Y:S02]  /*2a60*/  UISETP.NE.AND UP0, UPT, UR6, 0x2, UPT ;  /* 0x000000020600788c */ /* 0x000fe4000bf05270 */
[----:B------:R-:W-:Y:S06]  /*2a70*/  UGETNEXTWORKID.BROADCAST [UR4], [UR5] ;  /* 0x00000000040073ca */ /* 0x000fec0008000100 */
[----:B------:R-:W-:Y:S01]  /*2a80*/  USEL UR4, URZ, 0x1, UP0 ;  /* 0x00000001ff047887 */ /* 0x000fe20008000000 */
[----:B------:R-:W-:Y:S01]  /*2a90*/  ISETP.NE.AND P0, PT, R8, 0x2, PT ;  /* 0x000000020800780c */ /* 0x000fe20003f05270 */
[----:B------:R-:W-:Y:S01]  /*2aa0*/  USEL UR6, UR6, URZ, UP0 ;  /* 0x000000ff06067287 */ /* 0x000fe20008000000 */
[----:B------:R-:W2:Y:S03]  /*2ab0*/  SYNCS.PHASECHK.TRANS64.TRYWAIT P1, [R0+URZ+0x80], R5 ;  /* 0x00008005000075a7 */ /* 0x000ea600080211ff */
[----:B------:R-:W-:Y:S01]  /*2ac0*/  LOP3.LUT R12, R12, UR4, RZ, 0x3c, !PT ;  /* 0x000000040c0c7c12 */ /* 0x000fe2000f8e3cff */
[----:B-12---:R-:W-:Y:S07]  /*2ad0*/  @!P1 BRA `(.L_x_46) ;  /* 0x00000090000c9947 */ /* 0x006fee0003800000 */
.L_x_146:
[C---:B------:R-:W-:Y:S01]  /*2ae0*/  LEA R4, R11.reuse, UR37, 0x4 ;  /* 0x000000250b047c11 */ /* 0x040fe2000f8e20ff */
[----:B-1----:R-:W-:Y:S01]  /*2af0*/  VIADD R0, R0, 0x90 ;  /* 0x0000009000007836 */ /* 0x002fe20000000000 */
[----:B------:R-:W-:Y:S01]  /*2b00*/  SEL R8, R8, RZ, P0 ;  /* 0x000000ff08087207 */ /* 0x000fe20000000000 */
[----:B------:R-:W-:-:S03]  /*2b10*/  VIADD R11, R11, 0x1 ;  /* 0x000000010b0b7836 */ /* 0x000fc60000000000 */
[----:B------:R-:W1:Y:S01]  /*2b20*/  LDS.128 R4, [R4+0xe0] ;  /* 0x0000e00004047984 */ /* 0x000e620000000c00 */
[----:B------:R-:W-:Y:S02]  /*2b30*/  PRMT R0, RZ, 0x654, R0 ;  /* 0x00000654ff007816 */ /* 0x000fe40000000000 */
[C---:B------:R-:W-:Y:S01]  /*2b40*/  ISETP.NE.AND P1, PT, R11.reuse, 0x2, PT ;  /* 0x000000020b00780c */ /* 0x040fe20003f25270 */
[----:B------:R-:W-:Y:S01]  /*2b50*/  @!PT LDS RZ, [RZ] ;  /* 0x00000000fffff984 */ /* 0x000fe20000000800 */
[----:B------:R-:W-:Y:S01]  /*2b60*/  @!PT LDS RZ, [RZ] ;  /* 0x00000000fffff984 */ /* 0x000fe20000000800 */
[----:B------:R-:W-:Y:S01]  /*2b70*/  @!PT LDS RZ, [RZ] ;  /* 0x00000000fffff984 */ /* 0x000fe20000000800 */
[----:B------:R-:W-:Y:S01]  /*2b80*/  @!PT LDS RZ, [RZ] ;  /* 0x00000000fffff984 */ /* 0x000fe20000000800 */
[----:B------:R2:W-:Y:S06]  /*2b90*/  MEMBAR.ALL.CTA ;  /* 0x0000000000007992 */ /* 0x0005ec0000008000 */
[----:B--2---:R-:W2:Y:S01]  /*2ba0*/  FENCE.VIEW.ASYNC.S ;  /* 0x00000000000073c6 */ /* 0x004ea20000000000 */
[----:B------:R-:W-:Y:S01]  /*2bb0*/  SEL R11, R11, RZ, P1 ;  /* 0x000000ff0b0b7207 */ /* 0x000fe20000800000 */
[----:B--2---:R2:W-:Y:S01]  /*2bc0*/  SYNCS.ARRIVE.TRANS64.RED.A1T0 RZ, [R0+URZ], RZ ;  /* 0x000000ff00ff79a7 */ /* 0x0045e200081004ff */
[----:B-1----:R-:W-:-:S02]  /*2bd0*/  LOP3.LUT P3, RZ, R6, 0x1, RZ, 0xc0, !PT ;  /* 0x0000000106ff7812 */ /* 0x002fc4000786c0ff */
[----:B------:R-:W-:-:S04]  /*2be0*/  SEL R5, RZ, 0x1, P1 ;  /* 0x00000001ff057807 */ /* 0x000fc80000800000 */
[----:B------:R-:W-:Y:S02]  /*2bf0*/  LOP3.LUT R10, R10, R5, RZ, 0x3c, !PT ;  /* 0x000000050a0a7212 */ /* 0x000fe400078e3cff */
[----:B--2---:R-:W-:-:S04]  /*2c00*/  SEL R0, RZ, 0x1, P0 ;  /* 0x00000001ff007807 */ /* 0x004fc80000000000 */
[----:B------:R-:W-:Y:S01]  /*2c10*/  LOP3.LUT R9, R9, R0, RZ, 0x3c, !PT ;  /* 0x0000000009097212 */ /* 0x000fe200078e3cff */
[----:B------:R-:W-:Y:S06]  /*2c20*/  @P3 BRA `(.L_x_47) ;  /* 0xfffffffc002c3947 */ /* 0x000fec000383ffff */
[----:B------:R-:W-:Y:S01]  /*2c30*/  ULEA UR5, UR6, UR37, 0x3 ;  /* 0x0000002506057291 */ /* 0x000fe2000f8e18ff */
[----:B------:R-:W-:-:S08]  /*2c40*/  SHF.L.U32 R3, R12, 0x1f, RZ ;  /* 0x0000001f0c037819 */ /* 0x000fd000000006ff */
[----:B------:R-:W1:Y:S02]  /*2c50*/  SYNCS.PHASECHK.TRANS64 P0, [UR5+0x90], R3 ;  /* 0x00009003ff0075a7 */ /* 0x000e640008001005 */
[----:B-1----:R-:W-:Y:S05]  /*2c60*/  @P0 BRA `(.L_x_48) ;  /* 0x0000000000080947 */ /* 0x002fea0003800000 */
[----:B------:R-:W1:Y:S02]  /*2c70*/  SYNCS.PHASECHK.TRANS64.TRYWAIT P0, [UR5+0x90], R3 ;  /* 0x00009003ff0075a7 */ /* 0x000e640008001105 */
[----:B-1----:R-:W-:Y:S05]  /*2c80*/  @!P0 BRA `(.L_x_49) ;  /* 0x0000008c00b48947 */ /* 0x002fea0003800000 */
.L_x_48:
[----:B------:R-:W-:-:S04]  /*2c90*/  UIADD3 UR4, UPT, UPT, UR6, 0x1, URZ ;  /* 0x0000000106047890 */ /* 0x000fc8000fffe0ff */
[----:B------:R-:W-:-:S04]  /*2ca0*/  UISETP.NE.AND UP0, UPT, UR4, 0x2, UPT ;  /* 0x000000020400788c */ /* 0x000fc8000bf05270 */
[----:B------:R-:W-:Y:S02]  /*2cb0*/  USEL UR7, URZ, 0x1, UP0 ;  /* 0x00000001ff077887 */ /* 0x000fe40008000000 */
[----:B------:R-:W-:-:S04]  /*2cc0*/  USEL UR4, UR4, URZ, UP0 ;  /* 0x000000ff04047287 */ /* 0x000fc80008000000 */
[----:B------:R-:W-:Y:S01]  /*2cd0*/  ULEA UR4, UR4, UR37, 0x3 ;  /* 0x0000002504047291 */ /* 0x000fe2000f8e18ff */
[----:B-1----:R-:W-:-:S04]  /*2ce0*/  LOP3.LUT R3, R12, UR7, RZ, 0x3c, !PT ;  /* 0x000000070c037c12 */ /* 0x002fc8000f8e3cff */
[----:B------:R-:W-:-:S04]  /*2cf0*/  SHF.L.U32 R0, R3, 0x1f, RZ ;  /* 0x0000001f03007819 */ /* 0x000fc800000006ff */
[----:B------:R-:W1:Y:S02]  /*2d00*/  SYNCS.PHASECHK.TRANS64 P0, [UR4+0x90], R0 ;  /* 0x00009000ff0075a7 */ /* 0x000e640008001004 */
[----:B-1----:R-:W-:Y:S05]  /*2d10*/  @P0 EXIT ;  /* 0x000000000000094d */ /* 0x002fea0003800000 */
[----:B------:R-:W-:Y:S02]  /*2d20*/  SHF.L.U32 R3, R3, 0x1f, RZ ;  /* 0x0000001f03037819 */ /* 0x000fe400000006ff */
[----:B------:R-:W-:-:S07]  /*2d30*/  MOV R0, UR4 ;  /* 0x0000000400007c02 */ /* 0x000fce0008000f00 */
.L_x_50:
[----:B-1----:R1:W2:Y:S02]  /*2d40*/  SYNCS.PHASECHK.TRANS64.TRYWAIT P0, [R0+URZ+0x90], R3 ;  /* 0x00009003000075a7 */ /* 0x0022a400080011ff */
[----:B--2---:R-:W-:Y:S05]  /*2d50*/  @!P0 NANOSLEEP.SYNCS 0x989680 ;  /* 0x009896800000895d */ /* 0x004fea0003900000 */
[----:B------:R-:W2:Y:S02]  /*2d60*/  @!P0 SYNCS.PHASECHK.TRANS64 P0, [R0+URZ+0x90], R3 ;  /* 0x00009003000085a7 */ /* 0x000ea400080010ff */
[----:B--2---:R-:W-:Y:S05]  /*2d70*/  @P0 EXIT ;  /* 0x000000000000094d */ /* 0x004fea0003800000 */
[----:B------:R-:W-:Y:S05]  /*2d80*/  BRA `(.L_x_50) ;  /* 0xfffffffc00ec7947 */ /* 0x000fea000383ffff */
.L_x_43:
[----:B------:R-:W-:-:S09]  /*2d90*/  UISETP.NE.AND UP1, UPT, UR8, URZ, UPT ;  /* 0x000000ff0800728c */ /* 0x000fd2000bf25270 */
[----:B------:R-:W-:Y:S05]  /*2da0*/  BRA.U UP1, `(.L_x_51) ;  /* 0x0000001501307547 */ /* 0x000fea000b800000 */
[----:B------:R-:W-:Y:S01]  /*2db0*/  UMOV UR4, 0x40 ;  /* 0x0000004000047882 */ /* 0x000fe20000000000 */
[----:B------:R-:W-:Y:S01]  /*2dc0*/  NOP ;  /* 0x0000000000007918 */ /* 0x000fe20000000000 */
[----:B------:R-:W-:Y:S01]  /*2dd0*/  ULEA UR4, UR37, UR4, 0x18 ;  /* 0x0000000425047291 */ /* 0x000fe2000f8ec0ff */
[----:B------:R-:W-:Y:S02]  /*2de0*/  UMOV UR5, 0x400 ;  /* 0x0000040000057882 */ /* 0x000fe40000000000 */
[----:B------:R-:W-:-:S06]  /*2df0*/  ULEA UR37, UR37, UR5, 0x18 ;  /* 0x0000000525257291 */ /* 0x000fcc000f8ec0ff */
[----:B------:R-:W1:Y:S02]  /*2e00*/  LDS.U8 R0, [UR4+0x1c] ;  /* 0x00001c04ff007984 */ /* 0x000e640008000000 */
[----:B-1----:R-:W-:-:S13]  /*2e10*/  ISETP.NE.AND P0, PT, R0, RZ, PT ;  /* 0x000000ff0000720c */ /* 0x002fda0003f05270 */
[----:B------:R-:W-:Y:S05]  /*2e20*/  @P0 BRA `(.L_x_52) ;  /* 0x0000000000580947 */ /* 0x000fea0003800000 */
[----:B------:R-:W-:-:S13]  /*2e30*/  ELECT P0, URZ, PT ;  /* 0x0000000000ff782f */ /* 0x000fda0003800000 */
[----:B------:R-:W-:Y:S05]  /*2e40*/  @!P0 BRA `(.L_x_53) ;  /* 0x0000000000608947 */ /* 0x000fea0003800000 */
[----:B------:R-:W-:Y:S01]  /*2e50*/  UMOV UR5, 0x10 ;  /* 0x0000001000057882 */ /* 0x000fe20000000000 */
[----:B------:R-:W-:Y:S01]  /*2e60*/  HFMA2 R0, -RZ, RZ, 0, 5.9604644775390625e-08 ;  /* 0x00000001ff007431 */ /* 0x000fe200000001ff */
[----:B------:R-:W-:-:S03]  /*2e70*/  MOV R2, 0xffff ;  /* 0x0000ffff00027802 */ /* 0x000fc60000000f00 */
[----:B------:R-:W-:Y:S04]  /*2e80*/  DEPBAR.LE SB1, 0x36 ;  /* 0x00009d800000791a */ /* 0x000fe80000000000 */
[----:B------:R-:W1:Y:S02]  /*2e90*/  UTCATOMSWS.FIND_AND_SET.ALIGN UP0, UR5, UR5 ;  /* 0x00000005000575e3 */ /* 0x000e640008000800 */
[----:B-1----:R-:W-:Y:S01]  /*2ea0*/  MOV R3, UR5 ;  /* 0x0000000500037c02 */ /* 0x002fe20008000f00 */
[----:B------:R-:W-:Y:S06]  /*2eb0*/  BRA.U UP0, `(.L_x_54) ;  /* 0x0000000100187547 */ /* 0x000fec000b800000 */
.L_x_55:
[----:B------:R-:W-:Y:S05]  /*2ec0*/  NANOSLEEP 0x64 ;  /* 0x000000640000795d */ /* 0x000fea0003800000 */
[----:B------:R-:W-:-:S05]  /*2ed0*/  UMOV UR5, 0x10 ;  /* 0x0000001000057882 */ /* 0x000fca0000000000 */
[----:B------:R-:W-:Y:S04]  /*2ee0*/  DEPBAR.LE SB1, 0x36 ;  /* 0x00009d800000791a */ /* 0x000fe80000000000 */
[----:B------:R-:W1:Y:S02]  /*2ef0*/  UTCATOMSWS.FIND_AND_SET.ALIGN UP0, UR5, UR5 ;  /* 0x00000005000575e3 */ /* 0x000e640008000800 */
[----:B-1----:R-:W-:Y:S01]  /*2f00*/  MOV R3, UR5 ;  /* 0x0000000500037c02 */ /* 0x002fe20008000f00 */
[----:B------:R-:W-:Y:S05]  /*2f10*/  BRA.U !UP0, `(.L_x_55) ;  /* 0xfffffffd08e87547 */ /* 0x000fea000b83ffff */
.L_x_54:
[-C--:B------:R-:W-:Y:S02]  /*2f20*/  SHF.L.U32 R2, R2, R3.reuse, RZ ;  /* 0x0000000302027219 */ /* 0x080fe400000006ff */
[----:B------:R-:W-:Y:S01]  /*2f30*/  SHF.L.U32 R0, R0, R3, RZ ;  /* 0x0000000300007219 */ /* 0x000fe200000006ff */
[----:B------:R-:W-:Y:S02]  /*2f40*/  IMAD.SHL.U32 R3, R3, 0x20, RZ ;  /* 0x0000002003037824 */ /* 0x000fe400078e00ff */
[----:B------:R1:W-:Y:S04]  /*2f50*/  ATOMS.OR RZ, [UR4+0x14], R2 ;  /* 0x00001402ffff798c */ /* 0x0003e8000b000004 */
[----:B------:R1:W-:Y:S04]  /*2f60*/  ATOMS.OR RZ, [UR4+0x18], R0 ;  /* 0x00001800ffff798c */ /* 0x0003e8000b000004 */
[----:B------:R1:W-:Y:S01]  /*2f70*/  STS [UR37+0x100], R3 ;  /* 0x00010003ff007988 */ /* 0x0003e20008000825 */
[----:B------:R-:W-:Y:S05]  /*2f80*/  BRA `(.L_x_53) ;  /* 0x0000000000107947 */ /* 0x000fea0003800000 */
.L_x_52:
[----:B------:R-:W-:Y:S02]  /*2f90*/  MOV R0, 0xffffffff ;  /* 0xffffffff00007802 */ /* 0x000fe40000000f00 */
[----:B------:R-:W-:-:S03]  /*2fa0*/  MOV R2, 0x2fd0 ;  /* 0x00002fd000027802 */ /* 0x000fc60000000f00 */
[----:B------:R1:W-:Y:S04]  /*2fb0*/  STS [UR37+0x100], R0 ;  /* 0x00010000ff007988 */ /* 0x0003e80008000825 */
[----:B-1-3-5:R-:W-:Y:S05]  /*2fc0*/  CALL.REL.NOINC `($__internal_1_$__cuda_sm10x_tcgen05_guardrail_trap_phase_invalid_during_alloc) ;  /* 0x0000009000d07944 */ /* 0x02afea0003c00000 */
.L_x_53:
[----:B------:R-:W-:Y:S05]  /*2fd0*/  WARPSYNC.ALL ;  /* 0x0000000000007948 */ /* 0x000fea0003800000 */
[----:B------:R-:W2:Y:S01]  /*2fe0*/  S2UR UR13, SR_CgaCtaId ;  /* 0x00000000000d79c3 */ /* 0x000ea20000008800 */
[----:B------:R-:W-:Y:S01]  /*2ff0*/  UMOV UR4, 0x400 ;  /* 0x0000040000047882 */ /* 0x000fe20000000000 */
[----:B------:R-:W-:-:S06]  /*3000*/  NOP ;  /* 0x0000000000007918 */ /* 0x000fcc0000000000 */
[----:B------:R-:W-:Y:S06]  /*3010*/  BAR.ARV 0x6, 0xa0 ;  /* 0x0182800000007b1d */ /* 0x000fec0000002000 */
[----:B------:R-:W4:Y:S01]  /*3020*/  LDCU UR5, c[0x0][0x38c] ;  /* 0x00007180ff0577ac */ /* 0x000f220008000800 */
[----:B------:R-:W-:Y:S01]  /*3030*/  IMAD.MOV.U32 R8, RZ, RZ, RZ ;  /* 0x000000ffff087224 */ /* 0x000fe200078e00ff */
[----:B-1----:R-:W-:Y:S01]  /*3040*/  CS2R R2, SRZ ;  /* 0x0000000000027805 */ /* 0x002fe2000001ff00 */
[----:B------:R-:W-:Y:S01]  /*3050*/  UMOV UR22, 0x1 ;  /* 0x0000000100167882 */ /* 0x000fe20000000000 */
[----:B------:R-:W-:Y:S01]  /*3060*/  UMOV UR25, URZ ;  /* 0x000000ff00197c82 */ /* 0x000fe20008000000 */
[----:B------:R-:W-:Y:S01]  /*3070*/  UMOV UR34, URZ ;  /* 0x000000ff00227c82 */ /* 0x000fe20008000000 */
[----:B------:R-:W-:Y:S01]  /*3080*/  UMOV UR32, URZ ;  /* 0x000000ff00207c82 */ /* 0x000fe20008000000 */
[----:B------:R-:W-:Y:S01]  /*3090*/  UMOV UR30, URZ ;  /* 0x000000ff001e7c82 */ /* 0x000fe20008000000 */
[----:B------:R-:W-:Y:S01]  /*30a0*/  UMOV UR28, URZ ;  /* 0x000000ff001c7c82 */ /* 0x000fe20008000000 */
[----:B--2---:R-:W-:Y:S01]  /*30b0*/  ULEA UR13, UR13, UR4, 0x18 ;  /* 0x000000040d0d7291 */ /* 0x004fe2000f8ec0ff */
[----:B------:R-:W1:Y:S03]  /*30c0*/  LDCU UR4, c[0x0][0x38c] ;  /* 0x00007180ff0477ac */ /* 0x000e660008000800 */
[----:B------:R-:W-:-:S02]  /*30d0*/  UIADD3 UR17, UPT, UPT, UR13, 0x10800, URZ ;  /* 0x000108000d117890 */ /* 0x000fc4000fffe0ff */
[----:B----4-:R-:W-:-:S03]  /*30e0*/  UISETP.GE.AND UP0, UPT, UR5, 0x1, UPT ;  /* 0x000000010500788c */ /* 0x010fc6000bf06270 */
[----:B------:R-:W2:Y:S01]  /*30f0*/  LDS R0, [UR13+0x100] ;  /* 0x0001000dff007984 */ /* 0x000ea20008000800 */
[----:B------:R-:W-:Y:S02]  /*3100*/  UISETP.GE.U32.AND UP3, UPT, UR5, 0x101, UPT ;  /* 0x000001010500788c */ /* 0x000fe4000bf66070 */
[----:B------:R-:W-:Y:S02]  /*3110*/  UIADD3 UR18, UPT, UPT, UR13, 0x1c800, URZ ;  /* 0x0001c8000d127890 */ /* 0x000fe4000fffe0ff */
[----:B------:R-:W-:Y:S02]  /*3120*/  UIADD3 UR19, UPT, UPT, UR13, 0x34800, URZ ;  /* 0x000348000d137890 */ /* 0x000fe4000fffe0ff */
[----:B------:R-:W-:Y:S02]  /*3130*/  UIADD3 UR20, UPT, UPT, UR13, 0x35400, URZ ;  /* 0x000354000d147890 */ /* 0x000fe4000fffe0ff */
[----:B------:R-:W-:Y:S02]  /*3140*/  USHF.R.U32.HI UR17, URZ, 0x4, UR17 ;  /* 0x00000004ff117899 */ /* 0x000fe40008011611 */
[----:B-1----:R-:W-:-:S02]  /*3150*/  UIADD3 UR4, UPT, UPT, UR4, 0xff, URZ ;  /* 0x000000ff04047890 */ /* 0x002fc4000fffe0ff */
[----:B------:R-:W-:Y:S02]  /*3160*/  USHF.R.U32.HI UR18, URZ, 0x4, UR18 ;  /* 0x00000004ff127899 */ /* 0x000fe40008011612 */
[----:B------:R-:W-:Y:S02]  /*3170*/  USHF.R.S32.HI UR12, URZ, 0x1f, UR4 ;  /* 0x0000001fff0c7899 */ /* 0x000fe40008011404 */
[----:B------:R-:W-:Y:S02]  /*3180*/  USHF.R.U32.HI UR19, URZ, 0x4, UR19 ;  /* 0x00000004ff137899 */ /* 0x000fe40008011613 */
[----:B------:R-:W-:Y:S02]  /*3190*/  ULEA.HI UR12, UR12, UR4, URZ, 0x8 ;  /* 0x000000040c0c7291 */ /* 0x000fe4000f8f40ff */
[----:B------:R-:W-:Y:S02]  /*31a0*/  USHF.R.U32.HI UR20, URZ, 0x4, UR20 ;  /* 0x00000004ff147899 */ /* 0x000fe40008011614 */
[----:B------:R-:W-:-:S02]  /*31b0*/  ULOP3.LUT UR17, UR17, 0x3fff, URZ, 0xc0, !UPT ;  /* 0x00003fff11117892 */ /* 0x000fc4000f8ec0ff */
[----:B------:R-:W-:Y:S02]  /*31c0*/  ULOP3.LUT UR18, UR18, 0x3fff, URZ, 0xc0, !UPT ;  /* 0x00003fff12127892 */ /* 0x000fe4000f8ec0ff */
[----:B------:R-:W-:Y:S02]  /*31d0*/  ULOP3.LUT UR19, UR19, 0x3fff, URZ, 0xc0, !UPT ;  /* 0x00003fff13137892 */ /* 0x000fe4000f8ec0ff */
[----:B------:R-:W-:Y:S02]  /*31e0*/  ULOP3.LUT UR20, UR20, 0x3fff, URZ, 0xc0, !UPT ;  /* 0x00003fff14147892 */ /* 0x000fe4000f8ec0ff */
[----:B------:R-:W-:Y:S02]  /*31f0*/  USHF.R.S32.HI UR12, URZ, 0x8, UR12 ;  /* 0x00000008ff0c7899 */ /* 0x000fe4000801140c */
[----:B------:R-:W-:Y:S02]  /*3200*/  UIADD3 UR21, UPT, UPT, UR13, 0xa0, URZ ;  /* 0x000000a00d157890 */ /* 0x000fe4000fffe0ff */
[----:B------:R-:W-:-:S02]  /*3210*/  ULOP3.LUT UR17, UR17, 0x10000, URZ, 0xfc, !UPT ;  /* 0x0001000011117892 */ /* 0x000fc4000f8efcff */
[----:B------:R-:W-:Y:S02]  /*3220*/  ULOP3.LUT UR18, UR18, 0x10000, URZ, 0xfc, !UPT ;  /* 0x0001000012127892 */ /* 0x000fe4000f8efcff */
[----:B------:R-:W-:Y:S01]  /*3230*/  ULOP3.LUT UR19, UR19, 0x10000, URZ, 0xfc, !UPT ;  /* 0x0001000013137892 */ /* 0x000fe2000f8efcff */
[----:B--2---:R-:W-:Y:S01]  /*3240*/  R2UR UR27, R0 ;  /* 0x00000000001b72ca */ /* 0x004fe200000e0000 */
[----:B------:R-:W-:Y:S02]  /*3250*/  ULOP3.LUT UR20, UR20, 0x10000, URZ, 0xfc, !UPT ;  /* 0x0001000014147892 */ /* 0x000fe4000f8efcff */
[----:B------:R-:W-:-:S10]  /*3260*/  UIADD3 UR26, UPT, UPT, UR12, -0x1, URZ ;  /* 0xffffffff0c1a7890 */ /* 0x000fd4000fffe0ff */
[----:B------:R-:W-:Y:S02]  /*3270*/  UIADD3 UR10, UPT, UPT, UR27, 0x1c0, URZ ;  /* 0x000001c01b0a7890 */ /* 0x000fe4000fffe0ff */
[----:B------:R-:W-:Y:S02]  /*3280*/  UIADD3 UR11, UPT, UPT, UR27, 0x1c8, URZ ;  /* 0x000001c81b0b7890 */ /* 0x000fe4000fffe0ff */
[----:B------:R-:W-:Y:S02]  /*3290*/  UIADD3 UR8, UPT, UPT, UR27, 0x1c4, URZ ;  /* 0x000001c41b087890 */ /* 0x000fe4000fffe0ff */
[----:B------:R-:W-:Y:S02]  /*32a0*/  UIADD3 UR9, UPT, UPT, UR27, 0x1d0, URZ ;  /* 0x000001d01b097890 */ /* 0x000fe4000fffe0ff */
[----:B------:R-:W-:Y:S02]  /*32b0*/  UIADD3 UR6, UPT, UPT, UR27, -0x7ffffe40, URZ ;  /* 0x800001c01b067890 */ /* 0x000fe4000fffe0ff */
[----:B------:R-:W-:-:S02]  /*32c0*/  UIADD3 UR7, UPT, UPT, UR27, -0x7ffffe38, URZ ;  /* 0x800001c81b077890 */ /* 0x000fc4000fffe0ff */
[----:B------:R-:W-:Y:S02]  /*32d0*/  UIADD3 UR4, UPT, UPT, UR27, -0x7ffffe3c, URZ ;  /* 0x800001c41b047890 */ /* 0x000fe4000fffe0ff */
[----:B------:R-:W-:Y:S02]  /*32e0*/  UIADD3 UR5, UPT, UPT, UR27, -0x7ffffe30, URZ ;  /* 0x800001d01b057890 */ /* 0x000fe4000fffe0ff */
[----:B------:R-:W-:Y:S02]  /*32f0*/  USHF.R.U32.HI UR49, URZ, 0x11, UR10 ;  /* 0x00000011ff317899 */ /* 0x000fe4000801160a */
[----:B------:R-:W-:Y:S02]  /*3300*/  USHF.R.U32.HI UR48, URZ, 0x1a, UR11 ;  /* 0x0000001aff307899 */ /* 0x000fe4000801160b */
[----:B------:R-:W-:Y:S02]  /*3310*/  USHF.R.U32.HI UR47, URZ, 0x11, UR6 ;  /* 0x00000011ff2f7899 */ /* 0x000fe40008011606 */
[----:B------:R-:W-:-:S02]  /*3320*/  USHF.R.U32.HI UR46, URZ, 0x1a, UR7 ;  /* 0x0000001aff2e7899 */ /* 0x000fc40008011607 */
[----:B------:R-:W-:Y:S02]  /*3330*/  USHF.R.U32.HI UR45, URZ, 0x11, UR8 ;  /* 0x00000011ff2d7899 */ /* 0x000fe40008011608 */
[----:B------:R-:W-:Y:S02]  /*3340*/  USHF.R.U32.HI UR44, URZ, 0x1a, UR9 ;  /* 0x0000001aff2c7899 */ /* 0x000fe40008011609 */
[----:B------:R-:W-:Y:S02]  /*3350*/  USHF.R.U32.HI UR43, URZ, 0x11, UR4 ;  /* 0x00000011ff2b7899 */ /* 0x000fe40008011604 */
[----:B------:R-:W-:Y:S02]  /*3360*/  USHF.R.U32.HI UR42, URZ, 0x1a, UR5 ;  /* 0x0000001aff2a7899 */ /* 0x000fe40008011605 */
[----:B------:R-:W-:Y:S02]  /*3370*/  ULOP3.LUT UR49, UR49, 0x6000, URZ, 0xc0, !UPT ;  /* 0x0000600031317892 */ /* 0x000fe4000f8ec0ff */
[----:B------:R-:W-:-:S02]  /*3380*/  ULOP3.LUT UR48, UR48, 0x30, URZ, 0xc0, !UPT ;  /* 0x0000003030307892 */ /* 0x000fc4000f8ec0ff */
[----:B------:R-:W-:Y:S02]  /*3390*/  ULOP3.LUT UR47, UR47, 0x6000, URZ, 0xc0, !UPT ;  /* 0x000060002f2f7892 */ /* 0x000fe4000f8ec0ff */
[----:B------:R-:W-:Y:S02]  /*33a0*/  ULOP3.LUT UR46, UR46, 0x30, URZ, 0xc0, !UPT ;  /* 0x000000302e2e7892 */ /* 0x000fe4000f8ec0ff */
[----:B------:R-:W-:Y:S02]  /*33b0*/  ULOP3.LUT UR45, UR45, 0x6000, URZ, 0xc0, !UPT ;  /* 0x000060002d2d7892 */ /* 0x000fe4000f8ec0ff */
[----:B------:R-:W-:Y:S02]  /*33c0*/  ULOP3.LUT UR44, UR44, 0x30, URZ, 0xc0, !UPT ;  /* 0x000000302c2c7892 */ /* 0x000fe4000f8ec0ff */
        /* <DEDUP_REMOVED lines=10> */
[----:B------:R-:W-:Y:S02]  /*3470*/  UPRMT UR49, UR48, 0x5410, UR49 ;  /* 0x0000541030317896 */ /* 0x000fe40008000031 */
[----:B------:R-:W-:Y:S02]  /*3480*/  UPRMT UR47, UR46, 0x5410, UR47 ;  /* 0x000054102e2f7896 */ /* 0x000fe4000800002f */
[----:B------:R-:W-:Y:S02]  /*3490*/  UPRMT UR45, UR44, 0x5410, UR45 ;  /* 0x000054102c2d7896 */ /* 0x000fe4000800002d */
[----:B------:R-:W-:Y:S01]  /*34a0*/  UPRMT UR43, UR42, 0x5410, UR43 ;  /* 0x000054102a2b7896 */ /* 0x000fe2000800002b */
[----:B------:R-:W-:Y:S01]  /*34b0*/  UMOV UR48, URZ ;  /* 0x000000ff00307c82 */ /* 0x000fe20008000000 */
[----:B------:R-:W-:Y:S01]  /*34c0*/  UMOV UR46, URZ ;  /* 0x000000ff002e7c82 */ /* 0x000fe20008000000 */
[----:B------:R-:W-:Y:S01]  /*34d0*/  UMOV UR44, URZ ;  /* 0x000000ff002c7c82 */ /* 0x000fe20008000000 */
[----:B------:R-:W-:Y:S01]  /*34e0*/  UMOV UR42, URZ ;  /* 0x000000ff002a7c82 */ /* 0x000fe20008000000 */
[----:B------:R-:W-:Y:S01]  /*34f0*/  UMOV UR35, UR49 ;  /* 0x0000003100237c82 */ /* 0x000fe20008000000 */
[----:B------:R-:W-:Y:S01]  /*3500*/  UMOV UR33, UR47 ;  /* 0x0000002f00217c82 */ /* 0x000fe20008000000 */
[----:B------:R-:W-:Y:S01]  /*3510*/  UMOV UR31, UR45 ;  /* 0x0000002d001f7c82 */ /* 0x000fe20008000000 */
[----:B------:R-:W-:-:S05]  /*3520*/  UMOV UR29, UR43 ;  /* 0x0000002b001d7c82 */ /* 0x000fca0008000000 */
.L_x_65:
[C---:B------:R-:W-:Y:S02]  /*3530*/  LEA R0, R8.reuse, UR13, 0x3 ;  /* 0x0000000d08007c11 */ /* 0x040fe4000f8e18ff */
[----:B------:R-:W-:Y:S02]  /*3540*/  SHF.L.U32 R5, R3, 0x1f, RZ ;  /* 0x0000001f03057819 */ /* 0x000fe400000006ff */
[----:B------:R-:W-:Y:S02]  /*3550*/  LEA R4, R8, UR13, 0x4 ;  /* 0x0000000d08047c11 */ /* 0x000fe4000f8e20ff */
[----:B------:R-:W1:Y:S02]  /*3560*/  SYNCS.PHASECHK.TRANS64.TRYWAIT P0, [R0+URZ+0x80], R5 ;  /* 0x00008005000075a7 */ /* 0x000e6400080011ff */
[----:B-12---:R-:W-:Y:S05]  /*3570*/  @!P0 BRA `(.L_x_56) ;  /* 0x0000008400908947 */ /* 0x006fea0003800000 */
.L_x_148:
[----:B-1----:R-:W1:Y:S01]  /*3580*/  LDS.128 R4, [R4+0xe0] ;  /* 0x0000e00004047984 */ /* 0x002e620000000c00 */
[----:B------:R-:W-:Y:S01]  /*3590*/  VIADD R0, R0, 0x90 ;  /* 0x0000009000007836 */ /* 0x000fe20000000000 */
[----:B------:R-:W-:Y:S01]  /*35a0*/  ULOP3.LUT UR16, UR22, 0x1, URZ, 0x3c, !UPT ;  /* 0x0000000116107892 */ /* 0x000fe2000f8e3cff */
[----:B------:R-:W-:Y:S01]  /*35b0*/  VIADD R8, R8, 0x1 ;  /* 0x0000000108087836 */ /* 0x000fe20000000000 */
[----:B------:R-:W-:Y:S01]  /*35c0*/  @!PT LDS RZ, [RZ] ;  /* 0x00000000fffff984 */ /* 0x000fe20000000800 */
[----:B------:R-:W-:Y:S01]  /*35d0*/  @!PT LDS RZ, [RZ] ;  /* 0x00000000fffff984 */ /* 0x000fe20000000800 */
[----:B------:R-:W-:Y:S01]  /*35e0*/  @!PT LDS RZ, [RZ] ;  /* 0x00000000fffff984 */ /* 0x000fe20000000800 */
[----:B------:R-:W-:Y:S01]  /*35f0*/  @!PT LDS RZ, [RZ] ;  /* 0x00000000fffff984 */ /* 0x000fe20000000800 */
[----:B------:R2:W-:Y:S06]  /*3600*/  MEMBAR.ALL.CTA ;  /* 0x0000000000007992 */ /* 0x0005ec0000008000 */
[----:B--2---:R-:W2:Y:S01]  /*3610*/  FENCE.VIEW.ASYNC.S ;  /* 0x00000000000073c6 */ /* 0x004ea20000000000 */
[----:B------:R-:W-:Y:S01]  /*3620*/  UMOV UR40, 0x1 ;  /* 0x0000000100287882 */ /* 0x000fe20000000000 */
[----:B------:R-:W-:Y:S01]  /*3630*/  PRMT R0, RZ, 0x654, R0 ;  /* 0x00000654ff007816 */ /* 0x000fe20000000000 */
[----:B------:R-:W-:Y:S01]  /*3640*/  UIMAD UR15, UR16, 0xc0, UR27 ;  /* 0x000000c0100f78a4 */ /* 0x000fe2000f8e021b */
[----:B------:R-:W-:Y:S01]  /*3650*/  UMOV UR23, UR12 ;  /* 0x0000000c00177c82 */ /* 0x000fe20008000000 */
[----:B------:R-:W-:Y:S01]  /*3660*/  UMOV UR24, URZ ;  /* 0x000000ff00187c82 */ /* 0x000fe20008000000 */
[----:B--2---:R2:W-:Y:S01]  /*3670*/  SYNCS.ARRIVE.TRANS64.RED.A1T0 RZ, [R0+URZ], RZ ;  /* 0x000000ff00ff79a7 */ /* 0x0045e200081004ff */
[----:B-1----:R-:W-:Y:S01]  /*3680*/  LOP3.LUT P2, RZ, R6, 0x1, RZ, 0xc0, !PT ;  /* 0x0000000106ff7812 */ /* 0x002fe2000784c0ff */
[----:B--2---:R-:W-:-:S12]  /*3690*/  BRA.U !UP0, `(.L_x_57) ;  /* 0x0000000508047547 */ /* 0x004fd8000b800000 */
[----:B------:R-:W-:Y:S01]  /*36a0*/  ULEA UR23, UR25, UR13, 0x3 ;  /* 0x0000000d19177291 */ /* 0x000fe2000f8e18ff */
[----:B------:R-:W-:-:S08]  /*36b0*/  SHF.L.U32 R5, R2, 0x1f, RZ ;  /* 0x0000001f02057819 */ /* 0x000fd000000006ff */
[----:B------:R-:W1:Y:S02]  /*36c0*/  SYNCS.PHASECHK.TRANS64.TRYWAIT P0, [UR23], R5 ;  /* 0x00000005ff0075a7 */ /* 0x000e640008001117 */
[----:B-1----:R-:W-:Y:S05]  /*36d0*/  @P0 BRA `(.L_x_58) ;  /* 0x0000000000080947 */ /* 0x002fea0003800000 */
[----:B------:R-:W1:Y:S02]  /*36e0*/  SYNCS.PHASECHK.TRANS64.TRYWAIT P0, [UR23], R5 ;  /* 0x00000005ff0075a7 */ /* 0x000e640008001117 */
[----:B-1----:R-:W-:Y:S05]  /*36f0*/  @!P0 BRA `(.L_x_59) ;  /* 0x0000008400448947 */ /* 0x002fea0003800000 */
.L_x_58:
[----:B------:R-:W-:Y:S01]  /*3700*/  UIADD3 UR14, UPT, UPT, UR25, 0x1, URZ ;  /* 0x00000001190e7890 */ /* 0x000fe2000fffe0ff */
[----:B------:R-:W-:Y:S01]  /*3710*/  PLOP3.LUT P1, PT, PT, PT, UP3, 0x80, 0x8 ;  /* 0x000000000008781c */ /* 0x000fe20003f2f038 */
[----:B------:R-:W-:Y:S01]  /*3720*/  ULEA UR38, UR25, UR19, 0x6 ;  /* 0x0000001319267291 */ /* 0x000fe2000f8e30ff */
[----:B-1----:R-:W-:Y:S01]  /*3730*/  IMAD.U32 R0, RZ, RZ, UR22 ;  /* 0x00000016ff007e24 */ /* 0x002fe2000f8e00ff */
[----:B------:R-:W-:Y:S02]  /*3740*/  UISETP.NE.AND UP1, UPT, UR14, 0x3, UPT ;  /* 0x000000030e00788c */ /* 0x000fe4000bf25270 */
[----:B------:R-:W-:Y:S02]  /*3750*/  UIADD3 UR50, UPT, UPT, UR38, 0x20, URZ ;  /* 0x0000002026327890 */ /* 0x000fe4000fffe0ff */
[----:B------:R-:W-:Y:S01]  /*3760*/  USEL UR36, URZ, 0x1, UP1 ;  /* 0x00000001ff247887 */ /* 0x000fe20008800000 */
[----:B------:R-:W-:Y:S01]  /*3770*/  SHF.L.U32 R5, R0, 0x1f, RZ ;  /* 0x0000001f00057819 */ /* 0x000fe200000006ff */
[----:B------:R-:W-:Y:S01]  /*3780*/  USEL UR14, UR14, URZ, UP1 ;  /* 0x000000ff0e0e7287 */ /* 0x000fe20008800000 */
[----:B------:R-:W-:Y:S01]  /*3790*/  UMOV UR39, 0x4008 ;  /* 0x0000400800277882 */ /* 0x000fe20000000000 */
[----:B------:R-:W-:-:S02]  /*37a0*/  UMOV UR51, 0x4008 ;  /* 0x0000400800337882 */ /* 0x000fc40000000000 */
[----:B------:R-:W-:Y:S01]  /*37b0*/  LOP3.LUT R2, R2, UR36, RZ, 0x3c, !PT ;  /* 0x0000002402027c12 */ /* 0x000fe2000f8e3cff */
[----:B------:R-:W-:Y:S02]  /*37c0*/  @UP3 ULEA UR24, UR14, UR13, 0x3 ;  /* 0x0000000d0e183291 */ /* 0x000fe4000f8e18ff */
[----:B------:R-:W-:Y:S01]  /*37d0*/  ULEA UR36, UR25, UR20, 0x7 ;  /* 0x0000001419247291 */ /* 0x000fe2000f8e38ff */
[----:B------:R-:W-:Y:S01]  /*37e0*/  @P1 SHF.L.U32 R4, R2, 0x1f, RZ ;  /* 0x0000001f02041819 */ /* 0x000fe200000006ff */
[----:B------:R-:W-:Y:S01]  /*37f0*/  UMOV UR37, 0x4008 ;  /* 0x0000400800257882 */ /* 0x000fe20000000000 */
[----:B------:R-:W-:Y:S01]  /*3800*/  UMOV UR55, 0x4008 ;  /* 0x0000400800377882 */ /* 0x000fe20000000000 */
[----:B------:R-:W-:Y:S02]  /*3810*/  UIADD3 UR54, UPT, UPT, UR36, 0x20, URZ ;  /* 0x0000002024367890 */ /* 0x000fe4000fffe0ff */
[----:B------:R-:W-:Y:S01]  /*3820*/  UIADD3 UR56, UPT, UPT, UR36, 0x40, URZ ;  /* 0x0000004024387890 */ /* 0x000fe2000fffe0ff */
[----:B------:R-:W1:Y:S01]  /*3830*/  @P1 SYNCS.PHASECHK.TRANS64.TRYWAIT P0, [UR24], R4 ;  /* 0x00000004ff0015a7 */ /* 0x000e620008001118 */
[----:B------:R-:W-:Y:S01]  /*3840*/  UIADD3 UR52, UPT, UPT, UR36, 0x60, URZ ;  /* 0x0000006024347890 */ /* 0x000fe2000fffe0ff */
[----:B------:R2:W-:Y:S01]  /*3850*/  UTCCP.T.S.4x32dp128bit tmem[UR27+0x1c0], gdesc[UR38] ;  /* 0x0001c0261b0079e7 */ /* 0x0005e20009100000 */
[----:B------:R2:W-:Y:S01]  /*3860*/  UTCCP.T.S.4x32dp128bit tmem[UR27+0x1c4], gdesc[UR50] ;  /* 0x0001c4321b0079e7 */ /* 0x0005e20009100000 */
[----:B------:R-:W-:Y:S01]  /*3870*/  UMOV UR57, 0x4008 ;  /* 0x0000400800397882 */ /* 0x000fe20000000000 */
[----:B------:R2:W-:Y:S01]  /*3880*/  UTCCP.T.S.4x32dp128bit tmem[UR27+0x1c8], gdesc[UR36] ;  /* 0x0001c8241b0079e7 */ /* 0x0005e20009100000 */
[----:B------:R-:W-:Y:S01]  /*3890*/  UMOV UR53, 0x4008 ;  /* 0x0000400800357882 */ /* 0x000fe20000000000 */
[----:B------:R2:W-:Y:S01]  /*38a0*/  UTCCP.T.S.4x32dp128bit tmem[UR27+0x1cc], gdesc[UR54] ;  /* 0x0001cc361b0079e7 */ /* 0x0005e20009100000 */
[----:B------:R2:W-:Y:S01]  /*38b0*/  UTCCP.T.S.4x32dp128bit tmem[UR27+0x1d0], gdesc[UR56] ;  /* 0x0001d0381b0079e7 */ /* 0x0005e20009100000 */
[----:B------:R-:W-:Y:S01]  /*38c0*/  UMOV UR40, 0x1 ;  /* 0x0000000100287882 */ /* 0x000fe20000000000 */
[----:B------:R2:W-:Y:S01]  /*38d0*/  UTCCP.T.S.4x32dp128bit tmem[UR27+0x1d4], gdesc[UR52] ;  /* 0x0001d4341b0079e7 */ /* 0x0005e20009100000 */
[----:B------:R-:W4:Y:S01]  /*38e0*/  SYNCS.PHASECHK.TRANS64.TRYWAIT P3, [UR13+0xa8], R5 ;  /* 0x0000a805ff0075a7 */ /* 0x000f22000806110d */
[----:B-1----:R-:W-:Y:S01]  /*38f0*/  @P1 VOTEU.ANY UP1, P0 ;  /* 0x0000000000ff1886 */ /* 0x002fe20000020100 */
[----:B------:R-:W-:Y:S01]  /*3900*/  @UP3 USEL UR40, URZ, 0x1, !UP1 ;  /* 0x00000001ff283887 */ /* 0x000fe2000c800000 */
[----:B--2-4-:R-:W-:Y:S11]  /*3910*/  @!P3 BRA `(.L_x_60) ;  /* 0x0000008000d4b947 */ /* 0x014ff60003800000 */
.L_x_151:
[----:B------:R-:W-:Y:S02]  /*3920*/  ULEA UR24, UR25, UR18, 0xb ;  /* 0x0000001219187291 */ /* 0x000fe4000f8e58ff */
[----:B------:R-:W-:Y:S02]  /*3930*/  ULEA UR36, UR25, UR17, 0xa ;  /* 0x0000001119247291 */ /* 0x000fe4000f8e50ff */
[----:B------:R-:W-:Y:S02]  /*3940*/  UIADD3 UR58, UPT, UPT, UR24, 0x2, URZ ;  /* 0x00000002183a7890 */ /* 0x000fe4000fffe0ff */
[----:B------:R-:W-:Y:S02]  /*3950*/  UIADD3 UR56, UPT, UPT, UR36, 0x2, URZ ;  /* 0x0000000224387890 */ /* 0x000fe4000fffe0ff */
[----:B------:R-:W-:Y:S02]  /*3960*/  UIADD3 UR54, UPT, UPT, UR24, 0x4, URZ ;  /* 0x0000000418367890 */ /* 0x000fe4000fffe0ff */
[----:B------:R-:W-:-:S02]  /*3970*/  UIADD3 UR52, UPT, UPT, UR36, 0x4, URZ ;  /* 0x0000000424347890 */ /* 0x000fc4000fffe0ff */
[----:B------:R-:W-:Y:S02]  /*3980*/  UIADD3 UR38, UPT, UPT, UR36, 0x6, URZ ;  /* 0x0000000624267890 */ /* 0x000fe4000fffe0ff */
[----:B------:R-:W-:Y:S02]  /*3990*/  UIADD3 UR50, UPT, UPT, UR24, 0x6, URZ ;  /* 0x0000000618327890 */ /* 0x000fe4000fffe0ff */
[----:B------:R-:W-:Y:S01]  /*39a0*/  UIADD3 UR22, UPT, UPT, UR23, 0x18, URZ ;  /* 0x0000001817167890 */ /* 0x000fe2000fffe0ff */
[----:B------:R-:W-:Y:S01]  /*39b0*/  UMOV UR25, 0x40004040 ;  /* 0x4000404000197882 */ /* 0x000fe20000000000 */
[----:B------:R-:W-:Y:S01]  /*39c0*/  UMOV UR37, 0x40004040 ;  /* 0x4000404000257882 */ /* 0x000fe20000000000 */
[----:B------:R-:W-:Y:S01]  /*39d0*/  UMOV UR59, 0x40004040 ;  /* 0x40004040003b7882 */ /* 0x000fe20000000000 */
[----:B------:R-:W-:Y:S01]  /*39e0*/  UMOV UR57, 0x40004040 ;  /* 0x4000404000397882 */ /* 0x000fe20000000000 */
[----:B------:R2:W-:Y:S01]  /*39f0*/  UTCOMMA gdesc[UR36], gdesc[UR24], tmem[UR15], tmem[UR48], idesc[UR49], tmem[UR10], !UPT ;  /* 0xc00a3018240075ea */ /* 0x0005e2000f80000f */
[----:B------:R-:W-:Y:S01]  /*3a00*/  UMOV UR55, 0x40004040 ;  /* 0x4000404000377882 */ /* 0x000fe20000000000 */
[----:B------:R-:W-:Y:S01]  /*3a10*/  UMOV UR53, 0x40004040 ;  /* 0x4000404000357882 */ /* 0x000fe20000000000 */
[----:B------:R-:W-:Y:S01]  /*3a20*/  UMOV UR51, 0x40004040 ;  /* 0x4000404000337882 */ /* 0x000fe20000000000 */
[----:B------:R-:W-:Y:S01]  /*3a30*/  UMOV UR39, 0x40004040 ;  /* 0x4000404000277882 */ /* 0x000fe20000000000 */
[----:B------:R4:W-:Y:S01]  /*3a40*/  UTCOMMA gdesc[UR56], gdesc[UR58], tmem[UR15], tmem[UR46], idesc[UR47], tmem[UR6], UPT ;  /* 0xc0062e3a380075ea */ /* 0x0009e2000b80000f */
[----:B------:R4:W-:Y:S01]  /*3a50*/  UTCOMMA gdesc[UR52], gdesc[UR54], tmem[UR15], tmem[UR44], idesc[UR45], tmem[UR8], UPT ;  /* 0xc0082c36340075ea */ /* 0x0009e2000b80000f */
[----:B------:R4:W-:Y:S01]  /*3a60*/  UTCOMMA gdesc[UR38], gdesc[UR50], tmem[UR15], tmem[UR42], idesc[UR43], tmem[UR4], UPT ;  /* 0xc0042a32260075ea */ /* 0x0009e2000b80000f */
[----:B------:R4:W-:Y:S01]  /*3a70*/  UTCBAR [UR22], URZ ;  /* 0x000000ff160073e9 */ /* 0x0009e200080000ff */
[----:B------:R-:W-:Y:S01]  /*3a80*/  UMOV UR23, UR26 ;  /* 0x0000001a00177c82 */ /* 0x000fe20008000000 */
[----:B--2---:R-:W-:Y:S01]  /*3a90*/  UMOV UR24, 0x1 ;  /* 0x0000000100187882 */ /* 0x004fe20000000000 */
[----:B------:R-:W-:-:S05]  /*3aa0*/  UMOV UR25, UR14 ;  /* 0x0000000e00197c82 */ /* 0x000fca0008000000 */
.L_x_57:
[----:B------:R-:W-:-:S09]  /*3ab0*/  UISETP.GE.AND UP1, UPT, UR23, 0x1, UPT ;  /* 0x000000011700788c */ /* 0x000fd2000bf26270 */
[----:B------:R-:W-:Y:S05]  /*3ac0*/  BRA.U !UP1, `(.L_x_61) ;  /* 0x0000000509107547 */ /* 0x000fea000b800000 */
[----:B------:R-:W-:Y:S01]  /*3ad0*/  UIADD3 UR23, UPT, UPT, UR23, -0x1, URZ ;  /* 0xffffffff17177890 */ /* 0x000fe2000fffe0ff */
[----:B----4-:R-:W-:-:S11]  /*3ae0*/  UMOV UR22, UR25 ;  /* 0x0000001900167c82 */ /* 0x010fd60008000000 */
.L_x_64:
[----:B------:R-:W-:Y:S02]  /*3af0*/  UISETP.NE.AND UP1, UPT, UR40, URZ, UPT ;  /* 0x000000ff2800728c */ /* 0x000fe4000bf25270 */
[----:B------:R-:W-:Y:S07]  /*3b00*/  ULEA UR14, UR22, UR13, 0x3 ;  /* 0x0000000d160e7291 */ /* 0x000fee000f8e18ff */
[----:B------:R-:W-:Y:S05]  /*3b10*/  BRA.U UP1, `(.L_x_62) ;  /* 0x00000001010c7547 */ /* 0x000fea000b800000 */
[----:B-1----:R-:W-:Y:S04]  /*3b20*/  SHF.L.U32 R5, R2, 0x1f, RZ ;  /* 0x0000001f02057819 */ /* 0x002fe800000006ff */
[----:B------:R-:W1:Y:S02]  /*3b30*/  SYNCS.PHASECHK.TRANS64.TRYWAIT P0, [UR14], R5 ;  /* 0x00000005ff0075a7 */ /* 0x000e64000800110e */
[----:B-1----:R-:W-:Y:S05]  /*3b40*/  @!P0 BRA `(.L_x_63) ;  /* 0x0000008000608947 */ /* 0x002fea0003800000 */
.L_x_62:
[----:B------:R-:W-:Y:S02]  /*3b50*/  UISETP.NE.AND UP1, UPT, UR23, URZ, UPT ;  /* 0x000000ff1700728c */ /* 0x000fe4000bf25270 */
[----:B------:R-:W-:Y:S02]  /*3b60*/  UIADD3 UR25, UPT, UPT, UR22, 0x1, URZ ;  /* 0x0000000116197890 */ /* 0x000fe4000fffe0ff */
[----:B------:R-:W-:Y:S02]  /*3b70*/  ULEA UR40, UR22, UR19, 0x6 ;  /* 0x0000001316287291 */ /* 0x000fe4000f8e30ff */
[----:B------:R-:W-:Y:S01]  /*3b80*/  UISETP.NE.AND UP2, UPT, UR25, 0x3, UPT ;  /* 0x000000031900788c */ /* 0x000fe2000bf45270 */
[----:B------:R-:W-:Y:S01]  /*3b90*/  PLOP3.LUT P1, PT, PT, PT, UP1, 0x80, 0x8 ;  /* 0x000000000008781c */ /* 0x000fe20003f2f018 */
[----:B------:R-:W-:Y:S02]  /*3ba0*/  ULEA UR38, UR22, UR20, 0x7 ;  /* 0x0000001416267291 */ /* 0x000fe4000f8e38ff */
[----:B------:R-:W-:Y:S02]  /*3bb0*/  USEL UR37, URZ, 0x1, UP2 ;  /* 0x00000001ff257887 */ /* 0x000fe40009000000 */
[----:B------:R-:W-:Y:S02]  /*3bc0*/  USEL UR25, UR25, URZ, UP2 ;  /* 0x000000ff19197287 */ /* 0x000fe40009000000 */
[----:B------:R-:W-:Y:S02]  /*3bd0*/  UIADD3 UR70, UPT, UPT, UR40, 0x20, URZ ;  /* 0x0000002028467890 */ /* 0x000fe4000fffe0ff */
[----:B------:R-:W-:Y:S01]  /*3be0*/  @UP1 ULEA UR36, UR25, UR13, 0x3 ;  /* 0x0000000d19241291 */ /* 0x000fe2000f8e18ff */
[----:B------:R-:W-:Y:S01]  /*3bf0*/  LOP3.LUT R2, R2, UR37, RZ, 0x3c, !PT ;  /* 0x0000002502027c12 */ /* 0x000fe2000f8e3cff */
[----:B------:R-:W-:Y:S02]  /*3c00*/  ULEA UR50, UR22, UR17, 0xa ;  /* 0x0000001116327291 */ /* 0x000fe4000f8e50ff */
[----:B------:R-:W-:Y:S01]  /*3c10*/  UIADD3 UR64, UPT, UPT, UR38, 0x20, URZ ;  /* 0x0000002026407890 */ /* 0x000fe2000fffe0ff */
[----:B-1----:R-:W-:Y:S01]  /*3c20*/  @P1 SHF.L.U32 R0, R2, 0x1f, RZ ;  /* 0x0000001f02001819 */ /* 0x002fe200000006ff */
[----:B------:R-:W-:Y:S02]  /*3c30*/  UISETP.NE.U32.AND UP2, UPT, UR24, URZ, UPT ;  /* 0x000000ff1800728c */ /* 0x000fe4000bf45070 */
[----:B------:R-:W-:Y:S01]  /*3c40*/  UIADD3 UR66, UPT, UPT, UR38, 0x40, URZ ;  /* 0x0000004026427890 */ /* 0x000fe2000fffe0ff */
[----:B------:R-:W1:Y:S01]  /*3c50*/  @P1 SYNCS.PHASECHK.TRANS64.TRYWAIT P0, [UR36], R0 ;  /* 0x00000000ff0015a7 */ /* 0x000e620008001124 */
[----:B------:R-:W-:Y:S02]  /*3c60*/  ULEA UR36, UR22, UR18, 0xb ;  /* 0x0000001216247291 */ /* 0x000fe4000f8e58ff */
[----:B------:R-:W-:Y:S02]  /*3c70*/  UIADD3 UR68, UPT, UPT, UR38, 0x60, URZ ;  /* 0x0000006026447890 */ /* 0x000fe4000fffe0ff */
        /* <DEDUP_REMOVED lines=8> */
[----:B------:R-:W-:Y:S01]  /*3d00*/  UIADD3 UR23, UPT, UPT, UR23, -0x1, URZ ;  /* 0xffffffff17177890 */ /* 0x000fe2000fffe0ff */
[----:B------:R-:W-:Y:S01]  /*3d10*/  UMOV UR41, 0x4008 ;  /* 0x0000400800297882 */ /* 0x000fe20000000000 */
[----:B------:R-:W-:Y:S01]  /*3d20*/  UMOV UR71, 0x4008 ;  /* 0x0000400800477882 */ /* 0x000fe20000000000 */
[----:B------:R2:W-:Y:S01]  /*3d30*/  UTCCP.T.S.4x32dp128bit tmem[UR27+0x1c0], gdesc[UR40] ;  /* 0x0001c0281b0079e7 */ /* 0x0005e20009100000 */
[----:B------:R4:W-:Y:S01]  /*3d40*/  UTCCP.T.S.4x32dp128bit tmem[UR27+0x1c4], gdesc[UR70] ;  /* 0x0001c4461b0079e7 */ /* 0x0009e20009100000 */
        /* <DEDUP_REMOVED lines=10> */
[----:B------:R-:W-:Y:S01]  /*3df0*/  UMOV UR63, 0x40004040 ;  /* 0x40004040003f7882 */ /* 0x000fe20000000000 */
[----:B------:R4:W-:Y:S01]  /*3e00*/  UTCOMMA gdesc[UR50], gdesc[UR36], tmem[UR15], tmem[UR34], idesc[UR35], tmem[UR10], UP2 ;  /* 0xc00a2224320075ea */ /* 0x0009e2000900000f */
[----:B------:R-:W-:Y:S01]  /*3e10*/  UMOV UR61, 0x40004040 ;  /* 0x40004040003d7882 */ /* 0x000fe20000000000 */
[----:B------:R-:W-:Y:S01]  /*3e20*/  UMOV UR59, 0x40004040 ;  /* 0x40004040003b7882 */ /* 0x000fe20000000000 */
[----:B------:R4:W-:Y:S01]  /*3e30*/  UTCOMMA gdesc[UR60], gdesc[UR62], tmem[UR15], tmem[UR32], idesc[UR33], tmem[UR6], UPT ;  /* 0xc006203e3c0075ea */ /* 0x0009e2000b80000f */
[----:B------:R-:W-:Y:S01]  /*3e40*/  UMOV UR57, 0x40004040 ;  /* 0x4000404000397882 */ /* 0x000fe20000000000 */
[----:B------:R-:W-:Y:S01]  /*3e50*/  UMOV UR55, 0x40004040 ;  /* 0x4000404000377882 */ /* 0x000fe20000000000 */
[----:B------:R4:W-:Y:S01]  /*3e60*/  UTCOMMA gdesc[UR56], gdesc[UR58], tmem[UR15], tmem[UR30], idesc[UR31], tmem[UR8], UPT ;  /* 0xc0081e3a380075ea */ /* 0x0009e2000b80000f */
[----:B------:R-:W-:Y:S01]  /*3e70*/  UMOV UR53, 0x40004040 ;  /* 0x4000404000357882 */ /* 0x000fe20000000000 */
[----:B------:R-:W-:Y:S01]  /*3e80*/  UMOV UR24, 0x1 ;  /* 0x0000000100187882 */ /* 0x000fe20000000000 */
[----:B------:R4:W-:Y:S01]  /*3e90*/  UTCOMMA gdesc[UR52], gdesc[UR54], tmem[UR15], tmem[UR28], idesc[UR29], tmem[UR4], UPT ;  /* 0xc0041c36340075ea */ /* 0x0009e2000b80000f */
[----:B------:R4:W-:Y:S01]  /*3ea0*/  UTCBAR [UR14], URZ ;  /* 0x000000ff0e0073e9 */ /* 0x0009e200080000ff */
[----:B--2---:R-:W-:Y:S01]  /*3eb0*/  UMOV UR40, 0x1 ;  /* 0x0000000100287882 */ /* 0x004fe20000000000 */
[----:B-1----:R-:W-:Y:S01]  /*3ec0*/  @P1 VOTEU.ANY UP2, P0 ;  /* 0x0000000000ff1886 */ /* 0x002fe20000040100 */
[----:B------:R-:W-:Y:S02]  /*3ed0*/  @UP1 USEL UR40, URZ, 0x1, !UP2 ;  /* 0x00000001ff281887 */ /* 0x000fe4000d000000 */
[----:B------:R-:W-:Y:S03]  /*3ee0*/  UISETP.GT.U32.AND UP1, UPT, UR22, 0x1, UPT ;  /* 0x000000011600788c */ /* 0x000fe6000bf24070 */
[----:B------:R-:W-:Y:S06]  /*3ef0*/  UMOV UR22, UR25 ;  /* 0x0000001900167c82 */ /* 0x000fec0008000000 */
[----:B----4-:R-:W-:Y:S05]  /*3f00*/  BRA.U UP1, `(.L_x_64) ;  /* 0xfffffff901f87547 */ /* 0x010fea000b83ffff */
.L_x_61:
[C---:B------:R-:W-:Y:S01]  /*3f10*/  ISETP.NE.AND P0, PT, R8.reuse, 0x2, PT ;  /* 0x000000020800780c */ /* 0x040fe20003f05270 */
[----:B------:R2:W-:Y:S01]  /*3f20*/  UTCBAR [UR21], URZ ;  /* 0x000000ff150073e9 */ /* 0x0005e200080000ff */
[----:B----4-:R-:W-:Y:S02]  /*3f30*/  UMOV UR22, UR16 ;  /* 0x0000001000167c82 */ /* 0x010fe40008000000 */
[----:B-1----:R-:W-:Y:S02]  /*3f40*/  SEL R0, RZ, 0x1, P0 ;  /* 0x00000001ff007807 */ /* 0x002fe40000000000 */
[----:B------:R-:W-:Y:S02]  /*3f50*/  SEL R8, R8, RZ, P0 ;  /* 0x000000ff08087207 */ /* 0x000fe40000000000 */
[----:B------:R-:W-:Y:S01]  /*3f60*/  LOP3.LUT R3, R3, R0, RZ, 0x3c, !PT ;  /* 0x0000000003037212 */ /* 0x000fe200078e3cff */
[----:B------:R-:W-:Y:S06]  /*3f70*/  @P2 BRA `(.L_x_65) ;  /* 0xfffffff4006c2947 */ /* 0x000fec000383ffff */
[----:B------:R-:W1:Y:S01]  /*3f80*/  S2UR UR4, SR_CgaCtaId ;  /* 0x00000000000479c3 */ /* 0x000e620000008800 */
[----:B------:R-:W-:Y:S01]  /*3f90*/  ELECT P0, URZ, PT ;  /* 0x0000000000ff782f */ /* 0x000fe20003800000 */
[----:B------:R-:W-:Y:S01]  /*3fa0*/  IMAD.MOV.U32 R0, RZ, RZ, 0x1 ;  /* 0x00000001ff007424 */ /* 0x000fe200078e00ff */
[----:B------:R-:W-:Y:S01]  /*3fb0*/  UMOV UR5, 0x40 ;  /* 0x0000004000057882 */ /* 0x000fe20000000000 */
[----:B------:R-:W-:-:S04]  /*3fc0*/  SHF.L.U32 R3, RZ, 0x1f, RZ ;  /* 0x0000001fff037819 */ /* 0x000fc800000006ff */
[----:B------:R-:W-:Y:S01]  /*3fd0*/  UVIRTCOUNT.DEALLOC.SMPOOL 0x80 ;  /* 0x000000800000784c */ /* 0x000fe20000000000 */
[----:B-1----:R-:W-:-:S09]  /*3fe0*/  ULEA UR4, UR4, UR5, 0x18 ;  /* 0x0000000504047291 */ /* 0x002fd2000f8ec0ff */
[----:B------:R1:W-:Y:S01]  /*3ff0*/  @P0 STS.U8 [UR4+0x1c], R0 ;  /* 0x00001c00ff000988 */ /* 0x0003e20008000004 */
[----:B------:R-:W4:Y:S02]  /*4000*/  SYNCS.PHASECHK.TRANS64.TRYWAIT P0, [UR13+0xd0], R3 ;  /* 0x0000d003ff0075a7 */ /* 0x000f24000800110d */
[----:B-1--4-:R-:W-:Y:S05]  /*4010*/  @!P0 BRA `(.L_x_66) ;  /* 0x0000007c00448947 */ /* 0x012fea0003800000 */
.L_x_154:
[----:B------:R-:W-:Y:S01]  /*4020*/  NOP ;  /* 0x0000000000007918 */ /* 0x000fe20000000000 */
[----:B-1----:R-:W1:Y:S01]  /*4030*/  LDS R0, [UR4+0x14] ;  /* 0x00001404ff007984 */ /* 0x002e620008000800 */
[----:B------:R-:W-:Y:S01]  /*4040*/  ULOP3.LUT UR6, UR27, 0xffff, URZ, 0xc0, !UPT ;  /* 0x0000ffff1b067892 */ /* 0x000fe2000f8ec0ff */
[----:B------:R-:W-:Y:S01]  /*4050*/  UMOV UR8, 0xffff ;  /* 0x0000ffff00087882 */ /* 0x000fe20000000000 */
[----:B------:R-:W-:Y:S02]  /*4060*/  UMOV UR5, 0x1 ;  /* 0x0000000100057882 */ /* 0x000fe40000000000 */
[----:B------:R-:W-:-:S04]  /*4070*/  USHF.R.U32.HI UR6, URZ, 0x5, UR6 ;  /* 0x00000005ff067899 */ /* 0x000fc80008011606 */
[----:B------:R-:W-:Y:S02]  /*4080*/  USHF.L.U32 UR8, UR8, UR6, URZ ;  /* 0x0000000608087299 */ /* 0x000fe400080006ff */
[----:B------:R-:W-:-:S04]  /*4090*/  USHF.L.U32 UR5, UR5, UR6, URZ ;  /* 0x0000000605057299 */ /* 0x000fc800080006ff */
[----:B-1----:R-:W-:-:S04]  /*40a0*/  LOP3.LUT R0, R0, UR8, RZ, 0xc0, !PT ;  /* 0x0000000800007c12 */ /* 0x002fc8000f8ec0ff */
[----:B------:R-:W-:-:S13]  /*40b0*/  ISETP.NE.AND P0, PT, R0, UR8, PT ;  /* 0x0000000800007c0c */ /* 0x000fda000bf05270 */
[----:B------:R-:W-:Y:S05]  /*40c0*/  @P0 BRA `(.L_x_67) ;  /* 0x0000000000580947 */ /* 0x000fea0003800000 */
[----:B------:R-:W1:Y:S02]  /*40d0*/  LDS R0, [UR4+0x18] ;  /* 0x00001804ff007984 */ /* 0x000e640008000800 */
[----:B-1----:R-:W-:-:S04]  /*40e0*/  LOP3.LUT R0, R0, UR5, RZ, 0xc0, !PT ;  /* 0x0000000500007c12 */ /* 0x002fc8000f8ec0ff */
[----:B------:R-:W-:-:S13]  /*40f0*/  ISETP.NE.AND P0, PT, R0, UR5, PT ;  /* 0x0000000500007c0c */ /* 0x000fda000bf05270 */
[----:B------:R-:W-:Y:S05]  /*4100*/  @P0 BRA `(.L_x_68) ;  /* 0x00000000003c0947 */ /* 0x000fea0003800000 */
[----:B------:R-:W1:Y:S01]  /*4110*/  S2R R2, SR_LANEID ;  /* 0x0000000000027919 */ /* 0x000e620000000000 */
[----:B------:R-:W-:Y:S01]  /*4120*/  ULOP3.LUT UR8, URZ, UR8, URZ, 0x33, !UPT ;  /* 0x00000008ff087292 */ /* 0x000fe2000f8e33ff */
[----:B------:R-:W-:Y:S01]  /*4130*/  LOP3.LUT R4, RZ, UR5, RZ, 0x33, !PT ;  /* 0x00000005ff047c12 */ /* 0x000fe2000f8e33ff */
[----:B------:R-:W-:Y:S02]  /*4140*/  VOTEU.ANY UR7, UPT, PT ;  /* 0x0000000000077886 */ /* 0x000fe400038e0100 */
[----:B------:R-:W-:Y:S01]  /*4150*/  UFLO.U32 UR7, UR7 ;  /* 0x00000007000772bd */ /* 0x000fe200080e0000 */
[----:B------:R-:W4:Y:S01]  /*4160*/  REDUX UR5, R4 ;  /* 0x00000000040573c4 */ /* 0x000f220000000000 */
[----:B------:R-:W-:-:S06]  /*4170*/  IMAD.U32 R0, RZ, RZ, UR8 ;  /* 0x00000008ff007e24 */ /* 0x000fcc000f8e00ff */
[----:B------:R1:W-:Y:S01]  /*4180*/  UTCATOMSWS.AND URZ, UR8 ;  /* 0x0000000800ff79e3 */ /* 0x0003e20008000000 */
[----:B------:R-:W2:Y:S01]  /*4190*/  REDUX UR6, R0 ;  /* 0x00000000000673c4 */ /* 0x000ea20000000000 */
[----:B-1----:R-:W-:Y:S01]  /*41a0*/  ISETP.EQ.U32.AND P0, PT, R2, UR7, PT ;  /* 0x0000000702007c0c */ /* 0x002fe2000bf02070 */
[----:B----4-:R-:W-:Y:S01]  /*41b0*/  IMAD.U32 R2, RZ, RZ, UR5 ;  /* 0x00000005ff027e24 */ /* 0x010fe2000f8e00ff */
[----:B--2---:R-:W-:-:S11]  /*41c0*/  MOV R3, UR6 ;  /* 0x0000000600037c02 */ /* 0x004fd60008000f00 */
[----:B------:R1:W-:Y:S04]  /*41d0*/  @P0 ATOMS.AND RZ, [UR4+0x14], R3 ;  /* 0x00001403ffff098c */ /* 0x0003e8000a800004 */
[----:B------:R1:W-:Y:S01]  /*41e0*/  @P0 ATOMS.AND RZ, [UR4+0x18], R2 ;  /* 0x00001802ffff098c */ /* 0x0003e2000a800004 */
[----:B------:R-:W-:Y:S05]  /*41f0*/  BRA `(.L_x_69) ;  /* 0x0000000000147947 */ /* 0x000fea0003800000 */
.L_x_68:
[----:B------:R-:W-:Y:S02]  /*4200*/  MOV R2, 0x4220 ;  /* 0x0000422000027802 */ /* 0x000fe40000000f00 */
[----:B--23-5:R-:W-:Y:S05]  /*4210*/  CALL.REL.NOINC `($__internal_0_$__cuda_sm10x_tcgen05_guardrail_trap_col_being_dealloced_not_returned_by_alloc) ;  /* 0x0000008000307944 */ /* 0x02cfea0003c00000 */
[----:B------:R-:W-:Y:S05]  /*4220*/  BRA `(.L_x_69) ;  /* 0x0000000000087947 */ /* 0x000fea0003800000 */
.L_x_67:
[----:B------:R-:W-:Y:S02]  /*4230*/  MOV R2, 0x4250 ;  /* 0x0000425000027802 */ /* 0x000fe40000000f00 */
[----:B--23-5:R-:W-:Y:S05]  /*4240*/  CALL.REL.NOINC `($__internal_2_$__cuda_sm10x_tcgen05_guardrail_trap_unallocated_columns_being_dealloced) ;  /* 0x00000080003c7944 */ /* 0x02cfea0003c00000 */
.L_x_69:
[----:B------:R-:W-:Y:S01]  /*4250*/  NOP ;  /* 0x0000000000007918 */ /* 0x000fe20000000000 */
[----:B------:R-:W-:Y:S05]  /*4260*/  EXIT ;  /* 0x000000000000794d */ /* 0x000fea0003800000 */
.L_x_51:
[----:B------:R-:W-:-:S09]  /*4270*/  UISETP.NE.OR UP2, UPT, UR8, 0x3, !UP2 ;  /* 0x000000030800788c */ /* 0x000fd2000d745670 */
[----:B------:R-:W-:Y:S05]  /*4280*/  BRA.U UP2, `(.L_x_70) ;  /* 0x0000001102407547 */ /* 0x000fea000b800000 */
[----:B------:R-:W1:Y:S01]  /*4290*/  LDC R0, c[0x0][0xf30] ;  /* 0x0003cc00ff007b82 */ /* 0x000e620000000800 */
[----:B------:R-:W2:Y:S01]  /*42a0*/  LDCU.64 UR8, c[0x0][0xc88] ;  /* 0x00019100ff0877ac */ /* 0x000ea20008000a00 */
[----:B------:R-:W-:Y:S02]  /*42b0*/  HFMA2 R30, -RZ, RZ, 0, 0 ;  /* 0x00000000ff1e7431 */ /* 0x000fe400000001ff */
[----:B------:R-:W-:Y:S01]  /*42c0*/  IMAD.MOV.U32 R31, RZ, RZ, 0x1 ;  /* 0x00000001ff1f7424 */ /* 0x000fe200078e00ff */
[----:B------:R-:W-:Y:S01]  /*42d0*/  CS2R R28, SRZ ;  /* 0x00000000001c7805 */ /* 0x000fe2000001ff00 */
[----:B------:R-:W4:Y:S01]  /*42e0*/  LDCU.64 UR4, c[0x0][0xc90] ;  /* 0x00019200ff0477ac */ /* 0x000f220008000a00 */
[----:B------:R-:W-:Y:S01]  /*42f0*/  IMAD.MOV.U32 R21, RZ, RZ, 0x4000 ;  /* 0x00004000ff157424 */ /* 0x000fe200078e00ff */
[----:B------:R-:W3:Y:S01]  /*4300*/  LDC R19, c[0x0][0x370] ;  /* 0x0000dc00ff137b82 */ /* 0x000ee20000000800 */
[----:B------:R-:W-:Y:S01]  /*4310*/  UMOV UR7, 0x400 ;  /* 0x0000040000077882 */ /* 0x000fe20000000000 */
[----:B------:R-:W-:-:S02]  /*4320*/  UPLOP3.LUT UP1, UPT, UPT, UPT, UPT, 0x40, 0x4 ;  /* 0x000000000004789c */ /* 0x000fc40003f2e870 */
[----:B------:R-:W-:-:S04]  /*4330*/  ULEA UR7, UR37, UR7, 0x18 ;  /* 0x0000000725077291 */ /* 0x000fc8000f8ec0ff */
[----:B------:R-:W3:Y:S01]  /*4340*/  LDC R2, c[0x0][0xf0c] ;  /* 0x0003c300ff027b82 */ /* 0x000ee20000000800 */
[----:B------:R-:W-:Y:S02]  /*4350*/  UIADD3 UR13, UPT, UPT, UR7, 0x48, URZ ;  /* 0x00000048070d7890 */ /* 0x000fe4000fffe0ff */
[----:B--2---:R-:W-:Y:S02]  /*4360*/  UISETP.NE.U32.AND UP2, UPT, UR8, URZ, UPT ;  /* 0x000000ff0800728c */ /* 0x004fe4000bf45070 */
[----:B------:R-:W-:Y:S02]  /*4370*/  UIADD3 UR33, UPT, UPT, UR7, 0x30, URZ ;  /* 0x0000003007217890 */ /* 0x000fe4000fffe0ff */
[----:B----4-:R-:W-:Y:S01]  /*4380*/  UISETP.NE.U32.AND UP3, UPT, UR4, URZ, UPT ;  /* 0x000000ff0400728c */ /* 0x010fe2000bf65070 */
[----:B------:R-:W2:Y:S01]  /*4390*/  LDC R18, c[0x0][0xf20] ;  /* 0x0003c800ff127b82 */ /* 0x000ea20000000800 */
[----:B-1----:R-:W-:Y:S01]  /*43a0*/  ISETP.NE.AND P1, PT, R0, 0x1, PT ;  /* 0x000000010000780c */ /* 0x002fe20003f25270 */
[----:B------:R-:W-:-:S02]  /*43b0*/  UISETP.NE.AND.EX UP2, UPT, UR9, URZ, UPT, UP2 ;  /* 0x000000ff0900728c */ /* 0x000fc4000bf45320 */
[----:B------:R-:W-:Y:S02]  /*43c0*/  UIADD3 UR25, UPT, UPT, UR7, 0x38, URZ ;  /* 0x0000003807197890 */ /* 0x000fe4000fffe0ff */
[----:B------:R-:W-:Y:S02]  /*43d0*/  UIADD3 UR17, UPT, UPT, UR7, 0x40, URZ ;  /* 0x0000004007117890 */ /* 0x000fe4000fffe0ff */
[----:B------:R-:W1:Y:S01]  /*43e0*/  LDC.64 R32, c[0x0][0x348] ;  /* 0x0000d200ff207b82 */ /* 0x000e620000000a00 */
[----:B------:R-:W-:Y:S02]  /*43f0*/  UPRMT UR13, UR37, 0x654, UR13 ;  /* 0x00000654250d7896 */ /* 0x000fe4000800000d */
[----:B------:R-:W-:-:S05]  /*4400*/  UISETP.NE.AND.EX UP3, UPT, UR5, URZ, UPT, UP3 ;  /* 0x000000ff0500728c */ /* 0x000fca000bf65330 */
[----:B------:R-:W4:Y:S08]  /*4410*/  LDC.64 R16, c[0x0][0xf10] ;  /* 0x0003c400ff107b82 */ /* 0x000f300000000a00 */
[----:B------:R-:W1:Y:S08]  /*4420*/  LDC.64 R6, c[0x0][0xf18] ;  /* 0x0003c600ff067b82 */ /* 0x000e700000000a00 */
[----:B------:R-:W1:Y:S08]  /*4430*/  LDC.64 R4, c[0x0][0xf28] ;  /* 0x0003ca00ff047b82 */ /* 0x000e700000000a00 */
[----:B--23--:R-:W1:Y:S02]  /*4440*/  LDC R22, c[0x0][0x374] ;  /* 0x0000dd00ff167b82 */ /* 0x00ce640000000800 */
.L_x_81:
[C---:B------:R-:W-:Y:S02]  /*4450*/  LEA R0, R30.reuse, UR7, 0x3 ;  /* 0x000000071e007c11 */ /* 0x040fe4000f8e18ff */
[----:B------:R-:W-:Y:S02]  /*4460*/  SHF.L.U32 R3, R29, 0x1f, RZ ;  /* 0x0000001f1d037819 */ /* 0x000fe400000006ff */
[----:B------:R-:W-:Y:S02]  /*4470*/  LEA R24, R30, UR7, 0x4 ;  /* 0x000000071e187c11 */ /* 0x000fe4000f8e20ff */
[----:B------:R-:W2:Y:S02]  /*4480*/  SYNCS.PHASECHK.TRANS64.TRYWAIT P0, [R0+URZ+0x80], R3 ;  /* 0x00008003000075a7 */ /* 0x000ea400080011ff */
[----:B--2---:R-:W-:Y:S05]  /*4490*/  @!P0 BRA `(.L_x_71) ;  /* 0x00000078003c8947 */ /* 0x004fea0003800000 */
.L_x_155:
[----:B------:R-:W-:Y:S01]  /*44a0*/  ISETP.GE.AND P0, PT, R72, 0x1, PT ;  /* 0x000000014800780c */ /* 0x000fe20003f06270 */
[----:B------:R-:W3:Y:S01]  /*44b0*/  LDS.128 R24, [R24+0xe0] ;  /* 0x0000e00018187984 */ /* 0x000ee20000000c00 */
[----:B------:R-:W-:Y:S01]  /*44c0*/  ISETP.NE.U32.AND P4, PT, RZ, UR4, PT ;  /* 0x00000004ff007c0c */ /* 0x000fe2000bf85070 */
[----:B--2---:R-:W-:Y:S01]  /*44d0*/  VIADD R0, R0, 0x90 ;  /* 0x0000009000007836 */ /* 0x004fe20000000000 */
[----:B------:R-:W-:Y:S01]  /*44e0*/  SHF.L.U32 R34, R31, 0x1f, RZ ;  /* 0x0000001f1f227819 */ /* 0x000fe200000006ff */
[----:B------:R-:W-:Y:S01]  /*44f0*/  USHF.L.U32 UR35, UR20, 0x7, URZ ;  /* 0x0000000714237899 */ /* 0x000fe200080006ff */
[----:B------:R-:W-:Y:S02]  /*4500*/  ISETP.NE.AND.EX P4, PT, RZ, UR5, PT, P4 ;  /* 0x00000005ff007c0c */ /* 0x000fe4000bf85340 */
[----:B------:R-:W-:Y:S01]  /*4510*/  PRMT R0, RZ, 0x654, R0 ;  /* 0x00000654ff007816 */ /* 0x000fe20000000000 */
[----:B------:R-:W-:Y:S01]  /*4520*/  @!PT LDS RZ, [RZ] ;  /* 0x00000000fffff984 */ /* 0x000fe20000000800 */
[----:B------:R-:W-:Y:S01]  /*4530*/  @!PT LDS RZ, [RZ] ;  /* 0x00000000fffff984 */ /* 0x000fe20000000800 */
[----:B------:R-:W-:Y:S01]  /*4540*/  @!PT LDS RZ, [RZ] ;  /* 0x00000000fffff984 */ /* 0x000fe20000000800 */
[----:B------:R-:W-:Y:S01]  /*4550*/  @!PT LDS RZ, [RZ] ;  /* 0x00000000fffff984 */ /* 0x000fe20000000800 */
[----:B------:R2:W-:Y:S06]  /*4560*/  MEMBAR.ALL.CTA ;  /* 0x0000000000007992 */ /* 0x0005ec0000008000 */
[----:B--2---:R-:W2:Y:S02]  /*4570*/  FENCE.VIEW.ASYNC.S ;  /* 0x00000000000073c6 */ /* 0x004ea40000000000 */
[----:B--2---:R2:W-:Y:S01]  /*4580*/  SYNCS.ARRIVE.TRANS64.RED.A1T0 RZ, [R0+URZ], RZ ;  /* 0x000000ff00ff79a7 */ /* 0x0045e200081004ff */
[----:B---3--:R-:W-:Y:S11]  /*4590*/  LOP3.LUT P3, RZ, R26, 0x1, RZ, 0xc0, !PT ;  /* 0x000000011aff7812 */ /* 0x008ff6000786c0ff */
[----:B------:R-:W-:Y:S02]  /*45a0*/  @!UPT UIADD3 URZ, UPT, UPT, URZ, URZ, URZ ;  /* 0x000000fffffff290 */ /* 0x000fe4000fffe0ff */
[----:B------:R-:W-:Y:S02]  /*45b0*/  @P3 MOV R13, R24 ;  /* 0x00000018000d3202 */ /* 0x000fe40000000f00 */
[----:B------:R-:W-:Y:S01]  /*45c0*/  @P3 LOP3.LUT R8, R25, 0xffff, RZ, 0xc0, !PT ;  /* 0x0000ffff19083812 */ /* 0x000fe200078ec0ff */
[----:B--2---:R-:W-:Y:S06]  /*45d0*/  @!P0 BRA `(.L_x_72) ;  /* 0x0000000000a48947 */ /* 0x004fec0003800000 */
[----:B-1----:R-:W-:Y:S01]  /*45e0*/  IMAD.HI.U32 R35, R22, R7, RZ ;  /* 0x0000000716237227 */ /* 0x002fe200078e00ff */
[----:B------:R-:W-:Y:S02]  /*45f0*/  ISETP.NE.AND P0, PT, R6, 0x1, PT ;  /* 0x000000010600780c */ /* 0x000fe40003f05270 */
[----:B------:R-:W-:Y:S01]  /*4600*/  ISETP.NE.AND P2, PT, R72, 0x1, PT ;  /* 0x000000014800780c */ /* 0x000fe20003f45270 */
[----:B----4-:R-:W-:Y:S01]  /*4610*/  IMAD.HI.U32 R36, R19, R16, RZ ;  /* 0x0000001013247227 */ /* 0x010fe200078e00ff */
[----:B------:R-:W-:Y:S02]  /*4620*/  SHF.R.U32.HI R35, RZ, R18, R35 ;  /* 0x00000012ff237219 */ /* 0x000fe40000011623 */
[----:B------:R-:W-:Y:S01]  /*4630*/  ISETP.NE.AND P5, PT, R2, 0x1, PT ;  /* 0x000000010200780c */ /* 0x000fe20003fa5270 */
[----:B------:R-:W-:Y:S01]  /*4640*/  IMAD.HI.U32 R38, R13, R16, RZ ;  /* 0x000000100d267227 */ /* 0x000fe200078e00ff */
[----:B------:R-:W-:Y:S02]  /*4650*/  SHF.R.U32.HI R36, RZ, R17, R36 ;  /* 0x00000011ff247219 */ /* 0x000fe40000011624 */
[----:B------:R-:W-:Y:S01]  /*4660*/  SEL R3, R22, R35, !P0 ;  /* 0x0000002316037207 */ /* 0x000fe20004000000 */
[C---:B------:R-:W-:Y:S01]  /*4670*/  IMAD.HI.U32 R35, R8.reuse, R7, RZ ;  /* 0x0000000708237227 */ /* 0x040fe200078e00ff */
[----:B------:R-:W-:Y:S02]  /*4680*/  SEL R11, R19, R36, !P5 ;  /* 0x00000024130b7207 */ /* 0x000fe40006800000 */
[----:B------:R-:W-:Y:S01]  /*4690*/  SHF.R.U32.HI R38, RZ, R17, R38 ;  /* 0x00000011ff267219 */ /* 0x000fe20000011626 */
[----:B------:R-:W-:Y:S01]  /*46a0*/  IMAD.HI.U32 R40, R3, R4, RZ ;  /* 0x0000000403287227 */ /* 0x000fe200078e00ff */
[----:B------:R-:W-:Y:S03]  /*46b0*/  SHF.R.U32.HI R35, RZ, R18, R35 ;  /* 0x00000012ff237219 */ /* 0x000fe60000011623 */
[----:B------:R-:W-:Y:S01]  /*46c0*/  IMAD.HI.U32 R36, R11, R4, RZ ;  /* 0x000000040b247227 */ /* 0x000fe200078e00ff */
[----:B------:R-:W-:Y:S02]  /*46d0*/  @P2 SHF.R.U32.HI R3, RZ, R5, R40 ;  /* 0x00000005ff032219 */ /* 0x000fe40000011628 */
[----:B------:R-:W-:Y:S02]  /*46e0*/  SEL R9, R8, R35, !P0 ;  /* 0x0000002308097207 */ /* 0x000fe40004000000 */
[----:B------:R-:W-:Y:S01]  /*46f0*/  @P2 SHF.R.U32.HI R11, RZ, R5, R36 ;  /* 0x00000005ff0b2219 */ /* 0x000fe20000011624 */
[C---:B------:R-:W-:Y:S01]  /*4700*/  IMAD R10, R72.reuse, R3, RZ ;  /* 0x00000003480a7224 */ /* 0x040fe200078e02ff */
[----:B------:R-:W-:Y:S01]  /*4710*/  SEL R3, R13, R38, !P5 ;  /* 0x000000260d037207 */ /* 0x000fe20006800000 */
[C---:B------:R-:W-:Y:S03]  /*4720*/  IMAD.HI.U32 R14, R9.reuse, R4, RZ ;  /* 0x00000004090e7227 */ /* 0x040fe600078e00ff */
[----:B------:R-:W-:Y:S01]  /*4730*/  ISETP.GE.AND P0, PT, R9, R10, PT ;  /* 0x0000000a0900720c */ /* 0x000fe20003f06270 */
[C---:B------:R-:W-:Y:S01]  /*4740*/  IMAD R12, R72.reuse, R11, RZ ;  /* 0x0000000b480c7224 */ /* 0x040fe200078e02ff */
[-C--:B------:R-:W-:Y:S04]  /*4750*/  SHF.R.U32.HI R14, RZ, R5.reuse, R14 ;  /* 0x00000005ff0e7219 */ /* 0x080fe8000001160e */
[----:B------:R-:W-:Y:S02]  /*4760*/  ISETP.GE.OR P0, PT, R3, R12, P0 ;  /* 0x0000000c0300720c */ /* 0x000fe40000706670 */
[----:B------:R-:W-:Y:S05]  /*4770*/  SEL R15, R9, R14, !P2 ;  /* 0x0000000e090f7207 */ /* 0x000fea0005000000 */
[----:B------:R-:W-:Y:S04]  /*4780*/  IMAD.MOV R14, RZ, RZ, -R15 ;  /* 0x000000ffff0e7224 */ /* 0x000fe800078e0a0f */
[----:B------:R-:W-:Y:S02]  /*4790*/  IMAD R14, R72, R14, R9 ;  /* 0x0000000e480e7224 */ /* 0x000fe400078e0209 */
[C---:B------:R-:W-:Y:S05]  /*47a0*/  @!P0 IMAD.HI.U32 R10, R3.reuse, R4, RZ ;  /* 0x00000004030a8227 */ /* 0x040fea00078e00ff */
[----:B------:R-:W-:Y:S04]  /*47b0*/  @!P0 SHF.R.U32.HI R10, RZ, R5, R10 ;  /* 0x00000005ff0a8219 */ /* 0x000fe8000001160a */
[----:B------:R-:W-:Y:S01]  /*47c0*/  @!P0 SEL R0, R3, R10, !P2 ;  /* 0x0000000a03008207 */ /* 0x000fe20005000000 */
[----:B------:R-:W-:Y:S03]  /*47d0*/  IMAD.MOV R10, RZ, RZ, -R3 ;  /* 0x000000ffff0a7224 */ /* 0x000fe600078e0a03 */
[----:B------:R-:W-:Y:S01]  /*47e0*/  @!P0 IADD3 R15, PT, PT, R15, -R0, RZ ;  /* 0x800000000f0f8210 */ /* 0x000fe20007ffe0ff */
[----:B------:R-:W-:Y:S01]  /*47f0*/  @!P0 IMAD R0, R11, R14, R0 ;  /* 0x0000000e0b008224 */ /* 0x000fe200078e0200 */
[----:B------:R-:W-:Y:S01]  /*4800*/  IADD3 R11, PT, PT, -R9, RZ, RZ ;  /* 0x000000ff090b7210 */ /* 0x000fe20007ffe1ff */
[----:B------:R-:W-:Y:S02]  /*4810*/  IMAD R13, R2, R10, R13 ;  /* 0x0000000a020d7224 */ /* 0x000fe400078e020d */
[----:B------:R-:W-:Y:S02]  /*4820*/  @!P0 IMAD R9, R15, R72, R3 ;  /* 0x000000480f098224 */ /* 0x000fe400078e0203 */
[----:B------:R-:W-:Y:S02]  /*4830*/  @!P0 IMAD.MOV.U32 R3, RZ, RZ, R0 ;  /* 0x000000ffff038224 */ /* 0x000fe400078e0000 */
[----:B------:R-:W-:Y:S02]  /*4840*/  IMAD R8, R6, R11, R8 ;  /* 0x0000000b06087224 */ /* 0x000fe400078e0208 */
[----:B------:R-:W-:Y:S02]  /*4850*/  IMAD R13, R3, R2, R13 ;  /* 0x00000002030d7224 */ /* 0x000fe400078e020d */
[----:B------:R-:W-:Y:S02]  /*4860*/  IMAD R8, R9, R6, R8 ;  /* 0x0000000609087224 */ /* 0x000fe400078e0208 */
.L_x_72:
[----:B------:R-:W-:Y:S05]  /*4870*/  BRA.U UP1, `(.L_x_73) ;  /* 0x0000000101107547 */ /* 0x000fea000b800000 */
[----:B------:R-:W-:Y:S04]  /*4880*/  MOV R0, UR6 ;  /* 0x0000000600007c02 */ /* 0x000fe80008000f00 */
[----:B------:R-:W-:Y:S04]  /*4890*/  SHF.L.U32 R3, R0, 0x1f, RZ ;  /* 0x0000001f00037819 */ /* 0x000fe800000006ff */
[----:B------:R-:W2:Y:S02]  /*48a0*/  SYNCS.PHASECHK.TRANS64.TRYWAIT P0, [UR7+0x78], R3 ;  /* 0x00007803ff0075a7 */ /* 0x000ea40008001107 */
[----:B--2---:R-:W-:Y:S05]  /*48b0*/  @!P0 BRA `(.L_x_74) ;  /* 0x0000007400488947 */ /* 0x004fea0003800000 */
.L_x_73:
[----:B------:R-:W-:Y:S05]  /*48c0*/  BRA.U !UP3, `(.L_x_75) ;  /* 0x000000010b347547 */ /* 0x000fea000b800000 */
[----:B------:R-:W-:Y:S01]  /*48d0*/  UPLOP3.LUT UP0, UPT, UPT, UPT, UP2, 0x80, 0x8 ;  /* 0x000000000008789c */ /* 0x000fe20003f0f020 */
[----:B--2---:R-:W-:Y:S02]  /*48e0*/  HFMA2 R0, -RZ, RZ, 0, 5.9604644775390625e-08 ;  /* 0x00000001ff007431 */ /* 0x004fe400000001ff */
[----:B------:R-:W-:Y:S03]  /*48f0*/  IMAD.MOV.U32 R151, RZ, RZ, 0x1 ;  /* 0x00000001ff977424 */ /* 0x000fe600078e00ff */
[----:B------:R-:W-:Y:S05]  /*4900*/  PLOP3.LUT P0, PT, PT, PT, UP0, 0x80, 0x8 ;  /* 0x000000000008781c */ /* 0x000fea0003f0f008 */
[----:B------:R-:W2:Y:S01]  /*4910*/  @UP0 LDCU.64 UR10, c[0x0][0xc88] ;  /* 0x00019100ff0a07ac */ /* 0x000ea20008000a00 */
[----:B------:R-:W-:Y:S07]  /*4920*/  @UP0 UIMAD UR8, UR36, UR4, URZ ;  /* 0x00000004240802a4 */ /* 0x000fee000f8e02ff */
[----:B------:R-:W-:Y:S01]  /*4930*/  @!P0 PRMT R151, R0, 0x7610, R151 ;  /* 0x0000761000978816 */ /* 0x000fe20000000097 */
[----:B--2---:R-:W-:Y:S03]  /*4940*/  @UP0 UIMAD.WIDE UR10, UR8, 0x4, UR10 ;  /* 0x00000004080a08a5 */ /* 0x004fe6000f8e020a */
[----:B------:R-:W2:Y:S03]  /*4950*/  @!UP0 LDCU UR8, c[0x0][0xc80] ;  /* 0x00019000ff0887ac */ /* 0x000ea60008000800 */
[----:B------:R-:W-:Y:S01]  /*4960*/  IMAD.U32 R10, RZ, RZ, UR10 ;  /* 0x0000000aff0a7e24 */ /* 0x000fe2000f8e00ff */
[----:B------:R-:W-:Y:S05]  /*4970*/  MOV R11, UR11 ;  /* 0x0000000b000b7c02 */ /* 0x000fea0008000f00 */
[----:B-----5:R3:W5:Y:S02]  /*4980*/  @P0 LDG.E R83, desc[UR42][R10.64] ;  /* 0x0000002a0a530981 */ /* 0x020764000c1e1900 */
[----:B--23--:R-:W-:Y:S07]  /*4990*/  @!P0 IMAD.U32 R83, RZ, RZ, UR8 ;  /* 0x00000008ff538e24 */ /* 0x00cfee000f8e00ff */
.L_x_75:
[----:B-----5:R-:W-:Y:S01]  /*49a0*/  @!P4 FSETP.EQ.AND P0, PT, R83, RZ, PT ;  /* 0x000000ff5300c20b */ /* 0x020fe20003f02000 */
[----:B------:R-:W-:Y:S01]  /*49b0*/  @!UPT UIADD3 URZ, UPT, UPT, URZ, URZ, URZ ;  /* 0x000000fffffff290 */ /* 0x000fe2000fffe0ff */
[----:B------:R-:W-:Y:S11]  /*49c0*/  @!P4 BRA `(.L_x_76) ;  /* 0x000000000014c947 */ /* 0x000ff60003800000 */
[----:B------:R-:W-:Y:S02]  /*49d0*/  LOP3.LUT P2, RZ, R151, 0xff, RZ, 0xc0, !PT ;  /* 0x000000ff97ff7812 */ /* 0x000fe4000784c0ff */
[----:B------:R-:W-:Y:S04]  /*49e0*/  PLOP3.LUT P0, PT, PT, PT, UP0, 0x80, 0x8 ;  /* 0x000000000008781c */ /* 0x000fe80003f0f008 */
[----:B------:R-:W-:Y:S07]  /*49f0*/  PLOP3.LUT P0, PT, P0, PT, PT, 0x8, 0x80 ;  /* 0x000000000080781c */ /* 0x000fee000070e170 */
[----:B------:R-:W-:Y:S11]  /*4a00*/  @P2 FSETP.EQ.AND P0, PT, R83, RZ, PT ;  /* 0x000000ff5300220b */ /* 0x000ff60003f02000 */
[----:B------:R-:W-:Y:S02]  /*4a10*/  @!UPT UIADD3 URZ, UPT, UPT, URZ, URZ, URZ ;  /* 0x000000fffffff290 */ /* 0x000fe4000fffe0ff */
.L_x_76:
[----:B------:R-:W3:Y:S01]  /*4a20*/  SYNCS.PHASECHK.TRANS64.TRYWAIT P5, [UR7+0x50], R34 ;  /* 0x00005022ff0075a7 */ /* 0x000ee200080a1107 */
[----:B------:R-:W-:Y:S02]  /*4a30*/  LOP3.LUT R35, R28, 0x1, RZ, 0xc0, !PT ;  /* 0x000000011c237812 */ /* 0x000fe400078ec0ff */
[----:B------:R-:W-:Y:S04]  /*4a40*/  ELECT P4, URZ, PT ;  /* 0x0000000000ff782f */ /* 0x000fe80003880000 */
[----:B------:R-:W-:Y:S04]  /*4a50*/  PLOP3.LUT P4, PT, P0, P4, PT, 0xf2, 0x2f ;  /* 0x00000000002f781c */ /* 0x000fe80000789e72 */
[----:B------:R-:W-:Y:S09]  /*4a60*/  ISETP.NE.AND P0, PT, R35, RZ, !P4 ;  /* 0x000000ff2300720c */ /* 0x000ff20006705270 */
[----:B-1----:R-:W-:Y:S05]  /*4a70*/  @!P4 IADD3 R9, P2, PT, R32, 0x980, RZ ;  /* 0x000009802009c810 */ /* 0x002fea0007f5e0ff */
[----:B--2---:R-:W-:Y:S01]  /*4a80*/  @!P4 IMAD.X R0, RZ, RZ, R33, P2 ;  /* 0x000000ffff00c224 */ /* 0x004fe200010e0621 */
[----:B---3--:R-:W-:Y:S07]  /*4a90*/  @!P5 BRA `(.L_x_77) ;  /* 0x0000007000e8d947 */ /* 0x008fee0003800000 */
.L_x_158:
[----:B------:R-:W-:Y:S01]  /*4aa0*/  @!P4 R2UR UR9, R9 ;  /* 0x000000000909c2ca */ /* 0x000fe200000e0000 */
[----:B------:R-:W-:Y:S01]  /*4ab0*/  IMAD.SHL.U32 R20, R20, 0x100, RZ ;  /* 0x0000010014147824 */ /* 0x000fe200078e00ff */
[----:B------:R-:W-:Y:S01]  /*4ac0*/  @!P4 R2UR UR8, R0 ;  /* 0x000000000008c2ca */ /* 0x000fe200000e0000 */
[----:B------:R-:W-:Y:S01]  /*4ad0*/  VOTEU.ALL UP1, P4 ;  /* 0x0000000000ff7886 */ /* 0x000fe20002020000 */
[----:B------:R-:W-:Y:S01]  /*4ae0*/  UPRMT UR12, UR37, 0x654, UR33 ;  /* 0x00000654250c7896 */ /* 0x000fe20008000021 */
[----:B------:R-:W-:Y:S02]  /*4af0*/  @!P4 VIADD R0, R20, 0xc0 ;  /* 0x000000c01400c836 */ /* 0x000fe40000000000 */
[----:B------:R-:W-:Y:S01]  /*4b00*/  @P0 IMAD.MOV R0, RZ, RZ, R20 ;  /* 0x000000ffff000224 */ /* 0x000fe200078e0214 */
[----:B------:R-:W-:Y:S01]  /*4b10*/  PLOP3.LUT P0, PT, P4, PT, PT, 0x8, 0x80 ;  /* 0x000000000080781c */ /* 0x000fe2000270e170 */
[----:B------:R-:W-:Y:S01]  /*4b20*/  @!UP1 UIADD3 UR32, UPT, UPT, UR7, 0x400, URZ ;  /* 0x0000040007209890 */ /* 0x000fe2000fffe0ff */
[----:B------:R-:W-:Y:S11]  /*4b30*/  VOTEU.ALL UP1, P4 ;  /* 0x0000000000ff7886 */ /* 0x000ff60002020000 */
[----:B------:R-:W-:Y:S01]  /*4b40*/  @P0 R2UR.BROADCAST UR34, R0 ;  /* 0x00000000002202ca */ /* 0x000fe200008e0000 */
[----:B------:R-:W-:Y:S01]  /*4b50*/  IMAD.U32 R10, RZ, RZ, UR9 ;  /* 0x00000009ff0a7e24 */ /* 0x000fe2000f8e00ff */
[----:B------:R-:W-:Y:S01]  /*4b60*/  UMOV UR9, 0x10000000 ;  /* 0x1000000000097882 */ /* 0x000fe20000000000 */
[----:B------:R-:W-:Y:S01]  /*4b70*/  IMAD.U32 R11, RZ, RZ, UR8 ;  /* 0x00000008ff0b7e24 */ /* 0x000fe2000f8e00ff */
[----:B------:R-:W-:Y:S01]  /*4b80*/  UMOV UR8, 0x0 ;  /* 0x0000000000087882 */ /* 0x000fe20000000000 */
[----:B------:R-:W-:Y:S01]  /*4b90*/  @!P4 IMAD.MOV.U32 R0, RZ, RZ, 0x4000 ;  /* 0x00004000ff00c424 */ /* 0x000fe200078e00ff */
[----:B------:R-:W-:Y:S02]  /*4ba0*/  @!P4 R2UR UR10, R10 ;  /* 0x000000000a0ac2ca */ /* 0x000fe400000e0000 */
[----:B------:R-:W-:Y:S02]  /*4bb0*/  @!P4 R2UR UR11, R11 ;  /* 0x000000000b0bc2ca */ /* 0x000fe400000e0000 */
[----:B------:R-:W-:Y:S11]  /*4bc0*/  @!P4 IADD3 R9, P0, PT, R32, 0x980, RZ ;  /* 0x000009802009c810 */ /* 0x000ff60007f1e0ff */
[----:B------:R2:W-:Y:S01]  /*4bd0*/  @!UP1 UTMALDG.3D [UR32], [UR10], desc[UR8] ;  /* 0x000008200a0095b4 */ /* 0x0005e20008011000 */
[----:B------:R3:W-:Y:S01]  /*4be0*/  @!P4 SYNCS.ARRIVE.TRANS64.RED.A0TR RZ, [UR7+0x30], R0 ;  /* 0x00003000ffffc9a7 */ /* 0x0007e20008300407 */
[----:B------:R-:W-:Y:S01]  /*4bf0*/  SYNCS.ARRIVE.TRANS64.RED.A1T0 RZ, [UR12], RZ ;  /* 0x000000ffffff79a7 */ /* 0x000fe2000810040c */
[----:B---3--:R-:W-:Y:S01]  /*4c00*/  @!P4 IMAD.X R0, RZ, RZ, R33, P0 ;  /* 0x000000ffff00c224 */ /* 0x008fe200000e0621 */
[----:B------:R-:W3:Y:S02]  /*4c10*/  SYNCS.PHASECHK.TRANS64.TRYWAIT P2, [UR7+0x58], R34 ;  /* 0x00005822ff0075a7 */ /* 0x000ee40008041107 */
[----:B--23--:R-:W-:Y:S05]  /*4c20*/  @!P2 BRA `(.L_x_78) ;  /* 0x00000070009ca947 */ /* 0x00cfea0003800000 */
.L_x_160:
[----:B------:R-:W-:Y:S01]  /*4c30*/  @!P4 R2UR UR8, R0 ;  /* 0x000000000008c2ca */ /* 0x000fe200000e0000 */
[----:B------:R-:W-:Y:S01]  /*4c40*/  @!P4 IMAD R0, R35, -0x40, R20 ;  /* 0xffffffc02300c824 */ /* 0x000fe200078e0214 */
[----:B------:R-:W-:Y:S01]  /*4c50*/  @!P4 R2UR UR9, R9 ;  /* 0x000000000909c2ca */ /* 0x000fe200000e0000 */
[----:B------:R-:W-:Y:S01]  /*4c60*/  VOTEU.ALL UP1, P4 ;  /* 0x0000000000ff7886 */ /* 0x000fe20002020000 */
[----:B------:R-:W-:Y:S01]  /*4c70*/  UMOV UR10, 0x0 ;  /* 0x00000000000a7882 */ /* 0x000fe20000000000 */
[----:B------:R-:W-:Y:S01]  /*4c80*/  UMOV UR11, 0x10000000 ;  /* 0x10000000000b7882 */ /* 0x000fe20000000000 */
[----:B------:R-:W-:Y:S01]  /*4c90*/  @!P4 R2UR UR26, R0 ;  /* 0x00000000001ac2ca */ /* 0x000fe200000e0000 */
[----:B------:R-:W-:Y:S01]  /*4ca0*/  @!P4 IMAD.MOV.U32 R0, RZ, RZ, 0x4000 ;  /* 0x00004000ff00c424 */ /* 0x000fe200078e00ff */
[----:B------:R-:W-:Y:S01]  /*4cb0*/  @!UP1 UIADD3 UR24, UPT, UPT, UR7, 0x4400, URZ ;  /* 0x0000440007189890 */ /* 0x000fe2000fffe0ff */
[----:B------:R-:W-:Y:S01]  /*4cc0*/  @!P4 IADD3 R9, P0, PT, R32, 0x980, RZ ;  /* 0x000009802009c810 */ /* 0x000fe20007f1e0ff */
[----:B------:R-:W-:Y:S01]  /*4cd0*/  UMOV UR27, UR35 ;  /* 0x00000023001b7c82 */ /* 0x000fe20008000000 */
[----:B------:R-:W-:Y:S02]  /*4ce0*/  UMOV UR28, UR36 ;  /* 0x00000024001c7c82 */ /* 0x000fe40008000000 */
[----:B------:R-:W-:Y:S01]  /*4cf0*/  IMAD.U32 R11, RZ, RZ, UR8 ;  /* 0x00000008ff0b7e24 */ /* 0x000fe2000f8e00ff */
[----:B------:R-:W-:Y:S01]  /*4d00*/  UPRMT UR8, UR37, 0x654, UR25 ;  /* 0x0000065425087896 */ /* 0x000fe20008000019 */
[----:B------:R-:W-:Y:S03]  /*4d10*/  IMAD.U32 R10, RZ, RZ, UR9 ;  /* 0x00000009ff0a7e24 */ /* 0x000fe6000f8e00ff */
[----:B------:R-:W-:Y:S01]  /*4d20*/  @!P4 R2UR UR15, R11 ;  /* 0x000000000b0fc2ca */ /* 0x000fe200000e0000 */
[----:B------:R-:W-:Y:S01]  /*4d30*/  @!UP1 UIADD3 UR26, UPT, UPT, UR26, 0x80, URZ ;  /* 0x000000801a1a9890 */ /* 0x000fe2000fffe0ff */
[----:B------:R-:W-:Y:S01]  /*4d40*/  @!P4 R2UR UR14, R10 ;  /* 0x000000000a0ec2ca */ /* 0x000fe200000e0000 */
[----:B------:R-:W-:Y:S11]  /*4d50*/  VOTEU.ALL UP1, P4 ;  /* 0x0000000000ff7886 */ /* 0x000ff60002020000 */
[----:B------:R-:W-:Y:S01]  /*4d60*/  @!UPT UIADD3 URZ, UPT, UPT, URZ, URZ, URZ ;  /* 0x000000fffffff290 */ /* 0x000fe2000fffe0ff */
[----:B------:R2:W-:Y:S01]  /*4d70*/  @!UP1 UTMALDG.3D [UR24], [UR14], desc[UR10] ;  /* 0x00000a180e0095b4 */ /* 0x0005e20008011000 */
[----:B------:R3:W-:Y:S01]  /*4d80*/  @!P4 SYNCS.ARRIVE.TRANS64.RED.A0TR RZ, [UR7+0x38], R0 ;  /* 0x00003800ffffc9a7 */ /* 0x0007e20008300407 */
[----:B------:R-:W-:Y:S01]  /*4d90*/  SYNCS.ARRIVE.TRANS64.RED.A1T0 RZ, [UR8], RZ ;  /* 0x000000ffffff79a7 */ /* 0x000fe20008100408 */
[----:B---3--:R-:W-:Y:S01]  /*4da0*/  @!P4 IMAD.X R0, RZ, RZ, R33, P0 ;  /* 0x000000ffff00c224 */ /* 0x008fe200000e0621 */
[----:B------:R-:W3:Y:S02]  /*4db0*/  SYNCS.PHASECHK.TRANS64.TRYWAIT P2, [UR7+0x60], R34 ;  /* 0x00006022ff0075a7 */ /* 0x000ee40008041107 */
[----:B--23--:R-:W-:Y:S05]  /*4dc0*/  @!P2 BRA `(.L_x_79) ;  /* 0x00000070004ca947 */ /* 0x00cfea0003800000 */
.L_x_162:
[----:B------:R-:W-:Y:S01]  /*4dd0*/  @!P4 R2UR UR8, R0 ;  /* 0x000000000008c2ca */ /* 0x000fe200000e0000 */
[----:B------:R-:W-:Y:S01]  /*4de0*/  @!P4 IMAD R0, R35, 0x40, R20 ;  /* 0x000000402300c824 */ /* 0x000fe200078e0214 */
        /* <DEDUP_REMOVED lines=12> */
[----:B------:R-:W-:Y:S02]  /*4eb0*/  IMAD.U32 R10, RZ, RZ, UR9 ;  /* 0x00000009ff0a7e24 */ /* 0x000fe4000f8e00ff */
[----:B------:R-:W-:Y:S01]  /*4ec0*/  @!P4 IMAD.X R12, RZ, RZ, R33, P0 ;  /* 0x000000ffff0cc224 */ /* 0x000fe200000e0621 */
        /* <DEDUP_REMOVED lines=8> */
[----:B------:R-:W3:Y:S02]  /*4f50*/  SYNCS.PHASECHK.TRANS64.TRYWAIT P2, [UR7+0x68], R34 ;  /* 0x00006822ff0075a7 */ /* 0x000ee40008041107 */
[----:B--23--:R-:W-:Y:S05]  /*4f60*/  @!P2 BRA `(.L_x_80) ;  /* 0x0000006c00fca947 */ /* 0x00cfea0003800000 */
.L_x_164:
[----:B------:R-:W2:Y:S01]  /*4f70*/  LDC.64 R14, c[0x0][0xf10] ;  /* 0x0003c400ff0e7b82 */ /* 0x000ea20000000a00 */
[----:B------:R-:W-:Y:S01]  /*4f80*/  @!P4 R2UR UR9, R36 ;  /* 0x000000002409c2ca */ /* 0x000fe200000e0000 */
[----:B------:R-:W-:Y:S01]  /*4f90*/  UMOV UR14, 0x0 ;  /* 0x00000000000e7882 */ /* 0x000fe20000000000 */
[----:B------:R-:W-:Y:S01]  /*4fa0*/  @!P4 R2UR UR8, R12 ;  /* 0x000000000c08c2ca */ /* 0x000fe200000e0000 */
[----:B------:R-:W-:Y:S01]  /*4fb0*/  UMOV UR15, 0x10000000 ;  /* 0x10000000000f7882 */ /* 0x000fe20000000000 */
[----:B------:R-:W-:Y:S03]  /*4fc0*/  ISETP.NE.OR P0, PT, R35, RZ, P4 ;  /* 0x000000ff2300720c */ /* 0x000fe60002705670 */
[----:B------:R-:W3:Y:S01]  /*4fd0*/  LDC.64 R10, c[0x0][0xf18] ;  /* 0x0003c600ff0a7b82 */ /* 0x000ee20000000a00 */
[----:B------:R-:W-:Y:S01]  /*4fe0*/  @P3 SHF.R.U32.HI R23, RZ, 0x10, R25 ;  /* 0x00000010ff173819 */ /* 0x000fe20000011619 */
[----:B------:R-:W-:Y:S01]  /*4ff0*/  @!P4 VIADD R12, R20, 0xc0 ;  /* 0x000000c0140cc836 */ /* 0x000fe20000000000 */
[----:B------:R-:W-:Y:S01]  /*5000*/  LOP3.LUT R31, R31, 0x1, RZ, 0x3c, !PT ;  /* 0x000000011f1f7812 */ /* 0x000fe200078e3cff */
[----:B------:R-:W-:Y:S01]  /*5010*/  UMOV UR11, UR35 ;  /* 0x00000023000b7c82 */ /* 0x000fe20008000000 */
[----:B------:R-:W-:Y:S03]  /*5020*/  UMOV UR12, UR36 ;  /* 0x00000024000c7c82 */ /* 0x000fe60008000000 */
[----:B------:R-:W5:Y:S01]  /*5030*/  @!P1 LDC R0, c[0x0][0xf20] ;  /* 0x0003c800ff009b82 */ /* 0x000f620000000800 */
[----:B------:R-:W-:Y:S01]  /*5040*/  @P3 R2UR UR36, R23 ;  /* 0x00000000172432ca */ /* 0x000fe200000e0000 */
[----:B-1----:R-:W-:Y:S01]  /*5050*/  IMAD.U32 R34, RZ, RZ, UR9 ;  /* 0x00000009ff227e24 */ /* 0x002fe2000f8e00ff */
[----:B------:R-:W-:Y:S05]  /*5060*/  VOTEU.ALL UP1, P4 ;  /* 0x0000000000ff7886 */ /* 0x000fea0002020000 */
[----:B------:R-:W1:Y:S01]  /*5070*/  @!P1 LDC R3, c[0x0][0xf0c] ;  /* 0x0003c300ff039b82 */ /* 0x000e620000000800 */
[----:B------:R-:W-:Y:S01]  /*5080*/  IMAD.U32 R35, RZ, RZ, UR8 ;  /* 0x00000008ff237e24 */ /* 0x000fe2000f8e00ff */
[----:B------:R-:W-:Y:S01]  /*5090*/  @!P4 R2UR UR18, R34 ;  /* 0x000000002212c2ca */ /* 0x000fe200000e0000 */
[----:B------:R-:W-:Y:S01]  /*50a0*/  @!P0 IMAD.MOV R12, RZ, RZ, R20 ;  /* 0x000000ffff0c8224 */ /* 0x000fe200078e0214 */
[----:B------:R-:W-:Y:S01]  /*50b0*/  PLOP3.LUT P0, PT, P4, PT, PT, 0x8, 0x80 ;  /* 0x000000000080781c */ /* 0x000fe2000270e170 */
[----:B------:R-:W-:Y:S01]  /*50c0*/  @!UP1 UIADD3 UR8, UPT, UPT, UR7, 0xc400, URZ ;  /* 0x0000c40007089890 */ /* 0x000fe2000fffe0ff */
[----:B------:R-:W-:Y:S01]  /*50d0*/  @!P4 R2UR UR19, R35 ;  /* 0x000000002313c2ca */ /* 0x000fe200000e0000 */
[----:B------:R-:W-:Y:S10]  /*50e0*/  @!UP1 UIADD3 UR9, UPT, UPT, UR7, 0x48, URZ ;  /* 0x0000004807099890 */ /* 0x000ff4000fffe0ff */
[----:B------:R-:W-:Y:S01]  /*50f0*/  @P0 R2UR.BROADCAST UR10, R12 ;  /* 0x000000000c0a02ca */ /* 0x000fe200008e0000 */
[----:B------:R-:W-:Y:S01]  /*5100*/  VOTEU.ALL UP1, P4 ;  /* 0x0000000000ff7886 */ /* 0x000fe20002020000 */
[----:B------:R-:W-:Y:S02]  /*5110*/  VIADD R30, R30, 0x1 ;  /* 0x000000011e1e7836 */ /* 0x000fe40000000000 */
[----:B------:R-:W-:Y:S09]  /*5120*/  VIADD R28, R28, 0x1 ;  /* 0x000000011c1c7836 */ /* 0x000ff20000000000 */
[----:B------:R1:W-:Y:S01]  /*5130*/  @!UP1 UTMALDG.3D [UR8], [UR18], desc[UR14] ;  /* 0x00000e08120095b4 */ /* 0x0003e20008011000 */
[----:B------:R4:W-:Y:S01]  /*5140*/  @!P4 SYNCS.ARRIVE.TRANS64.RED.A0TR RZ, [UR7+0x48], R21 ;  /* 0x00004815ffffc9a7 */ /* 0x0009e20008300407 */
[----:B---3--:R-:W-:Y:S01]  /*5150*/  @!P1 ISETP.NE.AND P0, PT, R10, 0x1, PT ;  /* 0x000000010a00980c */ /* 0x008fe20003f05270 */
[----:B--2---:R-:W-:Y:S01]  /*5160*/  @!P1 IMAD.HI.U32 R14, R13, R14, RZ ;  /* 0x0000000e0d0e9227 */ /* 0x004fe200078e00ff */
[----:B-1----:R-:W-:Y:S01]  /*5170*/  @!P1 ISETP.NE.AND P2, PT, R3, 0x1, PT ;  /* 0x000000010300980c */ /* 0x002fe20003f45270 */
[----:B------:R-:W-:Y:S02]  /*5180*/  UPLOP3.LUT UP1, UPT, UPT, UPT, UPT, 0x80, 0x8 ;  /* 0x000000000008789c */ /* 0x000fe40003f2f070 */
[C---:B------:R-:W-:Y:S01]  /*5190*/  @!P1 IMAD.HI.U32 R11, R8.reuse, R11, RZ ;  /* 0x0000000b080b9227 */ /* 0x040fe200078e00ff */
[----:B------:R-:W-:Y:S04]  /*51a0*/  @!P1 SHF.R.U32.HI R14, RZ, R15, R14 ;  /* 0x0000000fff0e9219 */ /* 0x000fe8000001160e */
[----:B-----5:R-:W-:Y:S02]  /*51b0*/  @!P1 SHF.R.U32.HI R9, RZ, R0, R11 ;  /* 0x00000000ff099219 */ /* 0x020fe4000001160b */
[----:B------:R-:W-:Y:S02]  /*51c0*/  @!P1 SEL R14, R13, R14, !P2 ;  /* 0x0000000e0d0e9207 */ /* 0x000fe40005000000 */
[----:B------:R-:W-:Y:S01]  /*51d0*/  @!P1 SEL R9, R8, R9, !P0 ;  /* 0x0000000908099207 */ /* 0x000fe20004000000 */
[----:B------:R-:W-:Y:S01]  /*51e0*/  SYNCS.ARRIVE.TRANS64.RED.A1T0 RZ, [UR13], RZ ;  /* 0x000000ffffff79a7 */ /* 0x000fe2000810040d */
[C---:B------:R-:W-:Y:S03]  /*51f0*/  ISETP.NE.AND P0, PT, R30.reuse, 0x2, PT ;  /* 0x000000021e00780c */ /* 0x040fe60003f05270 */
[----:B------:R-:W-:Y:S01]  /*5200*/  @!P1 IMAD.IADD R0, R9, 0x1, -R14 ;  /* 0x0000000109009824 */ /* 0x000fe200078e0a0e */
[----:B------:R-:W-:Y:S01]  /*5210*/  SEL R30, R30, RZ, P0 ;  /* 0x000000ff1e1e7207 */ /* 0x000fe20000000000 */
[----:B------:R-:W-:Y:S02]  /*5220*/  @!P1 IMAD.IADD R9, R14, 0x1, -R9 ;  /* 0x000000010e099824 */ /* 0x000fe400078e0a09 */
[----:B------:R-:W-:Y:S02]  /*5230*/  @!P1 IMAD R13, R0, R3, R13 ;  /* 0x00000003000d9224 */ /* 0x000fe400078e020d */
[----:B------:R-:W-:Y:S02]  /*5240*/  @!P1 IMAD R8, R9, R10, R8 ;  /* 0x0000000a09089224 */ /* 0x000fe400078e0208 */
[----:B------:R-:W-:Y:S02]  /*5250*/  IMAD.IADD R12, R13, 0x1, R152 ;  /* 0x000000010d0c7824 */ /* 0x000fe400078e0298 */
[----:B------:R-:W-:Y:S03]  /*5260*/  IMAD.IADD R20, R8, 0x1, R150 ;  /* 0x0000000108147824 */ /* 0x000fe600078e0296 */
[----:B------:R-:W-:Y:S02]  /*5270*/  R2UR UR20, R12 ;  /* 0x000000000c1472ca */ /* 0x000fe400000e0000 */
[----:B------:R-:W-:Y:S04]  /*5280*/  SEL R12, RZ, 0x1, P0 ;  /* 0x00000001ff0c7807 */ /* 0x000fe80000000000 */
[----:B------:R-:W-:Y:S01]  /*5290*/  LOP3.LUT R29, R29, R12, RZ, 0x3c, !PT ;  /* 0x0000000c1d1d7212 */ /* 0x000fe200078e3cff */
[----:B----4-:R-:W-:Y:S08]  /*52a0*/  @P3 BRA `(.L_x_81) ;  /* 0xfffffff000683947 */ /* 0x010ff0000383ffff */
[----:B------:R-:W-:-:S04]  /*52b0*/  SHF.L.U32 R3, R31, 0x1f, RZ ;  /* 0x0000001f1f037819 */ /* 0x000fc800000006ff */
[----:B------:R-:W1:Y:S02]  /*52c0*/  SYNCS.PHASECHK.TRANS64.TRYWAIT P0, [UR7+0x50], R3 ;  /* 0x00005003ff0075a7 */ /* 0x000e640008001107 */
[----:B-1----:R-:W-:Y:S05]  /*52d0*/  @!P0 BRA `(.L_x_82) ;  /* 0x0000006c00388947 */ /* 0x002fea0003800000 */
.L_x_166:
[----:B------:R-:W2:Y:S02]  /*52e0*/  SYNCS.PHASECHK.TRANS64.TRYWAIT P0, [UR7+0x58], R3 ;  /* 0x00005803ff0075a7 */ /* 0x000ea40008001107 */
[----:B--2---:R-:W-:Y:S05]  /*52f0*/  @!P0 BRA `(.L_x_83) ;  /* 0x0000006c00488947 */ /* 0x004fea0003800000 */
.L_x_168:
[----:B------:R-:W2:Y:S02]  /*5300*/  SYNCS.PHASECHK.TRANS64.TRYWAIT P0, [UR7+0x60], R3 ;  /* 0x00006003ff0075a7 */ /* 0x000ea40008001107 */
[----:B--2---:R-:W-:Y:S05]  /*5310*/  @!P0 BRA `(.L_x_84) ;  /* 0x0000006c00588947 */ /* 0x004fea0003800000 */
.L_x_170:
[----:B-1----:R-:W-:-:S07]  /*5320*/  MOV R0, UR7 ;  /* 0x0000000700007c02 */ /* 0x002fce0008000f00 */
.L_x_85:
[----:B-1----:R-:W-:-:S04]  /*5330*/  SHF.L.U32 R3, R31, 0x1f, RZ ;  /* 0x0000001f1f037819 */ /* 0x002fc800000006ff */
[----:B------:R1:W2:Y:S03]  /*5340*/  SYNCS.PHASECHK.TRANS64.TRYWAIT P0, [R0+URZ+0x68], R3 ;  /* 0x00006803000075a7 */ /* 0x0002a600080011ff */
[----:B--2---:R-:W-:Y:S05]  /*5350*/  @!P0 NANOSLEEP.SYNCS 0x989680 ;  /* 0x009896800000895d */ /* 0x004fea0003900000 */
[----:B------:R-:W2:Y:S02]  /*5360*/  @!P0 SYNCS.PHASECHK.TRANS64 P0, [R0+URZ+0x68], R3 ;  /* 0x00006803000085a7 */ /* 0x000ea400080010ff */
[----:B--2---:R-:W-:Y:S05]  /*5370*/  @P0 EXIT ;  /* 0x000000000000094d */ /* 0x004fea0003800000 */
[----:B------:R-:W-:Y:S05]  /*5380*/  BRA `(.L_x_85) ;  /* 0xfffffffc00e87947 */ /* 0x000fea000383ffff */
.L_x_70:
[----:B------:R-:W-:-:S06]  /*5390*/  UISETP.GE.AND UP1, UPT, UR8, 0x4, UPT ;  /* 0x000000040800788c */ /* 0x000fcc000bf26270 */
[----:B------:R-:W-:-:S13]  /*53a0*/  PLOP3.LUT P0, PT, PT, PT, UP1, 0x80, 0x8 ;  /* 0x000000000008781c */ /* 0x000fda0003f0f018 */
[----:B------:R-:W-:Y:S05]  /*53b0*/  @!P0 EXIT ;  /* 0x000000000000894d */ /* 0x000fea0003800000 */
[----:B------:R-:W-:Y:S01]  /*53c0*/  BAR.SYNC.DEFER_BLOCKING 0x6, 0xa0 ;  /* 0x0182800000007b1d */ /* 0x000fe20000010000 */
[C---:B------:R-:W-:Y:S01]  /*53d0*/  IMAD.SHL.U32 R5, R165.reuse, 0x40, RZ ;  /* 0x00000040a5057824 */ /* 0x040fe200078e00ff */
[C---:B------:R-:W-:Y:S01]  /*53e0*/  LOP3.LUT R157, R165.reuse, 0x1, RZ, 0xc0, !PT ;  /* 0x00000001a59d7812 */ /* 0x040fe200078ec0ff */
[C---:B------:R-:W-:Y:S02]  /*53f0*/  IMAD.U32 R2, R165.reuse, 0x10000, RZ ;  /* 0x00010000a5027824 */ /* 0x040fe400078e00ff */
[----:B------:R-:W-:Y:S01]  /*5400*/  IMAD.SHL.U32 R156, R165, 0x8, RZ ;  /* 0x00000008a59c7824 */ /* 0x000fe200078e00ff */
[----:B------:R-:W-:Y:S02]  /*5410*/  UMOV UR48, 0x400 ;  /* 0x0000040000307882 */ /* 0x000fe40000000000 */
[----:B------:R-:W1:Y:S01]  /*5420*/  LDC R155, c[0x0][0x370] ;  /* 0x0000dc00ff9b7b82 */ /* 0x000e620000000800 */
[----:B------:R-:W-:Y:S01]  /*5430*/  ULEA UR48, UR37, UR48, 0x18 ;  /* 0x0000003025307291 */ /* 0x000fe2000f8ec0ff */
[----:B------:R-:W-:Y:S01]  /*5440*/  ISETP.NE.U32.AND P0, PT, R157, 0x1, PT ;  /* 0x000000019d00780c */ /* 0x000fe20003f05070 */
[----:B------:R-:W-:Y:S01]  /*5450*/  IMAD.MOV.U32 R164, RZ, RZ, 0x2 ;  /* 0x00000002ffa47424 */ /* 0x000fe200078e00ff */
[----:B------:R-:W-:Y:S01]  /*5460*/  LOP3.LUT R7, R5, 0x1c0, RZ, 0xc0, !PT ;  /* 0x000001c005077812 */ /* 0x000fe200078ec0ff */
[----:B------:R-:W-:Y:S01]  /*5470*/  UIADD3 UR4, UPT, UPT, UR48, 0x400, URZ ;  /* 0x0000040030047890 */ /* 0x000fe2000fffe0ff */
[----:B------:R-:W-:Y:S01]  /*5480*/  LOP3.LUT R2, R2, 0x600000, RZ, 0xc0, !PT ;  /* 0x0060000002027812 */ /* 0x000fe200078ec0ff */
[----:B------:R-:W-:Y:S01]  /*5490*/  IMAD.MOV.U32 R163, RZ, RZ, 0x4 ;  /* 0x00000004ffa37424 */ /* 0x000fe200078e00ff */
[----:B------:R-:W2:Y:S01]  /*54a0*/  LDC R74, c[0x0][0xf0c] ;  /* 0x0003c300ff4a7b82 */ /* 0x000ea20000000800 */
[----:B------:R-:W-:Y:S01]  /*54b0*/  R2P PR, R165, 0x6 ;  /* 0x00000006a5007804 */ /* 0x000fe20000000000 */
[----:B------:R-:W-:Y:S01]  /*54c0*/  IMAD.MOV.U32 R162, RZ, RZ, 0x1 ;  /* 0x00000001ffa27424 */ /* 0x000fe200078e00ff */
[----:B------:R-:W-:Y:S01]  /*54d0*/  LOP3.LUT R156, R7, 0x38, R156, 0xf8, !PT ;  /* 0x00000038079c7812 */ /* 0x000fe200078ef89c */
[----:B------:R-:W-:Y:S01]  /*54e0*/  IMAD.MOV.U32 R79, RZ, RZ, RZ ;  /* 0x000000ffff4f7224 */ /* 0x000fe200078e00ff */
[----:B------:R-:W-:Y:S01]  /*54f0*/  P2R R0, PR, RZ, 0x1 ;  /* 0x00000001ff007803 */ /* 0x000fe20000000000 */
[----:B------:R-:W-:Y:S01]  /*5500*/  IMAD.MOV.U32 R169, RZ, RZ, RZ ;  /* 0x000000ffffa97224 */ /* 0x000fe200078e00ff */
[----:B------:R-:W-:Y:S01]  /*5510*/  LOP3.LUT R156, R156, 0x1e00, R5, 0xf8, !PT ;  /* 0x00001e009c9c7812 */ /* 0x000fe200078ef805 */
[----:B------:R-:W4:Y:S01]  /*5520*/  LDC R153, c[0x0][0xf20] ;  /* 0x0003c800ff997b82 */ /* 0x000f220000000800 */
[----:B------:R-:W3:Y:S01]  /*5530*/  LDS R3, [UR48+0x100] ;  /* 0x00010030ff037984 */ /* 0x000ee20008000800 */
[----:B------:R-:W-:Y:S01]  /*5540*/  LOP3.LUT R165, R165, 0x60, RZ, 0xc0, !PT ;  /* 0x00000060a5a57812 */ /* 0x000fe200078ec0ff */
[----:B------:R-:W-:Y:S01]  /*5550*/  IMAD.MOV.U32 R161, RZ, RZ, RZ ;  /* 0x000000ffffa17224 */ /* 0x000fe200078e00ff */
[----:B------:R-:W-:Y:S01]  /*5560*/  SEL R164, R164, 0xfffffffe, !P1 ;  /* 0xfffffffea4a47807 */ /* 0x000fe20004800000 */
[----:B------:R-:W-:Y:S01]  /*5570*/  IMAD.U32 R159, RZ, RZ, UR4 ;  /* 0x00000004ff9f7e24 */ /* 0x000fe2000f8e00ff */
[----:B------:R-:W-:Y:S01]  /*5580*/  SEL R163, R163, 0xfffffffc, !P2 ;  /* 0xfffffffca3a37807 */ /* 0x000fe20005000000 */
[----:B------:R-:W1:Y:S01]  /*5590*/  LDCU.64 UR52, c[0x0][0x348] ;  /* 0x00006900ff3477ac */ /* 0x000e620008000a00 */
[----:B------:R-:W1:Y:S01]  /*55a0*/  LDC R73, c[0x0][0xf30] ;  /* 0x0003cc00ff497b82 */ /* 0x000e620000000800 */
[----:B------:R-:W1:Y:S01]  /*55b0*/  LDCU.64 UR38, c[0x0][0xc88] ;  /* 0x00019100ff2677ac */ /* 0x000e620008000a00 */
[----:B------:R-:W1:Y:S06]  /*55c0*/  LDCU.64 UR40, c[0x0][0xc90] ;  /* 0x00019200ff2877ac */ /* 0x000e6c0008000a00 */
[----:B------:R-:W1:Y:S01]  /*55d0*/  LDC.64 R148, c[0x0][0xf10] ;  /* 0x0003c400ff947b82 */ /* 0x000e620000000a00 */
[----:B------:R-:W-:Y:S01]  /*55e0*/  UMOV UR49, URZ ;  /* 0x000000ff00317c82 */ /* 0x000fe20008000000 */
[----:B------:R-:W-:-:S06]  /*55f0*/  UMOV UR51, URZ ;  /* 0x000000ff00337c82 */ /* 0x000fcc0008000000 */
[----:B------:R-:W1:Y:S08]  /*5600*/  LDC.64 R70, c[0x0][0xf18] ;  /* 0x0003c600ff467b82 */ /* 0x000e700000000a00 */
[----:B------:R-:W1:Y:S08]  /*5610*/  LDC.64 R68, c[0x0][0xf28] ;  /* 0x0003ca00ff447b82 */ /* 0x000e700000000a00 */
[----:B------:R-:W1:Y:S01]  /*5620*/  LDC.64 R146, c[0x0][0xcb0] ;  /* 0x00032c00ff927b82 */ /* 0x000e620000000a00 */
[----:B---3--:R-:W-:-:S07]  /*5630*/  IMAD.IADD R2, R3, 0x1, R2 ;  /* 0x0000000103027824 */ /* 0x008fce00078e0202 */
[----:B------:R-:W3:Y:S08]  /*5640*/  LDC.64 R144, c[0x0][0xca8] ;  /* 0x00032a00ff907b82 */ /* 0x000ef00000000a00 */
[----:B--2-4-:R-:W1:Y:S02]  /*5650*/  LDC R154, c[0x0][0x374] ;  /* 0x0000dd00ff9a7b82 */ /* 0x014e640000000800 */
.L_x_130:
[----:B------:R-:W-:Y:S02]  /*5660*/  LEA R0, R169, UR48, 0x3 ;  /* 0x00000030a9007c11 */ /* 0x000fe4000f8e18ff */
[----:B------:R-:W-:Y:S02]  /*5670*/  SHF.L.U32 R3, R161, 0x1f, RZ ;  /* 0x0000001fa1037819 */ /* 0x000fe400000006ff */
[----:B-1----:R-:W-:Y:S02]  /*5680*/  LEA R16, R169, UR48, 0x4 ;  /* 0x00000030a9107c11 */ /* 0x002fe4000f8e20ff */
[----:B------:R-:W2:Y:S02]  /*5690*/  SYNCS.PHASECHK.TRANS64.TRYWAIT P0, [R0+URZ+0x80], R3 ;  /* 0x00008003000075a7 */ /* 0x000ea400080011ff */
[----:B--23--:R-:W-:Y:S05]  /*56a0*/  @!P0 BRA `(.L_x_86) ;  /* 0x00000068008c8947 */ /* 0x00cfea0003800000 */
.L_x_171:
[----:B------:R-:W4:Y:S01]  /*56b0*/  LDC.64 R14, c[0x0][0xf10] ;  /* 0x0003c400ff0e7b82 */ /* 0x000f220000000a00 */
[----:B------:R-:W3:Y:S01]  /*56c0*/  LDS.128 R16, [R16+0xe0] ;  /* 0x0000e00010107984 */ /* 0x000ee20000000c00 */
[----:B-1----:R-:W-:Y:S01]  /*56d0*/  ISETP.NE.AND P1, PT, R73, 0x1, PT ;  /* 0x000000014900780c */ /* 0x002fe20003f25270 */
[----:B--2---:R-:W-:Y:S01]  /*56e0*/  VIADD R0, R0, 0x90 ;  /* 0x0000009000007836 */ /* 0x004fe20000000000 */
[----:B------:R-:W-:Y:S04]  /*56f0*/  ISETP.GE.AND P0, PT, R72, 0x1, PT ;  /* 0x000000014800780c */ /* 0x000fe80003f06270 */
[----:B------:R-:W1:Y:S01]  /*5700*/  LDC.64 R12, c[0x0][0xf18] ;  /* 0x0003c600ff0c7b82 */ /* 0x000e620000000a00 */
[----:B------:R-:W-:Y:S01]  /*5710*/  PRMT R0, RZ, 0x654, R0 ;  /* 0x00000654ff007816 */ /* 0x000fe20000000000 */
[----:B------:R-:W-:Y:S01]  /*5720*/  @!PT LDS RZ, [RZ] ;  /* 0x00000000fffff984 */ /* 0x000fe20000000800 */
[----:B------:R-:W-:Y:S01]  /*5730*/  @!PT LDS RZ, [RZ] ;  /* 0x00000000fffff984 */ /* 0x000fe20000000800 */
[----:B------:R-:W-:Y:S01]  /*5740*/  @!PT LDS RZ, [RZ] ;  /* 0x00000000fffff984 */ /* 0x000fe20000000800 */
[----:B------:R-:W-:Y:S01]  /*5750*/  @!PT LDS RZ, [RZ] ;  /* 0x00000000fffff984 */ /* 0x000fe20000000800 */
[----:B------:R2:W-:Y:S06]  /*5760*/  MEMBAR.ALL.CTA ;  /* 0x0000000000007992 */ /* 0x0005ec0000008000 */
[----:B--2---:R-:W2:Y:S01]  /*5770*/  FENCE.VIEW.ASYNC.S ;  /* 0x00000000000073c6 */ /* 0x004ea20000000000 */
[----:B------:R-:W1:Y:S08]  /*5780*/  @!P1 LDC R11, c[0x0][0xf20] ;  /* 0x0003c800ff0b9b82 */ /* 0x000e700000000800 */
[----:B------:R-:W1:Y:S01]  /*5790*/  @!P1 LDC R10, c[0x0][0xf0c] ;  /* 0x0003c300ff0a9b82 */ /* 0x000e620000000800 */
[----:B--2---:R2:W-:Y:S01]  /*57a0*/  SYNCS.ARRIVE.TRANS64.RED.A1T0 RZ, [R0+URZ], RZ ;  /* 0x000000ff00ff79a7 */ /* 0x0045e200081004ff */
[----:B---3--:R-:W-:Y:S04]  /*57b0*/  LOP3.LUT P4, RZ, R18, 0x1, RZ, 0xc0, !PT ;  /* 0x0000000112ff7812 */ /* 0x008fe8000788c0ff */
[----:B------:R-:W-:Y:S09]  /*57c0*/  P2R R166, PR, RZ, 0x10 ;  /* 0x00000010ffa67803 */ /* 0x000ff20000000000 */
[----:B------:R-:W-:Y:S02]  /*57d0*/  @P4 MOV R77, R16 ;  /* 0x00000010004d4202 */ /* 0x000fe40000000f00 */
[----:B------:R-:W-:Y:S01]  /*57e0*/  @P4 LOP3.LUT R75, R17, 0xffff, RZ, 0xc0, !PT ;  /* 0x0000ffff114b4812 */ /* 0x000fe200078ec0ff */
[----:B--2-4-:R-:W-:Y:S06]  /*57f0*/  @!P0 BRA `(.L_x_87) ;  /* 0x0000000000a48947 */ /* 0x014fec0003800000 */
[----:B------:R-:W-:Y:S01]  /*5800*/  IMAD.HI.U32 R24, R154, R71, RZ ;  /* 0x000000479a187227 */ /* 0x000fe200078e00ff */
[----:B------:R-:W-:Y:S02]  /*5810*/  ISETP.NE.AND P0, PT, R70, 0x1, PT ;  /* 0x000000014600780c */ /* 0x000fe40003f05270 */
[----:B------:R-:W-:Y:S01]  /*5820*/  ISETP.NE.AND P2, PT, R72, 0x1, PT ;  /* 0x000000014800780c */ /* 0x000fe20003f45270 */
[-C--:B------:R-:W-:Y:S01]  /*5830*/  IMAD.HI.U32 R22, R155, R148.reuse, RZ ;  /* 0x000000949b167227 */ /* 0x080fe200078e00ff */
[----:B------:R-:W-:Y:S02]  /*5840*/  SHF.R.U32.HI R21, RZ, R153, R24 ;  /* 0x00000099ff157219 */ /* 0x000fe40000011618 */
[----:B------:R-:W-:Y:S01]  /*5850*/  ISETP.NE.AND P3, PT, R74, 0x1, PT ;  /* 0x000000014a00780c */ /* 0x000fe20003f65270 */
[----:B------:R-:W-:Y:S01]  /*5860*/  IMAD.HI.U32 R28, R75, R71, RZ ;  /* 0x000000474b1c7227 */ /* 0x000fe200078e00ff */
[----:B------:R-:W-:Y:S02]  /*5870*/  SHF.R.U32.HI R22, RZ, R149, R22 ;  /* 0x00000095ff167219 */ /* 0x000fe40000011616 */
[----:B------:R-:W-:Y:S01]  /*5880*/  SEL R3, R154, R21, !P0 ;  /* 0x000000159a037207 */ /* 0x000fe20004000000 */
[----:B------:R-:W-:Y:S01]  /*5890*/  IMAD.HI.U32 R26, R77, R148, RZ ;  /* 0x000000944d1a7227 */ /* 0x000fe200078e00ff */
[----:B------:R-:W-:Y:S03]  /*58a0*/  SEL R7, R155, R22, !P3 ;  /* 0x000000169b077207 */ /* 0x000fe60005800000 */
[-C--:B------:R-:W-:Y:S01]  /*58b0*/  IMAD.HI.U32 R22, R3, R68.reuse, RZ ;  /* 0x0000004403167227 */ /* 0x080fe200078e00ff */
[----:B------:R-:W-:Y:S03]  /*58c0*/  SHF.R.U32.HI R26, RZ, R149, R26 ;  /* 0x00000095ff1a7219 */ /* 0x000fe6000001161a */
[----:B------:R-:W-:Y:S01]  /*58d0*/  IMAD.HI.U32 R24, R7, R68, RZ ;  /* 0x0000004407187227 */ /* 0x000fe200078e00ff */
[----:B------:R-:W-:Y:S02]  /*58e0*/  @P2 SHF.R.U32.HI R3, RZ, R69, R22 ;  /* 0x00000045ff032219 */ /* 0x000fe40000011616 */
[----:B------:R-:W-:Y:S02]  /*58f0*/  SHF.R.U32.HI R22, RZ, R153, R28 ;  /* 0x00000099ff167219 */ /* 0x000fe4000001161c */
[----:B------:R-:W-:Y:S01]  /*5900*/  @P2 SHF.R.U32.HI R7, RZ, R69, R24 ;  /* 0x00000045ff072219 */ /* 0x000fe20000011618 */
[C---:B------:R-:W-:Y:S01]  /*5910*/  IMAD R4, R72.reuse, R3, RZ ;  /* 0x0000000348047224 */ /* 0x040fe200078e02ff */
[----:B------:R-:W-:Y:S02]  /*5920*/  SEL R5, R75, R22, !P0 ;  /* 0x000000164b057207 */ /* 0x000fe40004000000 */
[----:B------:R-:W-:Y:S01]  /*5930*/  SEL R3, R77, R26, !P3 ;  /* 0x0000001a4d037207 */ /* 0x000fe20005800000 */
[----:B------:R-:W-:Y:S01]  /*5940*/  IMAD R6, R72, R7, RZ ;  /* 0x0000000748067224 */ /* 0x000fe200078e02ff */
[C---:B------:R-:W-:Y:S01]  /*5950*/  ISETP.GE.AND P0, PT, R5.reuse, R4, PT ;  /* 0x000000040500720c */ /* 0x040fe20003f06270 */
[----:B------:R-:W-:Y:S03]  /*5960*/  IMAD.HI.U32 R8, R5, R68, RZ ;  /* 0x0000004405087227 */ /* 0x000fe600078e00ff */
[----:B------:R-:W-:Y:S01]  /*5970*/  ISETP.GE.OR P0, PT, R3, R6, P0 ;  /* 0x000000060300720c */ /* 0x000fe20000706670 */
[----:B------:R-:W-:Y:S01]  /*5980*/  IMAD.MOV R6, RZ, RZ, -R3 ;  /* 0x000000ffff067224 */ /* 0x000fe200078e0a03 */
[-C--:B------:R-:W-:Y:S03]  /*5990*/  SHF.R.U32.HI R8, RZ, R69.reuse, R8 ;  /* 0x00000045ff087219 */ /* 0x080fe60000011608 */
[----:B------:R-:W-:Y:S01]  /*59a0*/  IMAD R77, R74, R6, R77 ;  /* 0x000000064a4d7224 */ /* 0x000fe200078e024d */
[----:B------:R-:W-:Y:S05]  /*59b0*/  SEL R9, R5, R8, !P2 ;  /* 0x0000000805097207 */ /* 0x000fea0005000000 */
[----:B------:R-:W-:Y:S02]  /*59c0*/  IMAD.MOV R8, RZ, RZ, -R9 ;  /* 0x000000ffff087224 */ /* 0x000fe400078e0a09 */
[C---:B------:R-:W-:Y:S04]  /*59d0*/  @!P0 IMAD.HI.U32 R4, R3.reuse, R68, RZ ;  /* 0x0000004403048227 */ /* 0x040fe800078e00ff */
[----:B------:R-:W-:Y:S01]  /*59e0*/  IMAD R8, R72, R8, R5 ;  /* 0x0000000848087224 */ /* 0x000fe200078e0205 */
[----:B------:R-:W-:Y:S04]  /*59f0*/  @!P0 SHF.R.U32.HI R4, RZ, R69, R4 ;  /* 0x00000045ff048219 */ /* 0x000fe80000011604 */
[----:B------:R-:W-:Y:S02]  /*5a00*/  @!P0 SEL R0, R3, R4, !P2 ;  /* 0x0000000403008207 */ /* 0x000fe40005000000 */
[----:B------:R-:W-:Y:S02]  /*5a10*/  IADD3 R4, PT, PT, -R5, RZ, RZ ;  /* 0x000000ff05047210 */ /* 0x000fe40007ffe1ff */
[----:B------:R-:W-:Y:S01]  /*5a20*/  @!P0 IADD3 R9, PT, PT, R9, -R0, RZ ;  /* 0x8000000009098210 */ /* 0x000fe20007ffe0ff */
[----:B------:R-:W-:Y:S02]  /*5a30*/  @!P0 IMAD R0, R7, R8, R0 ;  /* 0x0000000807008224 */ /* 0x000fe400078e0200 */
[----:B------:R-:W-:Y:S02]  /*5a40*/  IMAD R75, R70, R4, R75 ;  /* 0x00000004464b7224 */ /* 0x000fe400078e024b */
[----:B------:R-:W-:Y:S02]  /*5a50*/  @!P0 IMAD R5, R9, R72, R3 ;  /* 0x0000004809058224 */ /* 0x000fe400078e0203 */
[----:B------:R-:W-:Y:S04]  /*5a60*/  @!P0 IMAD.MOV.U32 R3, RZ, RZ, R0 ;  /* 0x000000ffff038224 */ /* 0x000fe800078e0000 */
[----:B------:R-:W-:Y:S02]  /*5a70*/  IMAD R77, R3, R74, R77 ;  /* 0x0000004a034d7224 */ /* 0x000fe400078e024d */
[----:B------:R-:W-:Y:S07]  /*5a80*/  IMAD R75, R5, R70, R75 ;  /* 0x00000046054b7224 */ /* 0x000fee00078e024b */
.L_x_87:
[----:B-1----:R-:W-:Y:S01]  /*5a90*/  @!P1 IMAD.HI.U32 R4, R75, R13, RZ ;  /* 0x0000000d4b049227 */ /* 0x002fe200078e00ff */
[----:B------:R-:W-:Y:S01]  /*5aa0*/  @!P1 ISETP.NE.AND P0, PT, R12, 0x1, PT ;  /* 0x000000010c00980c */ /* 0x000fe20003f05270 */
[----:B------:R-:W-:Y:S01]  /*5ab0*/  USHF.L.U32 UR46, UR20, 0x7, URZ ;  /* 0x00000007142e7899 */ /* 0x000fe200080006ff */
[----:B------:R-:W-:Y:S01]  /*5ac0*/  @!P1 ISETP.NE.AND P2, PT, R10, 0x1, PT ;  /* 0x000000010a00980c */ /* 0x000fe20003f45270 */
[----:B------:R-:W-:Y:S01]  /*5ad0*/  @!P1 IMAD.HI.U32 R0, R77, R14, RZ ;  /* 0x0000000e4d009227 */ /* 0x000fe200078e00ff */
[----:B------:R-:W-:Y:S01]  /*5ae0*/  @!P1 SHF.R.U32.HI R4, RZ, R11, R4 ;  /* 0x0000000bff049219 */ /* 0x000fe20000011604 */
[----:B------:R-:W-:Y:S01]  /*5af0*/  BSSY.RECONVERGENT B6, `(.L_x_88) ;  /* 0x000002c000067945 */ /* 0x000fe20003800200 */
[----:B------:R-:W-:Y:S01]  /*5b00*/  @P4 SHF.R.U32.HI R160, RZ, 0x10, R17 ;  /* 0x00000010ffa04819 */ /* 0x000fe20000011611 */
[----:B------:R-:W-:Y:S01]  /*5b10*/  VIADD R169, R169, 0x1 ;  /* 0x00000001a9a97836 */ /* 0x000fe20000000000 */
[----:B------:R-:W-:Y:S01]  /*5b20*/  @!P1 SEL R3, R75, R4, !P0 ;  /* 0x000000044b039207 */ /* 0x000fe20004000000 */
[----:B------:R-:W-:Y:S01]  /*5b30*/  IMAD.SHL.U32 R168, R20, 0x100, RZ ;  /* 0x0000010014a87824 */ /* 0x000fe200078e00ff */
[----:B------:R-:W-:Y:S02]  /*5b40*/  @!P1 SHF.R.U32.HI R0, RZ, R15, R0 ;  /* 0x0000000fff009219 */ /* 0x000fe40000011600 */
[----:B------:R-:W-:Y:S02]  /*5b50*/  LOP3.LUT P0, RZ, R159, 0x3f0, RZ, 0xc0, !PT ;  /* 0x000003f09fff7812 */ /* 0x000fe4000780c0ff */
[----:B------:R-:W-:Y:S05]  /*5b60*/  @!P1 SEL R4, R77, R0, !P2 ;  /* 0x000000004d049207 */ /* 0x000fea0005000000 */
[----:B------:R-:W-:Y:S02]  /*5b70*/  @!P1 IMAD.IADD R0, R3, 0x1, -R4 ;  /* 0x0000000103009824 */ /* 0x000fe400078e0a04 */
[----:B------:R-:W-:Y:S02]  /*5b80*/  @!P1 IMAD.IADD R3, R4, 0x1, -R3 ;  /* 0x0000000104039824 */ /* 0x000fe400078e0a03 */
[----:B------:R-:W-:Y:S02]  /*5b90*/  @!P1 IMAD R77, R0, R10, R77 ;  /* 0x0000000a004d9224 */ /* 0x000fe400078e024d */
[----:B------:R-:W-:Y:S01]  /*5ba0*/  @!P1 IMAD R75, R3, R12, R75 ;  /* 0x0000000c034b9224 */ /* 0x000fe200078e024b */
[----:B------:R-:W-:Y:S06]  /*5bb0*/  @!P0 BRA `(.L_x_89) ;  /* 0x00000000007c8947 */ /* 0x000fec0003800000 */
[----:B------:R-:W1:Y:S01]  /*5bc0*/  LDCU.64 UR8, c[0x4][0x80] ;  /* 0x01001000ff0877ac */ /* 0x000e620008000a00 */
[----:B------:R-:W-:Y:S01]  /*5bd0*/  MOV R16, 0x0 ;  /* 0x0000000000107802 */ /* 0x000fe20000000f00 */
[----:B------:R-:W-:Y:S02]  /*5be0*/  HFMA2 R12, -RZ, RZ, 0, 5.9604644775390625e-08 ;  /* 0x00000001ff0c7431 */ /* 0x000fe400000001ff */
[----:B------:R-:W-:Y:S01]  /*5bf0*/  IMAD.MOV.U32 R8, RZ, RZ, 0x70 ;  /* 0x00000070ff087424 */ /* 0x000fe200078e00ff */
[----:B------:R2:W3:Y:S01]  /*5c00*/  LDC.64 R14, c[0x4][R16] ;  /* 0x01000000100e7b82 */ /* 0x0004e20000000a00 */
[----:B------:R-:W4:Y:S01]  /*5c10*/  LDCU.64 UR6, c[0x4][0x88] ;  /* 0x01001100ff0677ac */ /* 0x000f220008000a00 */
[----:B------:R-:W-:Y:S01]  /*5c20*/  IMAD.MOV.U32 R13, RZ, RZ, RZ ;  /* 0x000000ffff0d7224 */ /* 0x000fe200078e00ff */
[----:B------:R-:W2:Y:S01]  /*5c30*/  LDCU.64 UR4, c[0x4][0x8] ;  /* 0x01000100ff0477ac */ /* 0x000ea20008000a00 */
[----:B-1----:R-:W-:Y:S01]  /*5c40*/  MOV R5, UR9 ;  /* 0x0000000900057c02 */ /* 0x002fe20008000f00 */
[----:B------:R-:W-:Y:S01]  /*5c50*/  IMAD.U32 R4, RZ, RZ, UR8 ;  /* 0x00000008ff047e24 */ /* 0x000fe2000f8e00ff */
[----:B----4-:R-:W-:Y:S01]  /*5c60*/  MOV R7, UR7 ;  /* 0x0000000700077c02 */ /* 0x010fe20008000f00 */
[----:B------:R-:W-:Y:S01]  /*5c70*/  IMAD.U32 R6, RZ, RZ, UR6 ;  /* 0x00000006ff067e24 */ /* 0x000fe2000f8e00ff */
[----:B--2---:R-:W-:Y:S01]  /*5c80*/  MOV R11, UR5 ;  /* 0x00000005000b7c02 */ /* 0x004fe20008000f00 */
[----:B------:R-:W-:Y:S02]  /*5c90*/  IMAD.U32 R10, RZ, RZ, UR4 ;  /* 0x00000004ff0a7e24 */ /* 0x000fe4000f8e00ff */
[----:B------:R-:W-:Y:S07]  /*5ca0*/  LEPC R20, `(.L_x_90) ;  /* 0x000000001014794e */ /* 0x000fee0000000000 */
[----:B---3-5:R-:W-:Y:S05]  /*5cb0*/  CALL.ABS.NOINC R14 ;  /* 0x000000000e007343 */ /* 0x028fea0003c00000 */
.L_x_90:
[----:B------:R-:W1:Y:S01]  /*5cc0*/  LDCU.64 UR8, c[0x4][0x80] ;  /* 0x01001000ff0877ac */ /* 0x000e620008000a00 */
[----:B------:R-:W2:Y:S01]  /*5cd0*/  LDC.64 R16, c[0x4][R16] ;  /* 0x0100000010107b82 */ /* 0x000ea20000000a00 */
[----:B------:R-:W-:Y:S02]  /*5ce0*/  HFMA2 R12, -RZ, RZ, 0, 5.9604644775390625e-08 ;  /* 0x00000001ff0c7431 */ /* 0x000fe400000001ff */
[----:B------:R-:W-:Y:S02]  /*5cf0*/  IMAD.MOV.U32 R8, RZ, RZ, 0x70 ;  /* 0x00000070ff087424 */ /* 0x000fe400078e00ff */
[----:B------:R-:W-:Y:S01]  /*5d00*/  IMAD.MOV.U32 R13, RZ, RZ, RZ ;  /* 0x000000ffff0d7224 */ /* 0x000fe200078e00ff */
[----:B------:R-:W3:Y:S01]  /*5d10*/  LDCU.64 UR6, c[0x4][0x88] ;  /* 0x01001100ff0677ac */ /* 0x000ee20008000a00 */
[----:B------:R-:W4:Y:S01]  /*5d20*/  LDCU.64 UR4, c[0x4][0x8] ;  /* 0x01000100ff0477ac */ /* 0x000f220008000a00 */
[----:B-1----:R-:W-:Y:S02]  /*5d30*/  MOV R4, UR8 ;  /* 0x0000000800047c02 */ /* 0x002fe40008000f00 */
[----:B------:R-:W-:Y:S02]  /*5d40*/  MOV R5, UR9 ;  /* 0x0000000900057c02 */ /* 0x000fe40008000f00 */
[----:B---3--:R-:W-:Y:S01]  /*5d50*/  MOV R7, UR7 ;  /* 0x0000000700077c02 */ /* 0x008fe20008000f00 */
[----:B------:R-:W-:Y:S01]  /*5d60*/  IMAD.U32 R6, RZ, RZ, UR6 ;  /* 0x00000006ff067e24 */ /* 0x000fe2000f8e00ff */
[----:B----4-:R-:W-:Y:S01]  /*5d70*/  MOV R11, UR5 ;  /* 0x00000005000b7c02 */ /* 0x010fe20008000f00 */
[----:B------:R-:W-:Y:S02]  /*5d80*/  IMAD.U32 R10, RZ, RZ, UR4 ;  /* 0x00000004ff0a7e24 */ /* 0x000fe4000f8e00ff */
[----:B------:R-:W-:Y:S07]  /*5d90*/  LEPC R20, `(.L_x_89) ;  /* 0x000000001014794e */ /* 0x000fee0000000000 */
[----:B--2---:R-:W-:Y:S05]  /*5da0*/  CALL.ABS.NOINC R16 ;  /* 0x0000000010007343 */ /* 0x004fea0003c00000 */
.L_x_89:
[----:B------:R-:W-:Y:S05]  /*5db0*/  BSYNC.RECONVERGENT B6 ;  /* 0x0000000000067941 */ /* 0x000fea0003800200 */
.L_x_88:
[----:B------:R-:W-:Y:S01]  /*5dc0*/  ISETP.NE.U32.AND P4, PT, R146, RZ, PT ;  /* 0x000000ff9200720c */ /* 0x000fe20003f85070 */
[----:B------:R-:W-:Y:S01]  /*5dd0*/  UISETP.NE.AND UP2, UPT, UR50, URZ, UPT ;  /* 0x000000ff3200728c */ /* 0x000fe2000bf45270 */
[----:B------:R-:W-:Y:S01]  /*5de0*/  ISETP.NE.U32.AND P2, PT, RZ, UR38, PT ;  /* 0x00000026ff007c0c */ /* 0x000fe2000bf45070 */
[----:B------:R-:W-:Y:S01]  /*5df0*/  UISETP.NE.U32.AND UP1, UPT, UR40, URZ, UPT ;  /* 0x000000ff2800728c */ /* 0x000fe2000bf25070 */
[----:B------:R-:W-:Y:S01]  /*5e00*/  ISETP.NE.AND.EX P4, PT, R147, RZ, PT, P4 ;  /* 0x000000ff9300720c */ /* 0x000fe20003f85340 */
[----:B------:R-:W-:Y:S01]  /*5e10*/  UPLOP3.LUT UP0, UPT, UPT, UPT, UPT, 0x40, 0x4 ;  /* 0x000000000004789c */ /* 0x000fe20003f0e870 */
[----:B------:R-:W-:Y:S01]  /*5e20*/  ISETP.NE.AND.EX P2, PT, RZ, UR39, PT, P2 ;  /* 0x00000027ff007c0c */ /* 0x000fe2000bf45320 */
[----:B------:R-:W-:Y:S01]  /*5e30*/  UISETP.NE.AND.EX UP1, UPT, UR41, URZ, UPT, UP1 ;  /* 0x000000ff2900728c */ /* 0x000fe2000bf25310 */
[----:B------:R-:W-:Y:S04]  /*5e40*/  PLOP3.LUT P1, PT, PT, PT, UP2, 0x80, 0x8 ;  /* 0x000000000008781c */ /* 0x000fe80003f2f028 */
[----:B------:R-:W-:Y:S06]  /*5e50*/  @UP2 UPLOP3.LUT UP0, UPT, UPT, UPT, UP1, 0x80, 0x8 ;  /* 0x000000000008289c */ /* 0x000fec0003f0f010 */
[----:B------:R-:W-:Y:S01]  /*5e60*/  PLOP3.LUT P0, PT, PT, PT, UP0, 0x80, 0x8 ;  /* 0x000000000008781c */ /* 0x000fe20003f0f008 */
[----:B------:R-:W-:Y:S01]  /*5e70*/  @!UPT UIADD3 URZ, UPT, UPT, URZ, URZ, URZ ;  /* 0x000000fffffff290 */ /* 0x000fe2000fffe0ff */
[----:B------:R-:W-:Y:S11]  /*5e80*/  BRA.U !UP1, `(.L_x_91) ;  /* 0x0000000109387547 */ /* 0x000ff6000b800000 */
[----:B------:R-:W-:Y:S01]  /*5e90*/  UISETP.NE.U32.AND UP0, UPT, UR38, URZ, UPT ;  /* 0x000000ff2600728c */ /* 0x000fe2000bf05070 */
[----:B------:R-:W-:Y:S02]  /*5ea0*/  HFMA2 R0, -RZ, RZ, 0, 5.9604644775390625e-08 ;  /* 0x00000001ff007431 */ /* 0x000fe400000001ff */
[----:B------:R-:W-:Y:S01]  /*5eb0*/  IMAD.MOV.U32 R151, RZ, RZ, 0x1 ;  /* 0x00000001ff977424 */ /* 0x000fe200078e00ff */
[----:B------:R-:W-:Y:S06]  /*5ec0*/  UISETP.NE.AND.EX UP0, UPT, UR39, URZ, UPT, UP0 ;  /* 0x000000ff2700728c */ /* 0x000fec000bf05300 */
[----:B------:R-:W-:Y:S05]  /*5ed0*/  PLOP3.LUT P3, PT, PT, PT, UP0, 0x80, 0x8 ;  /* 0x000000000008781c */ /* 0x000fea0003f6f008 */
[----:B------:R-:W1:Y:S01]  /*5ee0*/  @UP0 LDCU.64 UR6, c[0x0][0xc88] ;  /* 0x00019100ff0607ac */ /* 0x000e620008000a00 */
[----:B------:R-:W-:Y:S07]  /*5ef0*/  @UP0 UIMAD UR4, UR36, UR40, URZ ;  /* 0x00000028240402a4 */ /* 0x000fee000f8e02ff */
[----:B------:R-:W-:Y:S01]  /*5f00*/  @!P3 PRMT R151, R0, 0x7610, R151 ;  /* 0x000076100097b816 */ /* 0x000fe20000000097 */
[----:B-1----:R-:W-:Y:S03]  /*5f10*/  @UP0 UIMAD.WIDE UR6, UR4, 0x4, UR6 ;  /* 0x00000004040608a5 */ /* 0x002fe6000f8e0206 */
[----:B------:R-:W1:Y:S03]  /*5f20*/  @!UP0 LDCU UR4, c[0x0][0xc80] ;  /* 0x00019000ff0487ac */ /* 0x000e660008000800 */
[----:B------:R-:W-:Y:S01]  /*5f30*/  IMAD.U32 R4, RZ, RZ, UR6 ;  /* 0x00000006ff047e24 */ /* 0x000fe2000f8e00ff */
[----:B------:R-:W-:Y:S05]  /*5f40*/  MOV R5, UR7 ;  /* 0x0000000700057c02 */ /* 0x000fea0008000f00 */
[----:B-----5:R2:W5:Y:S02]  /*5f50*/  @P3 LDG.E R83, desc[UR42][R4.64] ;  /* 0x0000002a04533981 */ /* 0x020564000c1e1900 */
[----:B-12---:R-:W-:Y:S02]  /*5f60*/  @!P3 IMAD.U32 R83, RZ, RZ, UR4 ;  /* 0x00000004ff53be24 */ /* 0x006fe4000f8e00ff */
.L_x_91:
[----:B------:R-:W-:Y:S05]  /*5f70*/  @!P4 BRA `(.L_x_92) ;  /* 0x000000000020c947 */ /* 0x000fea0003800000 */
[----:B------:R-:W-:Y:S04]  /*5f80*/  ISETP.NE.U32.AND P3, PT, R144, RZ, PT ;  /* 0x000000ff9000720c */ /* 0x000fe80003f65070 */
[----:B------:R-:W-:Y:S11]  /*5f90*/  ISETP.NE.AND.EX P3, PT, R145, RZ, PT, P3 ;  /* 0x000000ff9100720c */ /* 0x000ff60003f65330 */
[----:B------:R-:W-:Y:S02]  /*5fa0*/  @!UPT UIADD3 URZ, UPT, UPT, URZ, URZ, URZ ;  /* 0x000000fffffff290 */ /* 0x000fe4000fffe0ff */
[----:B------:R-:W1:Y:S01]  /*5fb0*/  @P3 LDC.64 R4, c[0x0][0xca8] ;  /* 0x00032a00ff043b82 */ /* 0x000e620000000a00 */
[----:B------:R-:W-:Y:S04]  /*5fc0*/  @P3 IMAD R0, R146, UR36, RZ ;  /* 0x0000002492003c24 */ /* 0x000fe8000f8e02ff */
[----:B-1----:R-:W-:Y:S05]  /*5fd0*/  @P3 IMAD.WIDE R4, R0, 0x4, R4 ;  /* 0x0000000400043825 */ /* 0x002fea00078e0204 */
[----:B-----5:R1:W5:Y:S02]  /*5fe0*/  @P3 LDG.E R76, desc[UR42][R4.64] ;  /* 0x0000002a044c3981 */ /* 0x020364000c1e1900 */
[----:B-1----:R-:W2:Y:S02]  /*5ff0*/  @!P3 LDC R76, c[0x0][0xca0] ;  /* 0x00032800ff4cbb82 */ /* 0x002ea40000000800 */
.L_x_92:
[----:B-----5:R-:W-:Y:S01]  /*6000*/  FSETP.NEU.AND P3, PT, R83, RZ, PT ;  /* 0x000000ff5300720b */ /* 0x020fe20003f6d000 */
[----:B------:R-:W-:Y:S01]  /*6010*/  IMAD.SHL.U32 R178, R156, 0x2, RZ ;  /* 0x000000029cb27824 */ /* 0x000fe200078e00ff */
[----:B------:R-:W-:Y:S01]  /*6020*/  SEL R5, RZ, 0xffffffff, P2 ;  /* 0xffffffffff057807 */ /* 0x000fe20001000000 */
[----:B------:R-:W-:Y:S01]  /*6030*/  IMAD.SHL.U32 R86, R163, 0x10, RZ ;  /* 0x00000010a3567824 */ /* 0x000fe200078e00ff */
[----:B------:R-:W-:Y:S01]  /*6040*/  @P1 LOP3.LUT P2, RZ, R151, 0xff, RZ, 0xc0, !PT ;  /* 0x000000ff97ff1812 */ /* 0x000fe2000784c0ff */
[----:B------:R-:W-:Y:S01]  /*6050*/  VIADD R177, R178, UR48 ;  /* 0x00000030b2b17c36 */ /* 0x000fe20008000000 */
[----:B------:R-:W-:Y:S01]  /*6060*/  @P1 SEL R0, RZ, 0xffffffff, P3 ;  /* 0xffffffffff001807 */ /* 0x000fe20001800000 */
[----:B------:R-:W-:Y:S01]  /*6070*/  IMAD.MOV.U32 R98, RZ, RZ, -0x10 ;  /* 0xfffffff0ff627424 */ /* 0x000fe200078e00ff */
[----:B------:R-:W-:Y:S01]  /*6080*/  LOP3.LUT R162, R162, 0x1, RZ, 0x3c, !PT ;  /* 0x00000001a2a27812 */ /* 0x000fe200078e3cff */
[----:B------:R-:W-:Y:S01]  /*6090*/  IMAD.SHL.U32 R96, R164, 0x10, RZ ;  /* 0x00000010a4607824 */ /* 0x000fe200078e00ff */
[----:B------:R-:W-:Y:S01]  /*60a0*/  @P0 SEL R0, R5, R0, !P2 ;  /* 0x0000000005000207 */ /* 0x000fe20005000000 */
[----:B------:R-:W-:Y:S01]  /*60b0*/  IMAD.IADD R173, R177, 0x1, R86 ;  /* 0x00000001b1ad7824 */ /* 0x000fe200078e0256 */
[----:B------:R-:W-:Y:S01]  /*60c0*/  SHF.L.U32 R3, R79, 0x1f, RZ ;  /* 0x0000001f4f037819 */ /* 0x000fe200000006ff */
[----:B------:R-:W-:Y:S01]  /*60d0*/  IMAD.IADD R176, R177, 0x1, R96 ;  /* 0x00000001b1b07824 */ /* 0x000fe200078e0260 */
[----:B------:R-:W-:Y:S01]  /*60e0*/  @P1 LOP3.LUT R0, R0, 0x1, RZ, 0xc0, !PT ;  /* 0x0000000100001812 */ /* 0x000fe200078ec0ff */
[--C-:B------:R-:W-:Y:S01]  /*60f0*/  IMAD.IADD R171, R96, 0x1, R173.reuse ;  /* 0x0000000160ab7824 */ /* 0x100fe200078e02ad */
[----:B------:R-:W-:Y:S01]  /*6100*/  PLOP3.LUT P0, PT, PT, PT, UP1, 0x80, 0x8 ;  /* 0x000000000008781c */ /* 0x000fe20003f0f018 */
[----:B------:R-:W-:Y:S01]  /*6110*/  BSSY B1, `(.L_x_93) ;  /* 0x000004b000017945 */ /* 0x000fe20003800000 */
[----:B------:R-:W-:Y:S01]  /*6120*/  ISETP.NE.U32.OR P4, PT, R0, 0x1, !P1 ;  /* 0x000000010000780c */ /* 0x000fe20004f85470 */
[----:B------:R-:W-:Y:S01]  /*6130*/  IMAD.MOV.U32 R99, RZ, RZ, 0x1 ;  /* 0x00000001ff637424 */ /* 0x000fe200078e00ff */
[----:B------:R-:W-:Y:S01]  /*6140*/  SEL R0, RZ, 0xffffffff, P3 ;  /* 0xffffffffff007807 */ /* 0x000fe20001800000 */
[----:B------:R-:W-:Y:S01]  /*6150*/  IMAD R78, R79, 0xc0, R2 ;  /* 0x000000c04f4e7824 */ /* 0x000fe200078e0202 */
[----:B------:R-:W-:Y:S01]  /*6160*/  LOP3.LUT P3, R167, R151, 0xff, RZ, 0xc0, !PT ;  /* 0x000000ff97a77812 */ /* 0x000fe2000786c0ff */
[----:B------:R-:W-:Y:S01]  /*6170*/  IMAD.MOV.U32 R97, RZ, RZ, RZ ;  /* 0x000000ffff617224 */ /* 0x000fe200078e00ff */
[----:B------:R-:W-:Y:S02]  /*6180*/  P2R R174, PR, RZ, 0x10 ;  /* 0x00000010ffae7803 */ /* 0x000fe40000000000 */
[----:B------:R-:W-:Y:S02]  /*6190*/  CS2R R142, SRZ ;  /* 0x00000000008e7805 */ /* 0x000fe4000001ff00 */
[----:B------:R-:W-:Y:S02]  /*61a0*/  CS2R R140, SRZ ;  /* 0x00000000008c7805 */ /* 0x000fe4000001ff00 */
[----:B------:R-:W-:Y:S02]  /*61b0*/  CS2R R134, SRZ ;  /* 0x0000000000867805 */ /* 0x000fe4000001ff00 */
[----:B------:R-:W-:Y:S02]  /*61c0*/  CS2R R132, SRZ ;  /* 0x0000000000847805 */ /* 0x000fe4000001ff00 */
[----:B------:R-:W-:Y:S02]  /*61d0*/  @P0 SEL R0, R5, R0, !P3 ;  /* 0x0000000005000207 */ /* 0x000fe40005800000 */
[----:B------:R-:W-:Y:S02]  /*61e0*/  CS2R R126, SRZ ;  /* 0x00000000007e7805 */ /* 0x000fe4000001ff00 */
[----:B------:R-:W-:Y:S02]  /*61f0*/  @P4 SHF.L.U32 R4, R162, 0x1f, RZ ;  /* 0x0000001fa2044819 */ /* 0x000fe400000006ff */
[----:B------:R-:W-:Y:S02]  /*6200*/  CS2R R124, SRZ ;  /* 0x00000000007c7805 */ /* 0x000fe4000001ff00 */
[----:B------:R-:W-:Y:S02]  /*6210*/  LOP3.LUT R0, R0, 0x1, RZ, 0xc0, !PT ;  /* 0x0000000100007812 */ /* 0x000fe400078ec0ff */
[----:B------:R-:W-:Y:S01]  /*6220*/  CS2R R118, SRZ ;  /* 0x0000000000767805 */ /* 0x000fe2000001ff00 */
[----:B------:R-:W1:Y:S01]  /*6230*/  @P4 SYNCS.PHASECHK.TRANS64.TRYWAIT P2, [UR48+0x30], R4 ;  /* 0x00003004ff0045a7 */ /* 0x000e620008041130 */
[----:B------:R-:W-:Y:S02]  /*6240*/  ISETP.NE.AND P0, PT, R79, RZ, PT ;  /* 0x000000ff4f00720c */ /* 0x000fe40003f05270 */
[----:B------:R-:W-:Y:S02]  /*6250*/  CS2R R116, SRZ ;  /* 0x0000000000747805 */ /* 0x000fe4000001ff00 */
[----:B------:R-:W-:Y:S02]  /*6260*/  ISETP.NE.U32.AND P3, PT, R0, 0x1, PT ;  /* 0x000000010000780c */ /* 0x000fe40003f65070 */
[----:B------:R-:W-:Y:S02]  /*6270*/  CS2R R110, SRZ ;  /* 0x00000000006e7805 */ /* 0x000fe4000001ff00 */
[----:B------:R-:W-:Y:S02]  /*6280*/  CS2R R108, SRZ ;  /* 0x00000000006c7805 */ /* 0x000fe4000001ff00 */
[----:B------:R-:W-:Y:S02]  /*6290*/  CS2R R102, SRZ ;  /* 0x0000000000667805 */ /* 0x000fe4000001ff00 */
[----:B------:R-:W-:Y:S02]  /*62a0*/  P2R R104, PR, RZ, 0x8 ;  /* 0x00000008ff687803 */ /* 0x000fe40000000000 */
[----:B------:R-:W-:Y:S02]  /*62b0*/  CS2R R100, SRZ ;  /* 0x0000000000647805 */ /* 0x000fe4000001ff00 */
[----:B------:R-:W-:Y:S02]  /*62c0*/  ISETP.NE.U32.AND P3, PT, R157, 0x1, PT ;  /* 0x000000019d00780c */ /* 0x000fe40003f65070 */
[----:B------:R-:W-:Y:S02]  /*62d0*/  CS2R R94, SRZ ;  /* 0x00000000005e7805 */ /* 0x000fe4000001ff00 */
[----:B------:R-:W-:Y:S02]  /*62e0*/  CS2R R92, SRZ ;  /* 0x00000000005c7805 */ /* 0x000fe4000001ff00 */
[----:B------:R-:W-:Y:S02]  /*62f0*/  CS2R R90, SRZ ;  /* 0x00000000005a7805 */ /* 0x000fe4000001ff00 */
[----:B------:R-:W-:Y:S02]  /*6300*/  SEL R98, R98, 0x10, !P3 ;  /* 0x0000001062627807 */ /* 0x000fe40005800000 */
[----:B------:R-:W-:Y:S02]  /*6310*/  CS2R R88, SRZ ;  /* 0x0000000000587805 */ /* 0x000fe4000001ff00 */
[----:B------:R-:W-:Y:S01]  /*6320*/  SEL R81, RZ, 0xc0, P0 ;  /* 0x000000c0ff517807 */ /* 0x000fe20000000000 */
[----:B------:R3:W4:Y:S01]  /*6330*/  SYNCS.PHASECHK.TRANS64.TRYWAIT P1, [UR48+0xa0], R3 ;  /* 0x0000a003ff0075a7 */ /* 0x0007220008021130 */
[----:B------:R-:W-:Y:S02]  /*6340*/  IMAD.IADD R177, R177, 0x1, R98 ;  /* 0x00000001b1b17824 */ /* 0x000fe400078e0262 */
[C---:B------:R-:W-:Y:S02]  /*6350*/  IMAD.IADD R175, R98.reuse, 0x1, R176 ;  /* 0x0000000162af7824 */ /* 0x040fe400078e02b0 */
[C---:B------:R-:W-:Y:S02]  /*6360*/  IMAD.IADD R172, R98.reuse, 0x1, R173 ;  /* 0x0000000162ac7824 */ /* 0x040fe400078e02ad */
[----:B------:R-:W-:Y:S01]  /*6370*/  IMAD.IADD R170, R98, 0x1, R171 ;  /* 0x0000000162aa7824 */ /* 0x000fe200078e02ab */
[----:B-1----:R-:W-:Y:S01]  /*6380*/  @P4 SEL R99, RZ, 0x1, !P2 ;  /* 0x00000001ff634807 */ /* 0x002fe20005000000 */
[----:B---3--:R-:W-:Y:S06]  /*6390*/  @!P4 BRA `(.L_x_94) ;  /* 0x000000000088c947 */ /* 0x008fec0003800000 */
[----:B------:R-:W-:Y:S01]  /*63a0*/  IMAD.MOV.U32 R143, RZ, RZ, RZ ;  /* 0x000000ffff8f7224 */ /* 0x000fe200078e00ff */
[----:B------:R-:W-:Y:S01]  /*63b0*/  ISETP.NE.AND P0, PT, R99, RZ, PT ;  /* 0x000000ff6300720c */ /* 0x000fe20003f05270 */
[----:B------:R-:W-:Y:S01]  /*63c0*/  BSSY B0, `(.L_x_95) ;  /* 0x0000014000007945 */ /* 0x000fe20003800000 */
[----:B------:R-:W-:Y:S02]  /*63d0*/  CS2R R90, SRZ ;  /* 0x00000000005a7805 */ /* 0x000fe4000001ff00 */
        /* <DEDUP_REMOVED lines=13> */
[----:B------:R-:W-:Y:S01]  /*64b0*/  CS2R R140, SRZ ;  /* 0x00000000008c7805 */ /* 0x000fe2000001ff00 */
[----:B------:R-:W-:Y:S06]  /*64c0*/  @P0 BRA `(.L_x_96) ;  /* 0x00000000000c0947 */ /* 0x000fec0003800000 */
[----:B------:R-:W-:Y:S04]  /*64d0*/  SHF.L.U32 R5, R162, 0x1f, RZ ;  /* 0x0000001fa2057819 */ /* 0x000fe800000006ff */
[----:B------:R-:W1:Y:S02]  /*64e0*/  SYNCS.PHASECHK.TRANS64.TRYWAIT P0, [UR48+0x30], R5 ;  /* 0x00003005ff0075a7 */ /* 0x000e640008001130 */
[----:B-1----:R-:W-:Y:S05]  /*64f0*/  @!P0 BRA `(.L_x_97) ;  /* 0x0000005c000c8947 */ /* 0x002fea0003800000 */
.L_x_96:
[----:B------:R-:W-:Y:S05]  /*6500*/  BSYNC B0 ;  /* 0x0000000000007941 */ /* 0x000fea0003800000 */
.L_x_95:
[----:B------:R-:W-:Y:S01]  /*6510*/  ISETP.NE.AND P0, PT, R104, RZ, PT ;  /* 0x000000ff6800720c */ /* 0x000fe20003f05270 */
[----:B------:R-:W-:Y:S11]  /*6520*/  HFMA2 R97, -RZ, RZ, 0, 5.9604644775390625e-08 ;  /* 0x00000001ff617431 */ /* 0x000ff600000001ff */
[----:B------:R-:W-:Y:S01]  /*6530*/  @!UPT UIADD3 URZ, UPT, UPT, URZ, URZ, URZ ;  /* 0x000000fffffff290 */ /* 0x000fe2000fffe0ff */
[----:B------:R3:W1:Y:S04]  /*6540*/  @P0 LDS.128 R88, [R178+UR48+0x400] ;  /* 0x00040030b2580984 */ /* 0x0006680008000c00 */
[----:B------:R3:W1:Y:S04]  /*6550*/  @P0 LDS.128 R92, [R177+0x400] ;  /* 0x00040000b15c0984 */ /* 0x0006680000000c00 */
[----:B------:R3:W1:Y:S04]  /*6560*/  @P0 LDS.128 R100, [R176+0x400] ;  /* 0x00040000b0640984 */ /* 0x0006680000000c00 */
[----:B------:R3:W1:Y:S04]  /*6570*/  @P0 LDS.128 R108, [R175+0x400] ;  /* 0x00040000af6c0984 */ /* 0x0006680000000c00 */
[----:B------:R3:W1:Y:S04]  /*6580*/  @P0 LDS.128 R116, [R173+0x400] ;  /* 0x00040000ad740984 */ /* 0x0006680000000c00 */
[----:B------:R3:W1:Y:S04]  /*6590*/  @P0 LDS.128 R124, [R172+0x400] ;  /* 0x00040000ac7c0984 */ /* 0x0006680000000c00 */
[----:B------:R3:W1:Y:S04]  /*65a0*/  @P0 LDS.128 R132, [R171+0x400] ;  /* 0x00040000ab840984 */ /* 0x0006680000000c00 */
[----:B------:R3:W1:Y:S02]  /*65b0*/  @P0 LDS.128 R140, [R170+0x400] ;  /* 0x00040000aa8c0984 */ /* 0x0006640000000c00 */
.L_x_94:
[----:B------:R-:W-:Y:S05]  /*65c0*/  BSYNC B1 ;  /* 0x0000000000017941 */ /* 0x000fea0003800000 */
.L_x_93:
[----:B------:R-:W-:Y:S05]  /*65d0*/  IMAD.IADD R64, R78, 0x1, R81 ;  /* 0x000000014e407824 */ /* 0x000fea00078e0251 */
[----:B-1----:R-:W-:Y:S04]  /*65e0*/  SHF.R.U32.HI R5, RZ, 0x15, R64 ;  /* 0x00000015ff057819 */ /* 0x002fe80000011640 */
[----:B------:R-:W-:Y:S01]  /*65f0*/  LOP3.LUT P0, RZ, R5, 0x3, R158, 0x48, !PT ;  /* 0x0000000305ff7812 */ /* 0x000fe2000780489e */
[----:B------:R-:W-:Y:S01]  /*6600*/  @!UPT UIADD3 URZ, UPT, UPT, URZ, URZ, URZ ;  /* 0x000000fffffff290 */ /* 0x000fe2000fffe0ff */
[----:B----4-:R-:W-:Y:S11]  /*6610*/  @P1 BRA `(.L_x_98) ;  /* 0x0000000000081947 */ /* 0x010ff60003800000 */
[----:B------:R-:W1:Y:S02]  /*6620*/  SYNCS.PHASECHK.TRANS64.TRYWAIT P1, [UR48+0xa0], R3 ;  /* 0x0000a003ff0075a7 */ /* 0x000e640008021130 */
[----:B-1----:R-:W-:Y:S05]  /*6630*/  @!P1 BRA `(.L_x_99) ;  /* 0x0000005800d49947 */ /* 0x002fea0003800000 */
.L_x_98:
[----:B------:R-:W-:Y:S05]  /*6640*/  @!P0 BRA `(.L_x_100) ;  /* 0x0000000000408947 */ /* 0x000fea0003800000 */
[----:B------:R-:W4:Y:S01]  /*6650*/  LDCU.64 UR8, c[0x4][0x70] ;  /* 0x01000e00ff0877ac */ /* 0x000f220008000a00 */
[----:B------:R-:W-:Y:S01]  /*6660*/  MOV R15, 0x0 ;  /* 0x00000000000f7802 */ /* 0x000fe20000000f00 */
[----:B------:R-:W-:Y:S02]  /*6670*/  HFMA2 R12, -RZ, RZ, 0, 5.9604644775390625e-08 ;  /* 0x00000001ff0c7431 */ /* 0x000fe400000001ff */
[----:B------:R-:W-:Y:S02]  /*6680*/  IMAD.MOV.U32 R8, RZ, RZ, 0x192 ;  /* 0x00000192ff087424 */ /* 0x000fe400078e00ff */
[----:B------:R-:W-:Y:S01]  /*6690*/  IMAD.MOV.U32 R13, RZ, RZ, RZ ;  /* 0x000000ffff0d7224 */ /* 0x000fe200078e00ff */
[----:B------:R-:W5:Y:S01]  /*66a0*/  LDCU.64 UR6, c[0x4][0x78] ;  /* 0x01000f00ff0677ac */ /* 0x000f620008000a00 */
[----:B------:R-:W1:Y:S01]  /*66b0*/  LDC.64 R14, c[0x4][R15] ;  /* 0x010000000f0e7b82 */ /* 0x000e620000000a00 */
[----:B------:R-:W2:Y:S01]  /*66c0*/  LDCU.64 UR4, c[0x4][0x10] ;  /* 0x01000200ff0477ac */ /* 0x000ea20008000a00 */
[----:B----4-:R-:W-:Y:S01]  /*66d0*/  MOV R5, UR9 ;  /* 0x0000000900057c02 */ /* 0x010fe20008000f00 */
[----:B------:R-:W-:Y:S01]  /*66e0*/  IMAD.U32 R4, RZ, RZ, UR8 ;  /* 0x00000008ff047e24 */ /* 0x000fe2000f8e00ff */
[----:B-----5:R-:W-:Y:S01]  /*66f0*/  MOV R7, UR7 ;  /* 0x0000000700077c02 */ /* 0x020fe20008000f00 */
[----:B------:R-:W-:Y:S01]  /*6700*/  IMAD.U32 R6, RZ, RZ, UR6 ;  /* 0x00000006ff067e24 */ /* 0x000fe2000f8e00ff */
[----:B--2---:R-:W-:Y:S01]  /*6710*/  MOV R11, UR5 ;  /* 0x00000005000b7c02 */ /* 0x004fe20008000f00 */
[----:B------:R-:W-:Y:S02]  /*6720*/  IMAD.U32 R10, RZ, RZ, UR4 ;  /* 0x00000004ff0a7e24 */ /* 0x000fe4000f8e00ff */
[----:B------:R-:W-:Y:S07]  /*6730*/  LEPC R20, `(.L_x_100) ;  /* 0x000000001014794e */ /* 0x000fee0000000000 */
[----:B-1-3--:R-:W-:Y:S05]  /*6740*/  CALL.ABS.NOINC R14 ;  /* 0x000000000e007343 */ /* 0x00afea0003c00000 */
.L_x_100:
[----:B------:R-:W-:Y:S01]  /*6750*/  SHF.L.U32 R80, R88, 0x10, RZ ;  /* 0x0000001058507819 */ /* 0x000fe200000006ff */
[----:B------:R-:W-:Y:S05]  /*6760*/  WARPSYNC.ALL ;  /* 0x0000000000007948 */ /* 0x000fea0003800000 */
[----:B------:R-:W-:Y:S01]  /*6770*/  R2UR UR4, R64 ;  /* 0x00000000400472ca */ /* 0x000fe200000e0000 */
[----:B------:R-:W-:Y:S01]  /*6780*/  UIADD3 UR5, UPT, UPT, UR48, 0xa8, URZ ;  /* 0x000000a830057890 */ /* 0x000fe2000fffe0ff */
[----:B------:R-:W-:Y:S01]  /*6790*/  LOP3.LUT R82, R88, 0xffff0000, RZ, 0xc0, !PT ;  /* 0xffff000058527812 */ /* 0x000fe200078ec0ff */
[----:B------:R-:W-:Y:S01]  /*67a0*/  BSSY.RECONVERGENT B0, `(.L_x_101) ;  /* 0x0000100000007945 */ /* 0x000fe20003800200 */
[----:B------:R-:W-:Y:S01]  /*67b0*/  SHF.L.U32 R85, R89, 0x10, RZ ;  /* 0x0000001059557819 */ /* 0x000fe200000006ff */
[----:B------:R-:W-:Y:S01]  /*67c0*/  UPRMT UR5, UR37, 0x654, UR5 ;  /* 0x0000065425057896 */ /* 0x000fe20008000005 */
[----:B------:R-:W-:Y:S02]  /*67d0*/  SHF.L.U32 R87, R92, 0x10, RZ ;  /* 0x000000105c577819 */ /* 0x000fe400000006ff */
[----:B------:R-:W-:Y:S02]  /*67e0*/  LOP3.LUT R84, R103, 0xffff0000, RZ, 0xc0, !PT ;  /* 0xffff000067547812 */ /* 0x000fe400078ec0ff */
[----:B------:R-:W-:Y:S03]  /*67f0*/  ISETP.NE.AND P0, PT, R165, RZ, PT ;  /* 0x000000ffa500720c */ /* 0x000fe60003f05270 */
[----:B------:R-:W4:Y:S01]  /*6800*/  LDTM.x64 R4, tmem[UR4] ;  /* 0x00000004000479ee */ /* 0x000f220008340000 */
[----:B------:R-:W-:Y:S01]  /*6810*/  NOP ;  /* 0x0000000000007918 */ /* 0x000fe20000000000 */
[----:B----4-:R-:W-:Y:S01]  /*6820*/  SYNCS.ARRIVE.TRANS64.RED.A1T0 RZ, [UR5], RZ ;  /* 0x000000ffffff79a7 */ /* 0x010fe20008100405 */
[C---:B-12---:R-:W-:Y:S01]  /*6830*/  FMUL R0, R76.reuse, R4 ;  /* 0x000000044c007220 */ /* 0x046fe20000400000 */
[C---:B------:R-:W-:Y:S01]  /*6840*/  FMUL R3, R76.reuse, R5 ;  /* 0x000000054c037220 */ /* 0x040fe20000400000 */
[C---:B------:R-:W-:Y:S01]  /*6850*/  FMUL R6, R76.reuse, R6 ;  /* 0x000000064c067220 */ /* 0x040fe20000400000 */
[----:B------:R-:W-:Y:S01]  /*6860*/  FMUL R7, R76, R7 ;  /* 0x000000074c077220 */ /* 0x000fe20000400000 */
[----:B------:R-:W-:Y:S01]  /*6870*/  FFMA R0, R83, R80, R0 ;  /* 0x0000005053007223 */ /* 0x000fe20000000000 */
[----:B------:R-:W-:Y:S01]  /*6880*/  LOP3.LUT R80, R89, 0xffff0000, RZ, 0xc0, !PT ;  /* 0xffff000059507812 */ /* 0x000fe200078ec0ff */
[C---:B------:R-:W-:Y:S01]  /*6890*/  FFMA R3, R83.reuse, R82, R3 ;  /* 0x0000005253037223 */ /* 0x040fe20000000003 */
[C---:B------:R-:W-:Y:S01]  /*68a0*/  SHF.L.U32 R82, R90.reuse, 0x10, RZ ;  /* 0x000000105a527819 */ /* 0x040fe200000006ff */
[----:B------:R-:W-:Y:S01]  /*68b0*/  FFMA R6, R83, R85, R6 ;  /* 0x0000005553067223 */ /* 0x000fe20000000006 */
[----:B------:R-:W-:Y:S01]  /*68c0*/  SHF.L.U32 R85, R91, 0x10, RZ ;  /* 0x000000105b557819 */ /* 0x000fe200000006ff */
[----:B------:R-:W-:Y:S01]  /*68d0*/  FFMA R7, R83, R80, R7 ;  /* 0x0000005053077223 */ /* 0x000fe20000000007 */
[----:B------:R-:W-:Y:S01]  /*68e0*/  LOP3.LUT R80, R90, 0xffff0000, RZ, 0xc0, !PT ;  /* 0xffff00005a507812 */ /* 0x000fe200078ec0ff */
[C---:B------:R-:W-:Y:S01]  /*68f0*/  FMUL R4, R76.reuse, R8 ;  /* 0x000000084c047220 */ /* 0x040fe20000400000 */
[----:B------:R-:W-:Y:S01]  /*6900*/  F2FP.BF16.F32.PACK_AB R112, R3, R0 ;  /* 0x000000000370723e */ /* 0x000fe200000010ff */
[C---:B------:R-:W-:Y:S01]  /*6910*/  FMUL R5, R76.reuse, R9 ;  /* 0x000000094c057220 */ /* 0x040fe20000400000 */
[----:B------:R-:W-:Y:S01]  /*6920*/  F2FP.BF16.F32.PACK_AB R113, R7, R6 ;  /* 0x000000060771723e */ /* 0x000fe200000010ff */
[----:B------:R-:W-:Y:S01]  /*6930*/  FFMA R4, R83, R82, R4 ;  /* 0x0000005253047223 */ /* 0x000fe20000000004 */
[----:B------:R-:W-:Y:S01]  /*6940*/  LOP3.LUT R82, R91, 0xffff0000, RZ, 0xc0, !PT ;  /* 0xffff00005b527812 */ /* 0x000fe200078ec0ff */
[----:B------:R-:W-:Y:S01]  /*6950*/  FMUL R10, R76, R10 ;  /* 0x0000000a4c0a7220 */ /* 0x000fe20000400000 */
[----:B------:R-:W-:Y:S01]  /*6960*/  FFMA R5, R83, R80, R5 ;  /* 0x0000005053057223 */ /* 0x000fe20000000005 */
[----:B------:R-:W-:Y:S01]  /*6970*/  LOP3.LUT R80, R92, 0xffff0000, RZ, 0xc0, !PT ;  /* 0xffff00005c507812 */ /* 0x000fe200078ec0ff */
[C---:B------:R-:W-:Y:S01]  /*6980*/  FMUL R11, R76.reuse, R11 ;  /* 0x0000000b4c0b7220 */ /* 0x040fe20000400000 */
[C---:B------:R-:W-:Y:S01]  /*6990*/  FMUL R8, R76.reuse, R12 ;  /* 0x0000000c4c087220 */ /* 0x040fe20000400000 */
[----:B------:R-:W-:Y:S01]  /*69a0*/  FMUL R9, R76, R13 ;  /* 0x0000000d4c097220 */ /* 0x000fe20000400000 */
[----:B------:R-:W-:Y:S01]  /*69b0*/  F2FP.BF16.F32.PACK_AB R114, R5, R4 ;  /* 0x000000040572723e */ /* 0x000fe200000010ff */
[C---:B------:R-:W-:Y:S01]  /*69c0*/  FFMA R10, R83.reuse, R85, R10 ;  /* 0x00000055530a7223 */ /* 0x040fe2000000000a */
[----:B------:R-:W-:Y:S01]  /*69d0*/  SHF.L.U32 R85, R94, 0x10, RZ ;  /* 0x000000105e557819 */ /* 0x000fe200000006ff */
[----:B------:R-:W-:Y:S01]  /*69e0*/  FFMA R11, R83, R82, R11 ;  /* 0x00000052530b7223 */ /* 0x000fe2000000000b */
[----:B------:R-:W-:Y:S01]  /*69f0*/  SHF.L.U32 R82, R93, 0x10, RZ ;  /* 0x000000105d527819 */ /* 0x000fe200000006ff */
[----:B------:R-:W-:Y:S01]  /*6a00*/  FFMA R8, R83, R87, R8 ;  /* 0x0000005753087223 */ /* 0x000fe20000000008 */
[----:B------:R-:W-:Y:S01]  /*6a10*/  SHF.L.U32 R87, R95, 0x10, RZ ;  /* 0x000000105f577819 */ /* 0x000fe200000006ff */
[----:B------:R-:W-:Y:S01]  /*6a20*/  FFMA R9, R83, R80, R9 ;  /* 0x0000005053097223 */ /* 0x000fe20000000009 */
[----:B------:R-:W-:Y:S01]  /*6a30*/  LOP3.LUT R80, R93, 0xffff0000, RZ, 0xc0, !PT ;  /* 0xffff00005d507812 */ /* 0x000fe200078ec0ff */
[C---:B------:R-:W-:Y:S01]  /*6a40*/  FMUL R14, R76.reuse, R14 ;  /* 0x0000000e4c0e7220 */ /* 0x040fe20000400000 */
[----:B------:R-:W-:Y:S01]  /*6a50*/  F2FP.BF16.F32.PACK_AB R115, R11, R10 ;  /* 0x0000000a0b73723e */ /* 0x000fe200000010ff */
[----:B------:R-:W-:Y:S01]  /*6a60*/  FMUL R15, R76, R15 ;  /* 0x0000000f4c0f7220 */ /* 0x000fe20000400000 */
[----:B------:R-:W-:Y:S01]  /*6a70*/  F2FP.BF16.F32.PACK_AB R120, R9, R8 ;  /* 0x000000080978723e */ /* 0x000fe200000010ff */
[C---:B------:R-:W-:Y:S01]  /*6a80*/  FFMA R14, R83.reuse, R82, R14 ;  /* 0x00000052530e7223 */ /* 0x040fe2000000000e */
[----:B------:R-:W-:Y:S01]  /*6a90*/  LOP3.LUT R82, R94, 0xffff0000, RZ, 0xc0, !PT ;  /* 0xffff00005e527812 */ /* 0x000fe200078ec0ff */
[C---:B------:R-:W-:Y:S01]  /*6aa0*/  FMUL R12, R76.reuse, R16 ;  /* 0x000000104c0c7220 */ /* 0x040fe20000400000 */
        /* <DEDUP_REMOVED lines=8> */
[C---:B------:R-:W-:Y:S01]  /*6b30*/  FFMA R13, R83.reuse, R82, R13 ;  /* 0x00000052530d7223 */ /* 0x040fe2000000000d */
[C---:B------:R-:W-:Y:S01]  /*6b40*/  LOP3.LUT R82, R100.reuse, 0xffff0000, RZ, 0xc0, !PT ;  /* 0xffff000064527812 */ /* 0x040fe200078ec0ff */
[----:B------:R-:W-:Y:S01]  /*6b50*/  FFMA R18, R83, R87, R18 ;  /* 0x0000005753127223 */ /* 0x000fe20000000012 */
[----:B------:R-:W-:Y:S01]  /*6b60*/  SHF.L.U32 R87, R103, 0x10, RZ ;  /* 0x0000001067577819 */ /* 0x000fe200000006ff */
[----:B------:R-:W-:Y:S01]  /*6b70*/  FFMA R19, R83, R80, R19 ;  /* 0x0000005053137223 */ /* 0x000fe20000000013 */
[----:B------:R-:W-:Y:S01]  /*6b80*/  SHF.L.U32 R80, R100, 0x10, RZ ;  /* 0x0000001064507819 */ /* 0x000fe200000006ff */
[C---:B------:R-:W-:Y:S01]  /*6b90*/  FMUL R16, R76.reuse, R20 ;  /* 0x000000144c107220 */ /* 0x040fe20000400000 */
[----:B------:R-:W-:Y:S01]  /*6ba0*/  F2FP.BF16.F32.PACK_AB R122, R13, R12 ;  /* 0x0000000c0d7a723e */ /* 0x000fe200000010ff */
[C---:B------:R-:W-:Y:S01]  /*6bb0*/  FMUL R17, R76.reuse, R21 ;  /* 0x000000154c117220 */ /* 0x040fe20000400000 */
[----:B------:R-:W-:Y:S01]  /*6bc0*/  F2FP.BF16.F32.PACK_AB R123, R19, R18 ;  /* 0x00000012137b723e */ /* 0x000fe200000010ff */
[----:B------:R-:W-:Y:S01]  /*6bd0*/  FFMA R16, R83, R80, R16 ;  /* 0x0000005053107223 */ /* 0x000fe20000000010 */
[----:B------:R-:W-:Y:S01]  /*6be0*/  SHF.L.U32 R80, R101, 0x10, RZ ;  /* 0x0000001065507819 */ /* 0x000fe200000006ff */
[----:B------:R-:W-:Y:S01]  /*6bf0*/  FMUL R22, R76, R22 ;  /* 0x000000164c167220 */ /* 0x000fe20000400000 */
[C---:B------:R-:W-:Y:S01]  /*6c00*/  FFMA R17, R83.reuse, R82, R17 ;  /* 0x0000005253117223 */ /* 0x040fe20000000011 */
[----:B------:R-:W-:Y:S01]  /*6c10*/  LOP3.LUT R82, R102, 0xffff0000, RZ, 0xc0, !PT ;  /* 0xffff000066527812 */ /* 0x000fe200078ec0ff */
[C---:B------:R-:W-:Y:S01]  /*6c20*/  FMUL R23, R76.reuse, R23 ;  /* 0x000000174c177220 */ /* 0x040fe20000400000 */
[----:B------:R-:W-:Y:S01]  /*6c30*/  FFMA R22, R83, R80, R22 ;  /* 0x0000005053167223 */ /* 0x000fe20000000016 */
[----:B------:R-:W-:Y:S01]  /*6c40*/  LOP3.LUT R80, R101, 0xffff0000, RZ, 0xc0, !PT ;  /* 0xffff000065507812 */ /* 0x000fe200078ec0ff */
[C---:B------:R-:W-:Y:S01]  /*6c50*/  FMUL R20, R76.reuse, R24 ;  /* 0x000000184c147220 */ /* 0x040fe20000400000 */
[----:B------:R-:W-:Y:S01]  /*6c60*/  F2FP.BF16.F32.PACK_AB R128, R17, R16 ;  /* 0x000000101180723e */ /* 0x000fe200000010ff */
[C---:B------:R-:W-:Y:S01]  /*6c70*/  FMUL R21, R76.reuse, R25 ;  /* 0x000000194c157220 */ /* 0x040fe20000400000 */
[----:B------:R-:W-:Y:S01]  /*6c80*/  FMUL R26, R76, R26 ;  /* 0x0000001a4c1a7220 */ /* 0x000fe20000400000 */
[C---:B------:R-:W-:Y:S01]  /*6c90*/  FFMA R23, R83.reuse, R80, R23 ;  /* 0x0000005053177223 */ /* 0x040fe20000000017 */
[----:B------:R-:W-:Y:S01]  /*6ca0*/  SHF.L.U32 R80, R108, 0x10, RZ ;  /* 0x000000106c507819 */ /* 0x000fe200000006ff */
[C---:B------:R-:W-:Y:S01]  /*6cb0*/  FMUL R27, R76.reuse, R27 ;  /* 0x0000001b4c1b7220 */ /* 0x040fe20000400000 */
[----:B------:R-:W-:Y:S01]  /*6cc0*/  FFMA R20, R83, R85, R20 ;  /* 0x0000005553147223 */ /* 0x000fe20000000014 */
[----:B------:R-:W-:Y:S01]  /*6cd0*/  SHF.L.U32 R85, R109, 0x10, RZ ;  /* 0x000000106d557819 */ /* 0x000fe200000006ff */
[----:B------:R-:W-:Y:S01]  /*6ce0*/  FMUL R24, R76, R28 ;  /* 0x0000001c4c187220 */ /* 0x000fe20000400000 */
[----:B------:R-:W-:Y:S01]  /*6cf0*/  F2FP.BF16.F32.PACK_AB R129, R23, R22 ;  /* 0x000000161781723e */ /* 0x000fe200000010ff */
[C---:B------:R-:W-:Y:S01]  /*6d00*/  FFMA R21, R83.reuse, R82, R21 ;  /* 0x0000005253157223 */ /* 0x040fe20000000015 */
[----:B------:R-:W-:Y:S01]  /*6d10*/  LOP3.LUT R82, R108, 0xffff0000, RZ, 0xc0, !PT ;  /* 0xffff00006c527812 */ /* 0x000fe200078ec0ff */
[----:B------:R-:W-:Y:S01]  /*6d20*/  FFMA R26, R83, R87, R26 ;  /* 0x00000057531a7223 */ /* 0x000fe2000000001a */
[----:B------:R-:W-:Y:S01]  /*6d30*/  SHF.L.U32 R87, R111, 0x10, RZ ;  /* 0x000000106f577819 */ /* 0x000fe200000006ff */
[----:B------:R-:W-:Y:S01]  /*6d40*/  FFMA R27, R83, R84, R27 ;  /* 0x00000054531b7223 */ /* 0x000fe2000000001b */
[----:B------:R-:W-:Y:S01]  /*6d50*/  F2FP.BF16.F32.PACK_AB R130, R21, R20 ;  /* 0x000000141582723e */ /* 0x000fe200000010ff */
[----:B------:R-:W-:Y:S01]  /*6d60*/  FFMA R24, R83, R80, R24 ;  /* 0x0000005053187223 */ /* 0x000fe20000000018 */
[----:B------:R-:W-:Y:S01]  /*6d70*/  LOP3.LUT R80, R109, 0xffff0000, RZ, 0xc0, !PT ;  /* 0xffff00006d507812 */ /* 0x000fe200078ec0ff */
[C---:B------:R-:W-:Y:S01]  /*6d80*/  FMUL R25, R76.reuse, R29 ;  /* 0x0000001d4c197220 */ /* 0x040fe20000400000 */
[----:B------:R-:W-:Y:S01]  /*6d90*/  F2FP.BF16.F32.PACK_AB R131, R27, R26 ;  /* 0x0000001a1b83723e */ /* 0x000fe200000010ff */
[C---:B------:R-:W-:Y:S01]  /*6da0*/  FMUL R30, R76.reuse, R30 ;  /* 0x0000001e4c1e7220 */ /* 0x040fe20000400000 */
[----:B------:R-:W-:Y:S01]  /*6db0*/  LOP3.LUT R84, R143, 0xffff0000, RZ, 0xc0, !PT ;  /* 0xffff00008f547812 */ /* 0x000fe200078ec0ff */
[----:B------:R-:W-:Y:S01]  /*6dc0*/  FMUL R31, R76, R31 ;  /* 0x0000001f4c1f7220 */ /* 0x000fe20000400000 */
[----:B------:R-:W-:Y:S01]  /*6dd0*/  FFMA R25, R83, R82, R25 ;  /* 0x0000005253197223 */ /* 0x000fe20000000019 */
[----:B------:R-:W-:Y:S01]  /*6de0*/  LOP3.LUT R82, R111, 0xffff0000, RZ, 0xc0, !PT ;  /* 0xffff00006f527812 */ /* 0x000fe200078ec0ff */
[C---:B------:R-:W-:Y:S01]  /*6df0*/  FFMA R30, R83.reuse, R85, R30 ;  /* 0x00000055531e7223 */ /* 0x040fe2000000001e */
[C---:B------:R-:W-:Y:S01]  /*6e00*/  SHF.L.U32 R85, R110.reuse, 0x10, RZ ;  /* 0x000000106e557819 */ /* 0x040fe200000006ff */
[C---:B------:R-:W-:Y:S01]  /*6e10*/  FFMA R31, R83.reuse, R80, R31 ;  /* 0x00000050531f7223 */ /* 0x040fe2000000001f */
[----:B------:R-:W-:Y:S01]  /*6e20*/  LOP3.LUT R80, R110, 0xffff0000, RZ, 0xc0, !PT ;  /* 0xffff00006e507812 */ /* 0x000fe200078ec0ff */
[C---:B------:R-:W-:Y:S01]  /*6e30*/  FMUL R28, R76.reuse, R32 ;  /* 0x000000204c1c7220 */ /* 0x040fe20000400000 */
[C---:B------:R-:W-:Y:S01]  /*6e40*/  FMUL R29, R76.reuse, R33 ;  /* 0x000000214c1d7220 */ /* 0x040fe20000400000 */
[C---:B------:R-:W-:Y:S01]  /*6e50*/  FMUL R34, R76.reuse, R34 ;  /* 0x000000224c227220 */ /* 0x040fe20000400000 */
[----:B------:R-:W-:Y:S01]  /*6e60*/  FMUL R35, R76, R35 ;  /* 0x000000234c237220 */ /* 0x000fe20000400000 */
[----:B------:R-:W-:Y:S01]  /*6e70*/  FFMA R28, R83, R85, R28 ;  /* 0x00000055531c7223 */ /* 0x000fe2000000001c */
[----:B------:R-:W-:Y:S01]  /*6e80*/  SHF.L.U32 R85, R117, 0x10, RZ ;  /* 0x0000001075557819 */ /* 0x000fe200000006ff */
[C---:B------:R-:W-:Y:S01]  /*6e90*/  FFMA R29, R83.reuse, R80, R29 ;  /* 0x00000050531d7223 */ /* 0x040fe2000000001d */
[C---:B------:R-:W-:Y:S01]  /*6ea0*/  SHF.L.U32 R80, R116.reuse, 0x10, RZ ;  /* 0x0000001074507819 */ /* 0x040fe200000006ff */
[----:B------:R-:W-:Y:S01]  /*6eb0*/  FFMA R34, R83, R87, R34 ;  /* 0x0000005753227223 */ /* 0x000fe20000000022 */
[----:B------:R-:W-:Y:S01]  /*6ec0*/  SHF.L.U32 R87, R119, 0x10, RZ ;  /* 0x0000001077577819 */ /* 0x000fe200000006ff */
[C---:B------:R-:W-:Y:S01]  /*6ed0*/  FFMA R35, R83.reuse, R82, R35 ;  /* 0x0000005253237223 */ /* 0x040fe20000000023 */
[----:B------:R-:W-:Y:S01]  /*6ee0*/  LOP3.LUT R82, R116, 0xffff0000, RZ, 0xc0, !PT ;  /* 0xffff000074527812 */ /* 0x000fe200078ec0ff */
[C---:B------:R-:W-:Y:S01]  /*6ef0*/  FMUL R32, R76.reuse, R36 ;  /* 0x000000244c207220 */ /* 0x040fe20000400000 */
[C---:B------:R-:W-:Y:S01]  /*6f00*/  FMUL R33, R76.reuse, R37 ;  /* 0x000000254c217220 */ /* 0x040fe20000400000 */
[----:B------:R-:W-:Y:S01]  /*6f10*/  FMUL R38, R76, R38 ;  /* 0x000000264c267220 */ /* 0x000fe20000400000 */
[----:B------:R1:W-:Y:S01]  /*6f20*/  STS.128 [R178+UR48+0x400], R112 ;  /* 0x00040070b2007988 */ /* 0x0003e20008000c30 */
[----:B------:R-:W-:Y:S01]  /*6f30*/  FFMA R32, R83, R80, R32 ;  /* 0x0000005053207223 */ /* 0x000fe20000000020 */
[----:B------:R-:W-:Y:S01]  /*6f40*/  LOP3.LUT R80, R117, 0xffff0000, RZ, 0xc0, !PT ;  /* 0xffff000075507812 */ /* 0x000fe200078ec0ff */
[C---:B------:R-:W-:Y:S01]  /*6f50*/  FFMA R33, R83.reuse, R82, R33 ;  /* 0x0000005253217223 */ /* 0x040fe20000000021 */
[----:B------:R-:W-:Y:S01]  /*6f60*/  LOP3.LUT R82, R118, 0xffff0000, RZ, 0xc0, !PT ;  /* 0xffff000076527812 */ /* 0x000fe200078ec0ff */
[----:B------:R-:W-:Y:S01]  /*6f70*/  FMUL R39, R76, R39 ;  /* 0x000000274c277220 */ /* 0x000fe20000400000 */
[C---:B------:R-:W-:Y:S01]  /*6f80*/  FFMA R38, R83.reuse, R85, R38 ;  /* 0x0000005553267223 */ /* 0x040fe20000000026 */
[----:B------:R-:W-:Y:S01]  /*6f90*/  SHF.L.U32 R85, R118, 0x10, RZ ;  /* 0x0000001076557819 */ /* 0x000fe200000006ff */
[C---:B------:R-:W-:Y:S01]  /*6fa0*/  FMUL R36, R76.reuse, R40 ;  /* 0x000000284c247220 */ /* 0x040fe20000400000 */
[----:B------:R-:W-:Y:S01]  /*6fb0*/  FFMA R39, R83, R80, R39 ;  /* 0x0000005053277223 */ /* 0x000fe20000000027 */
[----:B------:R-:W-:Y:S01]  /*6fc0*/  LOP3.LUT R80, R119, 0xffff0000, RZ, 0xc0, !PT ;  /* 0xffff000077507812 */ /* 0x000fe200078ec0ff */
[C---:B------:R-:W-:Y:S01]  /*6fd0*/  FMUL R37, R76.reuse, R41 ;  /* 0x000000294c257220 */ /* 0x040fe20000400000 */
[C---:B------:R-:W-:Y:S01]  /*6fe0*/  FMUL R42, R76.reuse, R42 ;  /* 0x0000002a4c2a7220 */ /* 0x040fe20000400000 */
[----:B------:R-:W-:Y:S01]  /*6ff0*/  FMUL R43, R76, R43 ;  /* 0x0000002b4c2b7220 */ /* 0x000fe20000400000 */
[C---:B------:R-:W-:Y:S01]  /*7000*/  FFMA R36, R83.reuse, R85, R36 ;  /* 0x0000005553247223 */ /* 0x040fe20000000024 */
[C---:B------:R-:W-:Y:S01]  /*7010*/  SHF.L.U32 R85, R124.reuse, 0x10, RZ ;  /* 0x000000107c557819 */ /* 0x040fe200000006ff */
[----:B------:R2:W-:Y:S01]  /*7020*/  STS.128 [R177+0x400], R120 ;  /* 0x00040078b1007388 */ /* 0x0005e20000000c00 */
[----:B------:R-:W-:Y:S01]  /*7030*/  FFMA R37, R83, R82, R37 ;  /* 0x0000005253257223 */ /* 0x000fe20000000025 */
[----:B------:R-:W-:Y:S01]  /*7040*/  LOP3.LUT R82, R125, 0xffff0000, RZ, 0xc0, !PT ;  /* 0xffff00007d527812 */ /* 0x000fe200078ec0ff */
[----:B------:R-:W-:Y:S01]  /*7050*/  FFMA R42, R83, R87, R42 ;  /* 0x00000057532a7223 */ /* 0x000fe2000000002a */
[----:B------:R-:W-:Y:S01]  /*7060*/  SHF.L.U32 R87, R125, 0x10, RZ ;  /* 0x000000107d577819 */ /* 0x000fe200000006ff */
        /* <DEDUP_REMOVED lines=8> */
[----:B------:R4:W-:Y:S01]  /*70f0*/  STS.128 [R176+0x400], R128 ;  /* 0x00040080b0007388 */ /* 0x0009e20000000c00 */
[C---:B------:R-:W-:Y:S01]  /*7100*/  FFMA R41, R83.reuse, R80, R41 ;  /* 0x0000005053297223 */ /* 0x040fe20000000029 */
[C---:B------:R-:W-:Y:S01]  /*7110*/  SHF.L.U32 R80, R126.reuse, 0x10, RZ ;  /* 0x000000107e507819 */ /* 0x040fe200000006ff */
[----:B------:R-:W-:Y:S01]  /*7120*/  FFMA R46, R83, R87, R46 ;  /* 0x00000057532e7223 */ /* 0x000fe2000000002e */
[----:B------:R-:W-:Y:S01]  /*7130*/  SHF.L.U32 R87, R133, 0x10, RZ ;  /* 0x0000001085577819 */ /* 0x000fe200000006ff */
[----:B------:R-:W-:Y:S01]  /*7140*/  FFMA R47, R83, R82, R47 ;  /* 0x00000052532f7223 */ /* 0x000fe2000000002f */
[----:B------:R-:W-:Y:S01]  /*7150*/  LOP3.LUT R82, R126, 0xffff0000, RZ, 0xc0, !PT ;  /* 0xffff00007e527812 */ /* 0x000fe200078ec0ff */
[C---:B------:R-:W-:Y:S01]  /*7160*/  FMUL R44, R76.reuse, R48 ;  /* 0x000000304c2c7220 */ /* 0x040fe20000400000 */
[----:B-1----:R-:W-:Y:S01]  /*7170*/  F2FP.BF16.F32.PACK_AB R112, R25, R24 ;  /* 0x000000181970723e */ /* 0x002fe200000010ff */
[C---:B------:R-:W-:Y:S01]  /*7180*/  FMUL R45, R76.reuse, R49 ;  /* 0x000000314c2d7220 */ /* 0x040fe20000400000 */
[----:B------:R-:W-:Y:S01]  /*7190*/  F2FP.BF16.F32.PACK_AB R113, R31, R30 ;  /* 0x0000001e1f71723e */ /* 0x000fe200000010ff */
[----:B------:R-:W-:Y:S01]  /*71a0*/  FMUL R50, R76, R50 ;  /* 0x000000324c327220 */ /* 0x000fe20000400000 */
[----:B------:R-:W-:Y:S01]  /*71b0*/  F2FP.BF16.F32.PACK_AB R114, R29, R28 ;  /* 0x0000001c1d72723e */ /* 0x000fe200000010ff */
[----:B------:R-:W-:Y:S01]  /*71c0*/  FFMA R44, R83, R80, R44 ;  /* 0x00000050532c7223 */ /* 0x000fe2000000002c */
[----:B------:R-:W-:Y:S01]  /*71d0*/  LOP3.LUT R80, R127, 0xffff0000, RZ, 0xc0, !PT ;  /* 0xffff00007f507812 */ /* 0x000fe200078ec0ff */
[----:B------:R-:W-:Y:S01]  /*71e0*/  FFMA R45, R83, R82, R45 ;  /* 0x00000052532d7223 */ /* 0x000fe2000000002d */
[----:B------:R-:W-:Y:S01]  /*71f0*/  LOP3.LUT R82, R132, 0xffff0000, RZ, 0xc0, !PT ;  /* 0xffff000084527812 */ /* 0x000fe200078ec0ff */
[----:B------:R-:W-:Y:S01]  /*7200*/  FMUL R51, R76, R51 ;  /* 0x000000334c337220 */ /* 0x000fe20000400000 */
[----:B------:R-:W-:Y:S01]  /*7210*/  F2FP.BF16.F32.PACK_AB R115, R35, R34 ;  /* 0x000000222373723e */ /* 0x000fe200000010ff */
[----:B------:R-:W-:Y:S01]  /*7220*/  FFMA R50, R83, R85, R50 ;  /* 0x0000005553327223 */ /* 0x000fe20000000032 */
[----:B------:R-:W-:Y:S01]  /*7230*/  SHF.L.U32 R85, R132, 0x10, RZ ;  /* 0x0000001084557819 */ /* 0x000fe200000006ff */
[C---:B------:R-:W-:Y:S01]  /*7240*/  FMUL R48, R76.reuse, R52 ;  /* 0x000000344c307220 */ /* 0x040fe20000400000 */
[----:B--2---:R-:W-:Y:S01]  /*7250*/  F2FP.BF16.F32.PACK_AB R120, R33, R32 ;  /* 0x000000202178723e */ /* 0x004fe200000010ff */
[----:B------:R-:W-:Y:S01]  /*7260*/  FFMA R51, R83, R80, R51 ;  /* 0x0000005053337223 */ /* 0x000fe20000000033 */
[----:B------:R-:W-:Y:S01]  /*7270*/  LOP3.LUT R80, R133, 0xffff0000, RZ, 0xc0, !PT ;  /* 0xffff000085507812 */ /* 0x000fe200078ec0ff */
[----:B------:R1:W-:Y:S01]  /*7280*/  STS.128 [R175+0x400], R112 ;  /* 0x00040070af007388 */ /* 0x0003e20000000c00 */
[----:B------:R-:W-:Y:S01]  /*7290*/  F2FP.BF16.F32.PACK_AB R121, R39, R38 ;  /* 0x000000262779723e */ /* 0x000fe200000010ff */
[C---:B------:R-:W-:Y:S01]  /*72a0*/  FMUL R49, R76.reuse, R53 ;  /* 0x000000354c317220 */ /* 0x040fe20000400000 */
[----:B------:R-:W-:Y:S01]  /*72b0*/  F2FP.BF16.F32.PACK_AB R122, R37, R36 ;  /* 0x00000024257a723e */ /* 0x000fe200000010ff */
[C---:B------:R-:W-:Y:S01]  /*72c0*/  FMUL R54, R76.reuse, R54 ;  /* 0x000000364c367220 */ /* 0x040fe20000400000 */
[----:B------:R-:W-:Y:S01]  /*72d0*/  F2FP.BF16.F32.PACK_AB R123, R43, R42 ;  /* 0x0000002a2b7b723e */ /* 0x000fe200000010ff */
[----:B------:R-:W-:Y:S01]  /*72e0*/  FMUL R55, R76, R55 ;  /* 0x000000374c377220 */ /* 0x000fe20000400000 */
[----:B----4-:R-:W-:Y:S01]  /*72f0*/  F2FP.BF16.F32.PACK_AB R128, R41, R40 ;  /* 0x000000282980723e */ /* 0x010fe200000010ff */
[C---:B------:R-:W-:Y:S01]  /*7300*/  FFMA R48, R83.reuse, R85, R48 ;  /* 0x0000005553307223 */ /* 0x040fe20000000030 */
[C---:B------:R-:W-:Y:S01]  /*7310*/  FFMA R49, R83.reuse, R82, R49 ;  /* 0x0000005253317223 */ /* 0x040fe20000000031 */
[----:B------:R1:W-:Y:S01]  /*7320*/  STS.128 [R173+0x400], R120 ;  /* 0x00040078ad007388 */ /* 0x0003e20000000c00 */
[C---:B------:R-:W-:Y:S01]  /*7330*/  SHF.L.U32 R85, R134.reuse, 0x10, RZ ;  /* 0x0000001086557819 */ /* 0x040fe200000006ff */
[----:B------:R-:W-:Y:S01]  /*7340*/  FFMA R54, R83, R87, R54 ;  /* 0x0000005753367223 */ /* 0x000fe20000000036 */
[----:B------:R-:W-:Y:S01]  /*7350*/  SHF.L.U32 R87, R135, 0x10, RZ ;  /* 0x0000001087577819 */ /* 0x000fe200000006ff */
[----:B------:R-:W-:Y:S01]  /*7360*/  FFMA R55, R83, R80, R55 ;  /* 0x0000005053377223 */ /* 0x000fe20000000037 */
[----:B------:R-:W-:Y:S01]  /*7370*/  LOP3.LUT R80, R134, 0xffff0000, RZ, 0xc0, !PT ;  /* 0xffff000086507812 */ /* 0x000fe200078ec0ff */
[C---:B------:R-:W-:Y:S01]  /*7380*/  FMUL R52, R76.reuse, R56 ;  /* 0x000000384c347220 */ /* 0x040fe20000400000 */
[----:B------:R-:W-:Y:S01]  /*7390*/  LOP3.LUT R82, R135, 0xffff0000, RZ, 0xc0, !PT ;  /* 0xffff000087527812 */ /* 0x000fe200078ec0ff */
[C---:B------:R-:W-:Y:S01]  /*73a0*/  FMUL R53, R76.reuse, R57 ;  /* 0x000000394c357220 */ /* 0x040fe20000400000 */
[C---:B------:R-:W-:Y:S01]  /*73b0*/  FMUL R58, R76.reuse, R58 ;  /* 0x0000003a4c3a7220 */ /* 0x040fe20000400000 */
[----:B------:R-:W-:Y:S01]  /*73c0*/  FMUL R59, R76, R59 ;  /* 0x0000003b4c3b7220 */ /* 0x000fe20000400000 */
[C---:B------:R-:W-:Y:S01]  /*73d0*/  FFMA R52, R83.reuse, R85, R52 ;  /* 0x0000005553347223 */ /* 0x040fe20000000034 */
[C---:B------:R-:W-:Y:S01]  /*73e0*/  FFMA R53, R83.reuse, R80, R53 ;  /* 0x0000005053357223 */ /* 0x040fe20000000035 */
[C---:B------:R-:W-:Y:S01]  /*73f0*/  FFMA R58, R83.reuse, R87, R58 ;  /* 0x00000057533a7223 */ /* 0x040fe2000000003a */
[----:B------:R-:W-:Y:S01]  /*7400*/  FFMA R59, R83, R82, R59 ;  /* 0x00000052533b7223 */ /* 0x000fe2000000003b */
[----:B------:R-:W-:Y:S01]  /*7410*/  SHF.L.U32 R80, R140, 0x10, RZ ;  /* 0x000000108c507819 */ /* 0x000fe200000006ff */
[----:B------:R-:W-:Y:S01]  /*7420*/  FMUL R56, R76, R60 ;  /* 0x0000003c4c387220 */ /* 0x000fe20000400000 */
[----:B------:R-:W-:Y:S01]  /*7430*/  LOP3.LUT R82, R140, 0xffff0000, RZ, 0xc0, !PT ;  /* 0xffff00008c527812 */ /* 0x000fe200078ec0ff */
[C---:B------:R-:W-:Y:S01]  /*7440*/  FMUL R57, R76.reuse, R61 ;  /* 0x0000003d4c397220 */ /* 0x040fe20000400000 */
[----:B------:R-:W-:Y:S01]  /*7450*/  SHF.L.U32 R85, R141, 0x10, RZ ;  /* 0x000000108d557819 */ /* 0x000fe200000006ff */
[C---:B------:R-:W-:Y:S01]  /*7460*/  FMUL R62, R76.reuse, R62 ;  /* 0x0000003e4c3e7220 */ /* 0x040fe20000400000 */
[----:B------:R-:W-:Y:S01]  /*7470*/  F2FP.BF16.F32.PACK_AB R129, R47, R46 ;  /* 0x0000002e2f81723e */ /* 0x000fe200000010ff */
[----:B------:R-:W-:Y:S01]  /*7480*/  FFMA R56, R83, R80, R56 ;  /* 0x0000005053387223 */ /* 0x000fe20000000038 */
[----:B------:R-:W-:Y:S01]  /*7490*/  F2FP.BF16.F32.PACK_AB R130, R45, R44 ;  /* 0x0000002c2d82723e */ /* 0x000fe200000010ff */
[----:B------:R-:W-:Y:S01]  /*74a0*/  FFMA R57, R83, R82, R57 ;  /* 0x0000005253397223 */ /* 0x000fe20000000039 */
[----:B------:R-:W-:Y:S01]  /*74b0*/  F2FP.BF16.F32.PACK_AB R131, R51, R50 ;  /* 0x000000323383723e */ /* 0x000fe200000010ff */
[----:B------:R-:W-:Y:S01]  /*74c0*/  FFMA R62, R83, R85, R62 ;  /* 0x00000055533e7223 */ /* 0x000fe2000000003e */
[----:B------:R-:W-:Y:S01]  /*74d0*/  LOP3.LUT R80, R141, 0xffff0000, RZ, 0xc0, !PT ;  /* 0xffff00008d507812 */ /* 0x000fe200078ec0ff */
[----:B------:R-:W-:Y:S01]  /*74e0*/  FMUL R63, R76, R63 ;  /* 0x0000003f4c3f7220 */ /* 0x000fe20000400000 */
[----:B------:R-:W-:Y:S01]  /*74f0*/  SHF.L.U32 R85, R142, 0x10, RZ ;  /* 0x000000108e557819 */ /* 0x000fe200000006ff */
[----:B------:R1:W-:Y:S01]  /*7500*/  STS.128 [R172+0x400], R128 ;  /* 0x00040080ac007388 */ /* 0x0003e20000000c00 */
[----:B------:R-:W-:Y:S01]  /*7510*/  FMUL R60, R76, R64 ;  /* 0x000000404c3c7220 */ /* 0x000fe20000400000 */
[----:B------:R-:W-:Y:S01]  /*7520*/  LOP3.LUT R82, R142, 0xffff0000, RZ, 0xc0, !PT ;  /* 0xffff00008e527812 */ /* 0x000fe200078ec0ff */
[C---:B------:R-:W-:Y:S01]  /*7530*/  FMUL R61, R76.reuse, R65 ;  /* 0x000000414c3d7220 */ /* 0x040fe20000400000 */
[----:B------:R-:W-:Y:S01]  /*7540*/  SHF.L.U32 R87, R143, 0x10, RZ ;  /* 0x000000108f577819 */ /* 0x000fe200000006ff */
[C---:B------:R-:W-:Y:S01]  /*7550*/  FMUL R66, R76.reuse, R66 ;  /* 0x000000424c427220 */ /* 0x040fe20000400000 */
[----:B------:R-:W-:Y:S01]  /*7560*/  FFMA R63, R83, R80, R63 ;  /* 0x00000050533f7223 */ /* 0x000fe2000000003f */
[----:B------:R-:W-:Y:S01]  /*7570*/  FMUL R67, R76, R67 ;  /* 0x000000434c437220 */ /* 0x000fe20000400000 */
[----:B------:R-:W-:Y:S01]  /*7580*/  F2FP.BF16.F32.PACK_AB R136, R49, R48 ;  /* 0x000000303188723e */ /* 0x000fe200000010ff */
[----:B------:R-:W-:Y:S01]  /*7590*/  FFMA R60, R83, R85, R60 ;  /* 0x00000055533c7223 */ /* 0x000fe2000000003c */
[----:B------:R-:W-:Y:S01]  /*75a0*/  F2FP.BF16.F32.PACK_AB R137, R55, R54 ;  /* 0x000000363789723e */ /* 0x000fe200000010ff */
[----:B------:R-:W-:Y:S01]  /*75b0*/  FFMA R61, R83, R82, R61 ;  /* 0x00000052533d7223 */ /* 0x000fe2000000003d */
[----:B------:R-:W-:Y:S01]  /*75c0*/  F2FP.BF16.F32.PACK_AB R138, R53, R52 ;  /* 0x00000034358a723e */ /* 0x000fe200000010ff */
[----:B------:R-:W-:Y:S01]  /*75d0*/  FFMA R66, R83, R87, R66 ;  /* 0x0000005753427223 */ /* 0x000fe20000000042 */
[----:B------:R-:W-:Y:S01]  /*75e0*/  F2FP.BF16.F32.PACK_AB R139, R59, R58 ;  /* 0x0000003a3b8b723e */ /* 0x000fe200000010ff */
[----:B------:R-:W-:Y:S01]  /*75f0*/  FFMA R67, R83, R84, R67 ;  /* 0x0000005453437223 */ /* 0x000fe20000000043 */
[----:B------:R-:W-:Y:S02]  /*7600*/  F2FP.BF16.F32.PACK_AB R180, R57, R56 ;  /* 0x0000003839b4723e */ /* 0x000fe400000010ff */
[----:B------:R-:W-:Y:S01]  /*7610*/  F2FP.BF16.F32.PACK_AB R181, R63, R62 ;  /* 0x0000003e3fb5723e */ /* 0x000fe200000010ff */
[----:B------:R1:W-:Y:S01]  /*7620*/  STS.128 [R171+0x400], R136 ;  /* 0x00040088ab007388 */ /* 0x0003e20000000c00 */
[----:B------:R-:W-:Y:S02]  /*7630*/  F2FP.BF16.F32.PACK_AB R182, R61, R60 ;  /* 0x0000003c3db6723e */ /* 0x000fe400000010ff */
[----:B------:R-:W-:Y:S05]  /*7640*/  F2FP.BF16.F32.PACK_AB R183, R67, R66 ;  /* 0x0000004243b7723e */ /* 0x000fea00000010ff */
[----:B------:R1:W-:Y:S01]  /*7650*/  STS.128 [R170+0x400], R180 ;  /* 0x000400b4aa007388 */ /* 0x0003e20000000c00 */
[----:B------:R-:W-:Y:S01]  /*7660*/  @!PT LDS RZ, [RZ] ;  /* 0x00000000fffff984 */ /* 0x000fe20000000800 */
[----:B------:R-:W-:Y:S01]  /*7670*/  @!PT LDS RZ, [RZ] ;  /* 0x00000000fffff984 */ /* 0x000fe20000000800 */
[----:B------:R-:W-:Y:S01]  /*7680*/  @!PT LDS RZ, [RZ] ;  /* 0x00000000fffff984 */ /* 0x000fe20000000800 */
[----:B------:R-:W-:Y:S01]  /*7690*/  @!PT LDS RZ, [RZ] ;  /* 0x00000000fffff984 */ /* 0x000fe20000000800 */
[----:B------:R2:W-:Y:S07]  /*76a0*/  MEMBAR.ALL.CTA ;  /* 0x0000000000007992 */ /* 0x0005ee0000008000 */
[----:B--2---:R-:W2:Y:S02]  /*76b0*/  FENCE.VIEW.ASYNC.S ;  /* 0x00000000000073c6 */ /* 0x004ea40000000000 */
[----:B--2---:R-:W-:Y:S06]  /*76c0*/  BAR.SYNC.DEFER_BLOCKING 0x1, 0x80 ;  /* 0x0042000000007b1d */ /* 0x004fec0000010000 */
[----:B------:R-:W-:Y:S05]  /*76d0*/  @P0 BRA `(.L_x_102) ;  /* 0x0000000000300947 */ /* 0x000fea0003800000 */
[----:B------:R-:W-:Y:S01]  /*76e0*/  UIADD3 UR6, UPT, UPT, UR48, 0x400, URZ ;  /* 0x0000040030067890 */ /* 0x000fe2000fffe0ff */
[----:B------:R-:W-:Y:S01]  /*76f0*/  IMAD.IADD R0, R168, 0x1, R81 ;  /* 0x00000001a8007824 */ /* 0x000fe200078e0251 */
[----:B------:R-:W-:Y:S01]  /*7700*/  UIADD3 UR4, UP0, UPT, UR52, 0xa80, URZ ;  /* 0x00000a8034047890 */ /* 0x000fe2000ff1e0ff */
[----:B------:R-:W-:Y:S03]  /*7710*/  UMOV UR47, UR36 ;  /* 0x00000024002f7c82 */ /* 0x000fe60008000000 */
[----:B------:R-:W-:Y:S01]  /*7720*/  IMAD.U32 R159, RZ, RZ, UR6 ;  /* 0x00000006ff9f7e24 */ /* 0x000fe2000f8e00ff */
[----:B------:R-:W-:Y:S01]  /*7730*/  R2UR UR45, R0 ;  /* 0x00000000002d72ca */ /* 0x000fe200000e0000 */
[----:B------:R-:W-:Y:S03]  /*7740*/  UIADD3.X UR5, UPT, UPT, URZ, UR53, URZ, UP0, !UPT ;  /* 0x00000035ff057290 */ /* 0x000fe600087fe4ff */
[----:B------:R-:W-:Y:S11]  /*7750*/  R2UR UR44, R159 ;  /* 0x000000009f2c72ca */ /* 0x000ff600000e0000 */
[----:B------:R-:W-:Y:S02]  /*7760*/  @!UPT UIADD3 URZ, UPT, UPT, URZ, URZ, URZ ;  /* 0x000000fffffff290 */ /* 0x000fe4000fffe0ff */
[----:B------:R2:W-:Y:S01]  /*7770*/  UTMASTG.3D [UR44], [UR4] ;  /* 0x0000002c040073b5 */ /* 0x0005e20008010000 */
[----:B------:R0:W-:Y:S01]  /*7780*/  UTMACMDFLUSH ;  /* 0x00000000000079b7 */ /* 0x0001e20000000000 */
[----:B--2---:R-:W-:Y:S04]  /*7790*/  DEPBAR.LE SB0, 0x1 ;  /* 0x000080400000791a */ /* 0x004fe80000000000 */
.L_x_102:
[----:B------:R-:W-:Y:S05]  /*77a0*/  BSYNC.RECONVERGENT B0 ;  /* 0x0000000000007941 */ /* 0x000fea0003800200 */
.L_x_101:
[----:B------:R-:W-:Y:S01]  /*77b0*/  BAR.SYNC.DEFER_BLOCKING 0x1, 0x80 ;  /* 0x0042000000007b1d */ /* 0x000fe20000010000 */
[----:B------:R-:W-:Y:S01]  /*77c0*/  ISETP.NE.AND P2, PT, R174, RZ, PT ;  /* 0x000000ffae00720c */ /* 0x000fe20003f45270 */
[----:B------:R-:W-:Y:S01]  /*77d0*/  UISETP.NE.AND UP0, UPT, UR49, URZ, UPT ;  /* 0x000000ff3100728c */ /* 0x000fe2000bf05270 */
[----:B------:R-:W-:Y:S11]  /*77e0*/  LEA R3, R97, UR48, 0x3 ;  /* 0x0000003061037c11 */ /* 0x000ff6000f8e18ff */
[----:B------:R-:W-:Y:S01]  /*77f0*/  @P2 SHF.L.U32 R4, R162, 0x1f, RZ ;  /* 0x0000001fa2042819 */ /* 0x000fe200000006ff */
[----:B------:R-:W-:Y:S06]  /*7800*/  BRA.U !UP0, `(.L_x_103) ;  /* 0x0000000108247547 */ /* 0x000fec000b800000 */
[----:B------:R-:W-:Y:S01]  /*7810*/  IMAD.U32 R5, RZ, RZ, UR51 ;  /* 0x00000033ff057e24 */ /* 0x000fe2000f8e00ff */
[----:B------:R-:W-:Y:S01]  /*7820*/  MOV R0, UR37 ;  /* 0x0000002500007c02 */ /* 0x000fe20008000f00 */
[----:B------:R-:W-:Y:S03]  /*7830*/  UIADD3 UR51, UPT, UPT, UR51, 0x1, URZ ;  /* 0x0000000133337890 */ /* 0x000fe6000fffe0ff */
[----:B------:R-:W-:Y:S01]  /*7840*/  @P2 LEA R5, R5, UR48, 0x3 ;  /* 0x0000003005052c11 */ /* 0x000fe2000f8e18ff */
[----:B------:R-:W-:Y:S04]  /*7850*/  UISETP.NE.AND UP0, UPT, UR51, 0x4, UPT ;  /* 0x000000043300788c */ /* 0x000fe8000bf05270 */
[----:B------:R-:W-:Y:S01]  /*7860*/  @P2 VIADD R5, R5, 0x50 ;  /* 0x0000005005052836 */ /* 0x000fe20000000000 */
[----:B------:R-:W-:Y:S04]  /*7870*/  USEL UR51, UR51, URZ, UP0 ;  /* 0x000000ff33337287 */ /* 0x000fe80008000000 */
[----:B------:R-:W-:Y:S04]  /*7880*/  @P2 PRMT R0, R0, 0x654, R5 ;  /* 0x0000065400002816 */ /* 0x000fe80000000005 */
[----:B------:R2:W-:Y:S04]  /*7890*/  @P2 SYNCS.ARRIVE.TRANS64.RED.A1T0 RZ, [R0+URZ], RZ ;  /* 0x000000ff00ff29a7 */ /* 0x0005e800081004ff */
.L_x_103:
[----:B------:R-:W4:Y:S01]  /*78a0*/  @P2 SYNCS.PHASECHK.TRANS64.TRYWAIT P1, [R3+URZ+0x30], R4 ;  /* 0x00003004030025a7 */ /* 0x000f2200080211ff */
[----:B------:R-:W-:Y:S01]  /*78b0*/  ISETP.NE.AND P0, PT, R79, RZ, PT ;  /* 0x000000ff4f00720c */ /* 0x000fe20003f05270 */
[----:B--2---:R-:W-:Y:S01]  /*78c0*/  IMAD.MOV.U32 R0, RZ, RZ, 0x80 ;  /* 0x00000080ff007424 */ /* 0x004fe200078e00ff */
[----:B------:R-:W-:Y:S04]  /*78d0*/  BSSY B1, `(.L_x_104) ;  /* 0x0000020000017945 */ /* 0x000fe80003800000 */
[----:B------:R-:W-:Y:S02]  /*78e0*/  SEL R81, R0, 0x40, !P0 ;  /* 0x0000004000517807 */ /* 0x000fe40004000000 */
[----:B----4-:R-:W-:Y:S01]  /*78f0*/  @P2 SEL R99, RZ, 0x1, !P1 ;  /* 0x00000001ff632807 */ /* 0x010fe20004800000 */
[----:B------:R-:W-:Y:S06]  /*7900*/  @!P2 BRA `(.L_x_105) ;  /* 0x000000000070a947 */ /* 0x000fec0003800000 */
[----:B------:R-:W-:Y:S01]  /*7910*/  ISETP.NE.AND P2, PT, R104, RZ, PT ;  /* 0x000000ff6800720c */ /* 0x000fe20003f45270 */
[----:B------:R-:W-:Y:S01]  /*7920*/  BSSY B0, `(.L_x_106) ;  /* 0x000000b000007945 */ /* 0x000fe20003800000 */
[----:B------:R-:W-:Y:S11]  /*7930*/  ISETP.NE.AND P0, PT, R99, RZ, PT ;  /* 0x000000ff6300720c */ /* 0x000ff60003f05270 */
[----:B------:R-:W-:Y:S05]  /*7940*/  @P2 IMAD R6, R97, 0x4000, R178 ;  /* 0x0000400061062824 */ /* 0x000fea00078e02b2 */
[----:B------:R-:W-:Y:S04]  /*7950*/  @P2 IADD3 R9, PT, PT, R6, UR48, RZ ;  /* 0x0000003006092c10 */ /* 0x000fe8000fffe0ff */
[----:B------:R-:W-:Y:S01]  /*7960*/  @P2 IADD3 R7, PT, PT, R96, R9, RZ ;  /* 0x0000000960072210 */ /* 0x000fe20007ffe0ff */
[--C-:B------:R-:W-:Y:S02]  /*7970*/  @P2 IMAD.IADD R5, R86, 0x1, R9.reuse ;  /* 0x0000000156052824 */ /* 0x100fe400078e0209 */
[----:B------:R-:W-:Y:S01]  /*7980*/  @P2 IMAD.IADD R4, R98, 0x1, R9 ;  /* 0x0000000162042824 */ /* 0x000fe200078e0209 */
[----:B------:R-:W-:Y:S06]  /*7990*/  @P0 BRA `(.L_x_107) ;  /* 0x00000000000c0947 */ /* 0x000fec0003800000 */
[----:B------:R-:W-:Y:S04]  /*79a0*/  SHF.L.U32 R0, R162, 0x1f, RZ ;  /* 0x0000001fa2007819 */ /* 0x000fe800000006ff */
[----:B------:R-:W2:Y:S02]  /*79b0*/  SYNCS.PHASECHK.TRANS64.TRYWAIT P0, [R3+URZ+0x30], R0 ;  /* 0x00003000030075a7 */ /* 0x000ea400080011ff */
[----:B--2---:R-:W-:Y:S05]  /*79c0*/  @!P0 BRA `(.L_x_108) ;  /* 0x0000004800088947 */ /* 0x004fea0003800000 */
.L_x_107:
[----:B------:R-:W-:Y:S05]  /*79d0*/  BSYNC B0 ;  /* 0x0000000000007941 */ /* 0x000fea0003800000 */
.L_x_106:
[----:B------:R-:W-:Y:S01]  /*79e0*/  ISETP.NE.AND P0, PT, R104, RZ, PT ;  /* 0x000000ff6800720c */ /* 0x000fe20003f05270 */
[----:B------:R-:W-:Y:S11]  /*79f0*/  VIADD R97, R97, 0x1 ;  /* 0x0000000161617836 */ /* 0x000ff60000000000 */
[----:B------:R-:W-:Y:S01]  /*7a00*/  @!UPT UIADD3 URZ, UPT, UPT, URZ, URZ, URZ ;  /* 0x000000fffffff290 */ /* 0x000fe2000fffe0ff */
[----:B------:R4:W1:Y:S01]  /*7a10*/  @P0 LDS.128 R88, [R6+UR48+0x400] ;  /* 0x0004003006580984 */ /* 0x0008620008000c00 */
[--C-:B--2---:R-:W-:Y:S01]  /*7a20*/  @P0 IMAD.IADD R3, R96, 0x1, R5.reuse ;  /* 0x0000000160030824 */ /* 0x104fe200078e0205 */
[C---:B------:R-:W-:Y:S01]  /*7a30*/  @P0 IADD3 R0, PT, PT, R98.reuse, R7, RZ ;  /* 0x0000000762000210 */ /* 0x040fe20007ffe0ff */
[C---:B------:R-:W-:Y:S01]  /*7a40*/  @P0 IMAD.IADD R8, R98.reuse, 0x1, R5 ;  /* 0x0000000162080824 */ /* 0x040fe200078e0205 */
[----:B------:R4:W2:Y:S02]  /*7a50*/  @P0 LDS.128 R92, [R4+0x400] ;  /* 0x00040000045c0984 */ /* 0x0008a40000000c00 */
[----:B------:R-:W-:Y:S02]  /*7a60*/  @P0 IADD3 R9, PT, PT, R98, R3, RZ ;  /* 0x0000000362090210 */ /* 0x000fe40007ffe0ff */
[----:B------:R4:W1:Y:S04]  /*7a70*/  @P0 LDS.128 R100, [R7+0x400] ;  /* 0x0004000007640984 */ /* 0x0008680000000c00 */
[----:B------:R4:W1:Y:S04]  /*7a80*/  @P0 LDS.128 R108, [R0+0x400] ;  /* 0x00040000006c0984 */ /* 0x0008680000000c00 */
[----:B------:R4:W1:Y:S04]  /*7a90*/  @P0 LDS.128 R116, [R5+0x400] ;  /* 0x0004000005740984 */ /* 0x0008680000000c00 */
[----:B------:R4:W1:Y:S04]  /*7aa0*/  @P0 LDS.128 R124, [R8+0x400] ;  /* 0x00040000087c0984 */ /* 0x0008680000000c00 */
[----:B------:R4:W1:Y:S04]  /*7ab0*/  @P0 LDS.128 R132, [R3+0x400] ;  /* 0x0004000003840984 */ /* 0x0008680000000c00 */
[----:B------:R4:W1:Y:S02]  /*7ac0*/  @P0 LDS.128 R140, [R9+0x400] ;  /* 0x00040000098c0984 */ /* 0x0008640000000c00 */
.L_x_105:
[----:B------:R-:W-:Y:S05]  /*7ad0*/  BSYNC B1 ;  /* 0x0000000000017941 */ /* 0x000fea0003800000 */
.L_x_104:
[----:B------:R-:W-:Y:S05]  /*7ae0*/  IMAD.IADD R64, R78, 0x1, R81 ;  /* 0x000000014e407824 */ /* 0x000fea00078e0251 */
[----:B----4-:R-:W-:Y:S04]  /*7af0*/  SHF.R.U32.HI R3, RZ, 0x15, R64 ;  /* 0x00000015ff037819 */ /* 0x010fe80000011640 */
[----:B------:R-:W-:Y:S11]  /*7b00*/  LOP3.LUT P0, RZ, R3, 0x3, R158, 0x48, !PT ;  /* 0x0000000303ff7812 */ /* 0x000ff6000780489e */
[----:B------:R-:W-:Y:S02]  /*7b10*/  @!UPT UIADD3 URZ, UPT, UPT, URZ, URZ, URZ ;  /* 0x000000fffffff290 */ /* 0x000fe4000fffe0ff */
        /* <DEDUP_REMOVED lines=17> */
.L_x_109:
[----:B------:R-:W-:Y:S01]  /*7c30*/  ISETP.NE.AND P6, PT, R174, RZ, PT ;  /* 0x000000ffae00720c */ /* 0x000fe20003fc5270 */
[----:B------:R-:W-:Y:S05]  /*7c40*/  WARPSYNC.ALL ;  /* 0x0000000000007948 */ /* 0x000fea0003800000 */
[----:B------:R-:W-:Y:S01]  /*7c50*/  R2UR UR4, R64 ;  /* 0x00000000400472ca */ /* 0x000fe200000e0000 */
[----:B------:R-:W-:Y:S01]  /*7c60*/  BSSY.RECONVERGENT B0, `(.L_x_110) ;  /* 0x0000104000007945 */ /* 0x000fe20003800200 */
[----:B------:R-:W-:Y:S02]  /*7c70*/  MOV R0, UR51 ;  /* 0x0000003300007c02 */ /* 0x000fe40008000f00 */
[----:B------:R-:W-:Y:S02]  /*7c80*/  MOV R105, UR37 ;  /* 0x0000002500697c02 */ /* 0x000fe40008000f00 */
[----:B-1----:R-:W-:Y:S02]  /*7c90*/  SHF.L.U32 R80, R88, 0x10, RZ ;  /* 0x0000001058507819 */ /* 0x002fe400000006ff */
[----:B------:R-:W-:Y:S02]  /*7ca0*/  @P6 LEA R0, R0, UR48, 0x3 ;  /* 0x0000003000006c11 */ /* 0x000fe4000f8e18ff */
[----:B------:R-:W-:Y:S02]  /*7cb0*/  LOP3.LUT R82, R88, 0xffff0000, RZ, 0xc0, !PT ;  /* 0xffff000058527812 */ /* 0x000fe400078ec0ff */
[----:B------:R-:W-:Y:S01]  /*7cc0*/  @P6 IADD3 R0, PT, PT, R0, 0x50, RZ ;  /* 0x0000005000006810 */ /* 0x000fe20007ffe0ff */
[----:B------:R-:W1:Y:S01]  /*7cd0*/  LDTM.x64 R4, tmem[UR4] ;  /* 0x00000004000479ee */ /* 0x000e620008340000 */
[----:B------:R-:W-:Y:S02]  /*7ce0*/  SHF.L.U32 R85, R89, 0x10, RZ ;  /* 0x0000001059557819 */ /* 0x000fe400000006ff */
[----:B------:R-:W-:Y:S02]  /*7cf0*/  @P6 PRMT R105, R105, 0x654, R0 ;  /* 0x0000065469696816 */ /* 0x000fe40000000000 */
[----:B------:R-:W-:Y:S02]  /*7d00*/  LOP3.LUT R84, R89, 0xffff0000, RZ, 0xc0, !PT ;  /* 0xffff000059547812 */ /* 0x000fe400078ec0ff */
[----:B------:R-:W-:Y:S02]  /*7d10*/  SHF.L.U32 R87, R90, 0x10, RZ ;  /* 0x000000105a577819 */ /* 0x000fe400000006ff */
[----:B------:R-:W-:Y:S01]  /*7d20*/  ISETP.NE.AND P0, PT, R165, RZ, PT ;  /* 0x000000ffa500720c */ /* 0x000fe20003f05270 */
[C---:B-1----:R-:W-:Y:S01]  /*7d30*/  FMUL R0, R76.reuse, R4 ;  /* 0x000000044c007220 */ /* 0x042fe20000400000 */
[C---:B------:R-:W-:Y:S01]  /*7d40*/  FMUL R3, R76.reuse, R5 ;  /* 0x000000054c037220 */ /* 0x040fe20000400000 */
[C---:B------:R-:W-:Y:S01]  /*7d50*/  FMUL R6, R76.reuse, R6 ;  /* 0x000000064c067220 */ /* 0x040fe20000400000 */
[----:B------:R-:W-:Y:S01]  /*7d60*/  FMUL R7, R76, R7 ;  /* 0x000000074c077220 */ /* 0x000fe20000400000 */
[C---:B------:R-:W-:Y:S01]  /*7d70*/  FFMA R0, R83.reuse, R80, R0 ;  /* 0x0000005053007223 */ /* 0x040fe20000000000 */
[----:B------:R-:W-:Y:S01]  /*7d80*/  LOP3.LUT R80, R90, 0xffff0000, RZ, 0xc0, !PT ;  /* 0xffff00005a507812 */ /* 0x000fe200078ec0ff */
[----:B------:R-:W-:Y:S01]  /*7d90*/  FFMA R3, R83, R82, R3 ;  /* 0x0000005253037223 */ /* 0x000fe20000000003 */
[----:B------:R-:W-:Y:S01]  /*7da0*/  LOP3.LUT R82, R103, 0xffff0000, RZ, 0xc0, !PT ;  /* 0xffff000067527812 */ /* 0x000fe200078ec0ff */
[C---:B------:R-:W-:Y:S01]  /*7db0*/  FMUL R4, R76.reuse, R8 ;  /* 0x000000084c047220 */ /* 0x040fe20000400000 */
[C---:B------:R-:W-:Y:S01]  /*7dc0*/  FMUL R5, R76.reuse, R9 ;  /* 0x000000094c057220 */ /* 0x040fe20000400000 */
[----:B------:R-:W-:Y:S01]  /*7dd0*/  FFMA R6, R83, R85, R6 ;  /* 0x0000005553067223 */ /* 0x000fe20000000006 */
[----:B------:R-:W-:Y:S01]  /*7de0*/  F2FP.BF16.F32.PACK_AB R112, R3, R0 ;  /* 0x000000000370723e */ /* 0x000fe200000010ff */
[----:B------:R-:W-:Y:S01]  /*7df0*/  FFMA R7, R83, R84, R7 ;  /* 0x0000005453077223 */ /* 0x000fe20000000007 */
[----:B------:R-:W-:Y:S01]  /*7e00*/  SHF.L.U32 R3, R91, 0x10, RZ ;  /* 0x000000105b037819 */ /* 0x000fe200000006ff */
[----:B------:R-:W-:Y:S01]  /*7e10*/  FFMA R4, R83, R87, R4 ;  /* 0x0000005753047223 */ /* 0x000fe20000000004 */
[----:B------:R-:W-:Y:S01]  /*7e20*/  LOP3.LUT R0, R91, 0xffff0000, RZ, 0xc0, !PT ;  /* 0xffff00005b007812 */ /* 0x000fe200078ec0ff */
[----:B------:R-:W-:Y:S01]  /*7e30*/  FMUL R10, R76, R10 ;  /* 0x0000000a4c0a7220 */ /* 0x000fe20000400000 */
[C---:B--2---:R-:W-:Y:S01]  /*7e40*/  SHF.L.U32 R85, R92.reuse, 0x10, RZ ;  /* 0x000000105c557819 */ /* 0x044fe200000006ff */
[----:B------:R-:W-:Y:S01]  /*7e50*/  FFMA R5, R83, R80, R5 ;  /* 0x0000005053057223 */ /* 0x000fe20000000005 */
[----:B------:R-:W-:Y:S01]  /*7e60*/  LOP3.LUT R80, R92, 0xffff0000, RZ, 0xc0, !PT ;  /* 0xffff00005c507812 */ /* 0x000fe200078ec0ff */
[C---:B------:R-:W-:Y:S01]  /*7e70*/  FMUL R11, R76.reuse, R11 ;  /* 0x0000000b4c0b7220 */ /* 0x040fe20000400000 */
[----:B------:R-:W-:Y:S01]  /*7e80*/  F2FP.BF16.F32.PACK_AB R113, R7, R6 ;  /* 0x000000060771723e */ /* 0x000fe200000010ff */
[C---:B------:R-:W-:Y:S01]  /*7e90*/  FMUL R8, R76.reuse, R12 ;  /* 0x0000000c4c087220 */ /* 0x040fe20000400000 */
[----:B------:R-:W-:Y:S01]  /*7ea0*/  F2FP.BF16.F32.PACK_AB R114, R5, R4 ;  /* 0x000000040572723e */ /* 0x000fe200000010ff */
[----:B------:R-:W-:Y:S01]  /*7eb0*/  FMUL R9, R76, R13 ;  /* 0x0000000d4c097220 */ /* 0x000fe20000400000 */
[C---:B------:R-:W-:Y:S01]  /*7ec0*/  FFMA R10, R83.reuse, R3, R10 ;  /* 0x00000003530a7223 */ /* 0x040fe2000000000a */
[----:B------:R-:W-:Y:S01]  /*7ed0*/  SHF.L.U32 R3, R94, 0x10, RZ ;  /* 0x000000105e037819 */ /* 0x000fe200000006ff */
[----:B------:R-:W-:Y:S01]  /*7ee0*/  FFMA R11, R83, R0, R11 ;  /* 0x00000000530b7223 */ /* 0x000fe2000000000b */
[----:B------:R-:W-:Y:S01]  /*7ef0*/  SHF.L.U32 R0, R93, 0x10, RZ ;  /* 0x000000105d007819 */ /* 0x000fe200000006ff */
[C---:B------:R-:W-:Y:S01]  /*7f00*/  FFMA R8, R83.reuse, R85, R8 ;  /* 0x0000005553087223 */ /* 0x040fe20000000008 */
[----:B------:R-:W-:Y:S01]  /*7f10*/  SHF.L.U32 R85, R100, 0x10, RZ ;  /* 0x0000001064557819 */ /* 0x000fe200000006ff */
        /* <DEDUP_REMOVED lines=8> */
[----:B------:R-:W-:Y:S01]  /*7fa0*/  LOP3.LUT R0, R94, 0xffff0000, RZ, 0xc0, !PT ;  /* 0xffff00005e007812 */ /* 0x000fe200078ec0ff */
[----:B------:R-:W-:Y:S01]  /*7fb0*/  FFMA R15, R83, R80, R15 ;  /* 0x00000050530f7223 */ /* 0x000fe2000000000f */
[----:B------:R-:W-:Y:S01]  /*7fc0*/  LOP3.LUT R80, R95, 0xffff0000, RZ, 0xc0, !PT ;  /* 0xffff00005f507812 */ /* 0x000fe200078ec0ff */
[----:B------:R-:W-:Y:S01]  /*7fd0*/  FFMA R12, R83, R3, R12 ;  /* 0x00000003530c7223 */ /* 0x000fe2000000000c */
[----:B------:R-:W-:Y:S01]  /*7fe0*/  SHF.L.U32 R3, R95, 0x10, RZ ;  /* 0x000000105f037819 */ /* 0x000fe200000006ff */
[C---:B------:R-:W-:Y:S01]  /*7ff0*/  FMUL R13, R76.reuse, R17 ;  /* 0x000000114c0d7220 */ /* 0x040fe20000400000 */
[----:B------:R-:W-:Y:S01]  /*8000*/  F2FP.BF16.F32.PACK_AB R121, R15, R14 ;  /* 0x0000000e0f79723e */ /* 0x000fe200000010ff */
[C---:B------:R-:W-:Y:S01]  /*8010*/  FMUL R18, R76.reuse, R18 ;  /* 0x000000124c127220 */ /* 0x040fe20000400000 */
[----:B------:R-:W-:Y:S01]  /*8020*/  FMUL R19, R76, R19 ;  /* 0x000000134c137220 */ /* 0x000fe20000400000 */
[C---:B------:R-:W-:Y:S01]  /*8030*/  FFMA R13, R83.reuse, R0, R13 ;  /* 0x00000000530d7223 */ /* 0x040fe2000000000d */
[----:B------:R-:W-:Y:S01]  /*8040*/  LOP3.LUT R0, R100, 0xffff0000, RZ, 0xc0, !PT ;  /* 0xffff000064007812 */ /* 0x000fe200078ec0ff */
[C---:B------:R-:W-:Y:S01]  /*8050*/  FMUL R16, R76.reuse, R20 ;  /* 0x000000144c107220 */ /* 0x040fe20000400000 */
[----:B------:R-:W-:Y:S01]  /*8060*/  FFMA R18, R83, R3, R18 ;  /* 0x0000000353127223 */ /* 0x000fe20000000012 */
[----:B------:R-:W-:Y:S01]  /*8070*/  SHF.L.U32 R3, R101, 0x10, RZ ;  /* 0x0000001065037819 */ /* 0x000fe200000006ff */
[----:B------:R-:W-:Y:S01]  /*8080*/  FMUL R17, R76, R21 ;  /* 0x000000154c117220 */ /* 0x000fe20000400000 */
[----:B------:R-:W-:Y:S01]  /*8090*/  F2FP.BF16.F32.PACK_AB R122, R13, R12 ;  /* 0x0000000c0d7a723e */ /* 0x000fe200000010ff */
[C---:B------:R-:W-:Y:S01]  /*80a0*/  FFMA R19, R83.reuse, R80, R19 ;  /* 0x0000005053137223 */ /* 0x040fe20000000013 */
[----:B------:R-:W-:Y:S01]  /*80b0*/  LOP3.LUT R80, R102, 0xffff0000, RZ, 0xc0, !PT ;  /* 0xffff000066507812 */ /* 0x000fe200078ec0ff */
[----:B------:R-:W-:Y:S01]  /*80c0*/  FMUL R22, R76, R22 ;  /* 0x000000164c167220 */ /* 0x000fe20000400000 */
[----:B------:R-:W-:Y:S01]  /*80d0*/  FFMA R16, R83, R85, R16 ;  /* 0x0000005553107223 */ /* 0x000fe20000000010 */
[----:B------:R-:W-:Y:S01]  /*80e0*/  SHF.L.U32 R85, R103, 0x10, RZ ;  /* 0x0000001067557819 */ /* 0x000fe200000006ff */
[----:B------:R-:W-:Y:S01]  /*80f0*/  FFMA R17, R83, R0, R17 ;  /* 0x0000000053117223 */ /* 0x000fe20000000011 */
[----:B------:R-:W-:Y:S01]  /*8100*/  LOP3.LUT R0, R101, 0xffff0000, RZ, 0xc0, !PT ;  /* 0xffff000065007812 */ /* 0x000fe200078ec0ff */
[----:B------:R-:W-:Y:S01]  /*8110*/  FFMA R22, R83, R3, R22 ;  /* 0x0000000353167223 */ /* 0x000fe20000000016 */
[----:B------:R-:W-:Y:S01]  /*8120*/  SHF.L.U32 R3, R102, 0x10, RZ ;  /* 0x0000001066037819 */ /* 0x000fe200000006ff */
[C---:B------:R-:W-:Y:S01]  /*8130*/  FMUL R23, R76.reuse, R23 ;  /* 0x000000174c177220 */ /* 0x040fe20000400000 */
[----:B------:R-:W-:Y:S01]  /*8140*/  F2FP.BF16.F32.PACK_AB R123, R19, R18 ;  /* 0x00000012137b723e */ /* 0x000fe200000010ff */
[C---:B------:R-:W-:Y:S01]  /*8150*/  FMUL R20, R76.reuse, R24 ;  /* 0x000000184c147220 */ /* 0x040fe20000400000 */
[----:B------:R-:W-:Y:S01]  /*8160*/  F2FP.BF16.F32.PACK_AB R128, R17, R16 ;  /* 0x000000101180723e */ /* 0x000fe200000010ff */
[----:B------:R-:W-:Y:S01]  /*8170*/  FMUL R21, R76, R25 ;  /* 0x000000194c157220 */ /* 0x000fe20000400000 */
[C---:B------:R-:W-:Y:S01]  /*8180*/  FFMA R23, R83.reuse, R0, R23 ;  /* 0x0000000053177223 */ /* 0x040fe20000000017 */
[----:B------:R-:W-:Y:S01]  /*8190*/  SHF.L.U32 R0, R108, 0x10, RZ ;  /* 0x000000106c007819 */ /* 0x000fe200000006ff */
[C---:B------:R-:W-:Y:S01]  /*81a0*/  FMUL R26, R76.reuse, R26 ;  /* 0x0000001a4c1a7220 */ /* 0x040fe20000400000 */
[----:B------:R-:W-:Y:S01]  /*81b0*/  FMUL R27, R76, R27 ;  /* 0x0000001b4c1b7220 */ /* 0x000fe20000400000 */
        /* <DEDUP_REMOVED lines=14> */
[----:B------:R-:W-:Y:S01]  /*82a0*/  FMUL R30, R76, R30 ;  /* 0x0000001e4c1e7220 */ /* 0x000fe20000400000 */
[----:B------:R-:W-:Y:S01]  /*82b0*/  F2FP.BF16.F32.PACK_AB R131, R27, R26 ;  /* 0x0000001a1b83723e */ /* 0x000fe200000010ff */
[C---:B------:R-:W-:Y:S01]  /*82c0*/  FFMA R25, R83.reuse, R80, R25 ;  /* 0x0000005053197223 */ /* 0x040fe20000000019 */
[----:B------:R-:W-:Y:S01]  /*82d0*/  LOP3.LUT R80, R110, 0xffff0000, RZ, 0xc0, !PT ;  /* 0xffff00006e507812 */ /* 0x000fe200078ec0ff */
        /* <DEDUP_REMOVED lines=36> */
[----:B------:R1:W-:Y:S01]  /*8520*/  STS.128 [R178+UR48+0x4400], R112 ;  /* 0x00440070b2007988 */ /* 0x0003e20008000c30 */
        /* <DEDUP_REMOVED lines=12> */
[----:B------:R2:W-:Y:S01]  /*85f0*/  STS.128 [R177+0x4400], R120 ;  /* 0x00440078b1007388 */ /* 0x0005e20000000c00 */
        /* <DEDUP_REMOVED lines=12> */
[----:B------:R4:W-:Y:S01]  /*86c0*/  STS.128 [R176+0x4400], R128 ;  /* 0x00440080b0007388 */ /* 0x0009e20000000c00 */
[----:B------:R-:W-:Y:S01]  /*86d0*/  FMUL R51, R76, R51 ;  /* 0x000000334c337220 */ /* 0x000fe20000400000 */
[C---:B------:R-:W-:Y:S01]  /*86e0*/  FFMA R44, R83.reuse, R3, R44 ;  /* 0x00000003532c7223 */ /* 0x040fe2000000002c */
[C---:B------:R-:W-:Y:S01]  /*86f0*/  SHF.L.U32 R3, R132.reuse, 0x10, RZ ;  /* 0x0000001084037819 */ /* 0x040fe200000006ff */
[----:B------:R-:W-:Y:S01]  /*8700*/  FFMA R45, R83, R80, R45 ;  /* 0x00000050532d7223 */ /* 0x000fe2000000002d */
[----:B------:R-:W-:Y:S01]  /*8710*/  LOP3.LUT R80, R133, 0xffff0000, RZ, 0xc0, !PT ;  /* 0xffff000085507812 */ /* 0x000fe200078ec0ff */
        /* <DEDUP_REMOVED lines=8> */
[C---:B------:R-:W-:Y:S01]  /*87a0*/  FMUL R54, R76.reuse, R54 ;  /* 0x000000364c367220 */ /* 0x040fe20000400000 */
[----:B------:R-:W-:Y:S01]  /*87b0*/  F2FP.BF16.F32.PACK_AB R114, R37, R36 ;  /* 0x000000242572723e */ /* 0x000fe200000010ff */
[----:B------:R1:W-:Y:S01]  /*87c0*/  STS.128 [R175+0x4400], R136 ;  /* 0x00440088af007388 */ /* 0x0003e20000000c00 */
[----:B------:R-:W-:Y:S01]  /*87d0*/  F2FP.BF16.F32.PACK_AB R115, R43, R42 ;  /* 0x0000002a2b73723e */ /* 0x000fe200000010ff */
[----:B------:R-:W-:Y:S01]  /*87e0*/  FMUL R55, R76, R55 ;  /* 0x000000374c377220 */ /* 0x000fe20000400000 */
[----:B--2---:R-:W-:Y:S01]  /*87f0*/  F2FP.BF16.F32.PACK_AB R120, R41, R40 ;  /* 0x000000282978723e */ /* 0x004fe200000010ff */
[----:B------:R-:W-:Y:S01]  /*8800*/  FFMA R48, R83, R3, R48 ;  /* 0x0000000353307223 */ /* 0x000fe20000000030 */
[----:B------:R-:W-:Y:S01]  /*8810*/  SHF.L.U32 R3, R135, 0x10, RZ ;  /* 0x0000001087037819 */ /* 0x000fe200000006ff */
[----:B------:R-:W-:Y:S01]  /*8820*/  FFMA R49, R83, R0, R49 ;  /* 0x0000000053317223 */ /* 0x000fe20000000031 */
[C---:B------:R-:W-:Y:S01]  /*8830*/  SHF.L.U32 R0, R134.reuse, 0x10, RZ ;  /* 0x0000001086007819 */ /* 0x040fe200000006ff */
[----:B------:R2:W-:Y:S01]  /*8840*/  STS.128 [R173+0x4400], R112 ;  /* 0x00440070ad007388 */ /* 0x0005e20000000c00 */
[----:B------:R-:W-:Y:S01]  /*8850*/  F2FP.BF16.F32.PACK_AB R121, R47, R46 ;  /* 0x0000002e2f79723e */ /* 0x000fe200000010ff */
[----:B------:R-:W-:Y:S01]  /*8860*/  FFMA R54, R83, R85, R54 ;  /* 0x0000005553367223 */ /* 0x000fe20000000036 */
[----:B------:R-:W-:Y:S01]  /*8870*/  SHF.L.U32 R85, R141, 0x10, RZ ;  /* 0x000000108d557819 */ /* 0x000fe200000006ff */
[----:B------:R-:W-:Y:S01]  /*8880*/  FFMA R55, R83, R80, R55 ;  /* 0x0000005053377223 */ /* 0x000fe20000000037 */
[----:B------:R-:W-:Y:S01]  /*8890*/  LOP3.LUT R80, R134, 0xffff0000, RZ, 0xc0, !PT ;  /* 0xffff000086507812 */ /* 0x000fe200078ec0ff */
[C---:B------:R-:W-:Y:S01]  /*88a0*/  FMUL R52, R76.reuse, R56 ;  /* 0x000000384c347220 */ /* 0x040fe20000400000 */
[----:B------:R-:W-:Y:S01]  /*88b0*/  F2FP.BF16.F32.PACK_AB R122, R45, R44 ;  /* 0x0000002c2d7a723e */ /* 0x000fe200000010ff */
[C---:B------:R-:W-:Y:S01]  /*88c0*/  FMUL R53, R76.reuse, R57 ;  /* 0x000000394c357220 */ /* 0x040fe20000400000 */
[C---:B------:R-:W-:Y:S01]  /*88d0*/  FMUL R58, R76.reuse, R58 ;  /* 0x0000003a4c3a7220 */ /* 0x040fe20000400000 */
[----:B------:R-:W-:Y:S01]  /*88e0*/  FFMA R52, R83, R0, R52 ;  /* 0x0000000053347223 */ /* 0x000fe20000000034 */
[----:B------:R-:W-:Y:S01]  /*88f0*/  LOP3.LUT R0, R135, 0xffff0000, RZ, 0xc0, !PT ;  /* 0xffff000087007812 */ /* 0x000fe200078ec0ff */
[C---:B------:R-:W-:Y:S01]  /*8900*/  FFMA R53, R83.reuse, R80, R53 ;  /* 0x0000005053357223 */ /* 0x040fe20000000035 */
[----:B------:R-:W-:Y:S01]  /*8910*/  FFMA R58, R83, R3, R58 ;  /* 0x00000003533a7223 */ /* 0x000fe2000000003a */
[----:B------:R-:W-:Y:S01]  /*8920*/  FMUL R59, R76, R59 ;  /* 0x0000003b4c3b7220 */ /* 0x000fe20000400000 */
[----:B------:R-:W-:Y:S01]  /*8930*/  SHF.L.U32 R3, R140, 0x10, RZ ;  /* 0x000000108c037819 */ /* 0x000fe200000006ff */
[----:B------:R-:W-:Y:S01]  /*8940*/  FMUL R56, R76, R60 ;  /* 0x0000003c4c387220 */ /* 0x000fe20000400000 */
[----:B------:R-:W-:Y:S01]  /*8950*/  LOP3.LUT R80, R140, 0xffff0000, RZ, 0xc0, !PT ;  /* 0xffff00008c507812 */ /* 0x000fe200078ec0ff */
[C---:B------:R-:W-:Y:S01]  /*8960*/  FMUL R57, R76.reuse, R61 ;  /* 0x0000003d4c397220 */ /* 0x040fe20000400000 */
[----:B------:R-:W-:Y:S01]  /*8970*/  F2FP.BF16.F32.PACK_AB R123, R51, R50 ;  /* 0x00000032337b723e */ /* 0x000fe200000010ff */
[C---:B------:R-:W-:Y:S01]  /*8980*/  FMUL R62, R76.reuse, R62 ;  /* 0x0000003e4c3e7220 */ /* 0x040fe20000400000 */
[C---:B------:R-:W-:Y:S01]  /*8990*/  FFMA R59, R83.reuse, R0, R59 ;  /* 0x00000000533b7223 */ /* 0x040fe2000000003b */
[----:B------:R-:W-:Y:S01]  /*89a0*/  FFMA R56, R83, R3, R56 ;  /* 0x0000000353387223 */ /* 0x000fe20000000038 */
[----:B------:R-:W-:Y:S01]  /*89b0*/  LOP3.LUT R0, R141, 0xffff0000, RZ, 0xc0, !PT ;  /* 0xffff00008d007812 */ /* 0x000fe200078ec0ff */
[----:B------:R2:W-:Y:S01]  /*89c0*/  STS.128 [R172+0x4400], R120 ;  /* 0x00440078ac007388 */ /* 0x0005e20000000c00 */
[C---:B------:R-:W-:Y:S01]  /*89d0*/  FFMA R57, R83.reuse, R80, R57 ;  /* 0x0000005053397223 */ /* 0x040fe20000000039 */
[----:B------:R-:W-:Y:S01]  /*89e0*/  FMUL R63, R76, R63 ;  /* 0x0000003f4c3f7220 */ /* 0x000fe20000400000 */
[----:B------:R-:W-:Y:S01]  /*89f0*/  SHF.L.U32 R3, R142, 0x10, RZ ;  /* 0x000000108e037819 */ /* 0x000fe200000006ff */
[----:B------:R-:W-:Y:S01]  /*8a00*/  FFMA R62, R83, R85, R62 ;  /* 0x00000055533e7223 */ /* 0x000fe2000000003e */
[----:B------:R-:W-:Y:S01]  /*8a10*/  FMUL R60, R76, R64 ;  /* 0x000000404c3c7220 */ /* 0x000fe20000400000 */
[----:B------:R-:W-:Y:S01]  /*8a20*/  LOP3.LUT R80, R142, 0xffff0000, RZ, 0xc0, !PT ;  /* 0xffff00008e507812 */ /* 0x000fe200078ec0ff */
[C---:B------:R-:W-:Y:S01]  /*8a30*/  FMUL R61, R76.reuse, R65 ;  /* 0x000000414c3d7220 */ /* 0x040fe20000400000 */
[----:B------:R-:W-:Y:S01]  /*8a40*/  SHF.L.U32 R85, R143, 0x10, RZ ;  /* 0x000000108f557819 */ /* 0x000fe200000006ff */
[C---:B------:R-:W-:Y:S01]  /*8a50*/  FMUL R66, R76.reuse, R66 ;  /* 0x000000424c427220 */ /* 0x040fe20000400000 */
[----:B------:R-:W-:Y:S01]  /*8a60*/  FFMA R63, R83, R0, R63 ;  /* 0x00000000533f7223 */ /* 0x000fe2000000003f */
[----:B------:R-:W-:Y:S01]  /*8a70*/  FMUL R67, R76, R67 ;  /* 0x000000434c437220 */ /* 0x000fe20000400000 */
[----:B----4-:R-:W-:Y:S01]  /*8a80*/  F2FP.BF16.F32.PACK_AB R128, R49, R48 ;  /* 0x000000303180723e */ /* 0x010fe200000010ff */
[----:B------:R-:W-:Y:S01]  /*8a90*/  FFMA R60, R83, R3, R60 ;  /* 0x00000003533c7223 */ /* 0x000fe2000000003c */
[----:B------:R-:W-:Y:S01]  /*8aa0*/  F2FP.BF16.F32.PACK_AB R129, R55, R54 ;  /* 0x000000363781723e */ /* 0x000fe200000010ff */
[----:B------:R-:W-:Y:S01]  /*8ab0*/  FFMA R61, R83, R80, R61 ;  /* 0x00000050533d7223 */ /* 0x000fe2000000003d */
[----:B------:R-:W-:Y:S01]  /*8ac0*/  F2FP.BF16.F32.PACK_AB R130, R53, R52 ;  /* 0x000000343582723e */ /* 0x000fe200000010ff */
[----:B------:R-:W-:Y:S01]  /*8ad0*/  FFMA R66, R83, R85, R66 ;  /* 0x0000005553427223 */ /* 0x000fe20000000042 */
[----:B------:R-:W-:Y:S01]  /*8ae0*/  F2FP.BF16.F32.PACK_AB R131, R59, R58 ;  /* 0x0000003a3b83723e */ /* 0x000fe200000010ff */
[----:B------:R-:W-:Y:S01]  /*8af0*/  FFMA R67, R83, R82, R67 ;  /* 0x0000005253437223 */ /* 0x000fe20000000043 */
[----:B-1----:R-:W-:Y:S02]  /*8b00*/  F2FP.BF16.F32.PACK_AB R136, R57, R56 ;  /* 0x000000383988723e */ /* 0x002fe400000010ff */
[----:B------:R-:W-:Y:S01]  /*8b10*/  F2FP.BF16.F32.PACK_AB R137, R63, R62 ;  /* 0x0000003e3f89723e */ /* 0x000fe200000010ff */
[----:B------:R2:W-:Y:S01]  /*8b20*/  STS.128 [R171+0x4400], R128 ;  /* 0x00440080ab007388 */ /* 0x0005e20000000c00 */
[----:B------:R-:W-:Y:S02]  /*8b30*/  F2FP.BF16.F32.PACK_AB R138, R61, R60 ;  /* 0x0000003c3d8a723e */ /* 0x000fe400000010ff */
[----:B------:R-:W-:Y:S02]  /*8b40*/  F2FP.BF16.F32.PACK_AB R139, R67, R66 ;  /* 0x00000042438b723e */ /* 0x000fe400000010ff */
[----:B------:R-:W-:Y:S02]  /*8b50*/  LEA R3, R97, UR48, 0x3 ;  /* 0x0000003061037c11 */ /* 0x000fe4000f8e18ff */
[----:B------:R-:W-:Y:S01]  /*8b60*/  @P6 SHF.L.U32 R80, R162, 0x1f, RZ ;  /* 0x0000001fa2506819 */ /* 0x000fe200000006ff */
[----:B------:R2:W-:Y:S01]  /*8b70*/  STS.128 [R170+0x4400], R136 ;  /* 0x00440088aa007388 */ /* 0x0005e20000000c00 */
[----:B------:R-:W-:Y:S01]  /*8b80*/  @!PT LDS RZ, [RZ] ;  /* 0x00000000fffff984 */ /* 0x000fe20000000800 */
[----:B------:R-:W-:Y:S01]  /*8b90*/  @!PT LDS RZ, [RZ] ;  /* 0x00000000fffff984 */ /* 0x000fe20000000800 */
[----:B------:R-:W-:Y:S01]  /*8ba0*/  @!PT LDS RZ, [RZ] ;  /* 0x00000000fffff984 */ /* 0x000fe20000000800 */
[----:B------:R-:W-:Y:S01]  /*8bb0*/  @!PT LDS RZ, [RZ] ;  /* 0x00000000fffff984 */ /* 0x000fe20000000800 */
[----:B------:R1:W-:Y:S07]  /*8bc0*/  MEMBAR.ALL.CTA ;  /* 0x0000000000007992 */ /* 0x0003ee0000008000 */
[----:B-1----:R-:W1:Y:S02]  /*8bd0*/  FENCE.VIEW.ASYNC.S ;  /* 0x00000000000073c6 */ /* 0x002e640000000000 */
[----:B-1----:R-:W-:Y:S06]  /*8be0*/  BAR.SYNC.DEFER_BLOCKING 0x1, 0x80 ;  /* 0x0042000000007b1d */ /* 0x002fec0000010000 */
[----:B------:R-:W-:Y:S05]  /*8bf0*/  @P0 BRA `(.L_x_111) ;  /* 0x0000000000280947 */ /* 0x000fea0003800000 */
[----:B------:R-:W-:Y:S01]  /*8c00*/  R2UR UR4, R81 ;  /* 0x00000000510472ca */ /* 0x000fe200000e0000 */
[----:B------:R-:W-:Y:S01]  /*8c10*/  UIADD3 UR6, UP0, UPT, UR52, 0xa80, URZ ;  /* 0x00000a8034067890 */ /* 0x000fe2000ff1e0ff */
[----:B------:R-:W-:Y:S01]  /*8c20*/  R2UR UR5, R168 ;  /* 0x00000000a80572ca */ /* 0x000fe200000e0000 */
[----:B------:R-:W-:Y:S02]  /*8c30*/  UIADD3 UR44, UPT, UPT, UR48, 0x4400, URZ ;  /* 0x00004400302c7890 */ /* 0x000fe4000fffe0ff */
[----:B------:R-:W-:Y:S01]  /*8c40*/  UIADD3.X UR7, UPT, UPT, URZ, UR53, URZ, UP0, !UPT ;  /* 0x00000035ff077290 */ /* 0x000fe200087fe4ff */
[----:B------:R-:W-:Y:S09]  /*8c50*/  UMOV UR47, UR36 ;  /* 0x00000024002f7c82 */ /* 0x000ff20008000000 */
[----:B------:R-:W-:Y:S09]  /*8c60*/  UIADD3 UR45, UPT, UPT, UR5, UR4, URZ ;  /* 0x00000004052d7290 */ /* 0x000ff2000fffe0ff */
[----:B------:R1:W-:Y:S01]  /*8c70*/  UTMASTG.3D [UR44], [UR6] ;  /* 0x0000002c060073b5 */ /* 0x0003e20008010000 */
[----:B------:R0:W-:Y:S01]  /*8c80*/  UTMACMDFLUSH ;  /* 0x00000000000079b7 */ /* 0x0001e20000000000 */
[----:B-1----:R-:W-:Y:S04]  /*8c90*/  DEPBAR.LE SB0, 0x1 ;  /* 0x000080400000791a */ /* 0x002fe80000000000 */
.L_x_111:
[----:B------:R-:W-:Y:S05]  /*8ca0*/  BSYNC.RECONVERGENT B0 ;  /* 0x0000000000007941 */ /* 0x000fea0003800200 */
.L_x_110:
[----:B------:R-:W-:Y:S01]  /*8cb0*/  BAR.SYNC.DEFER_BLOCKING 0x1, 0x80 ;  /* 0x0042000000007b1d */ /* 0x000fe20000010000 */
[----:B------:R-:W-:Y:S01]  /*8cc0*/  UIADD3 UR54, UPT, UPT, UR51, 0x1, URZ ;  /* 0x0000000133367890 */ /* 0x000fe2000fffe0ff */
[----:B------:R-:W-:Y:S01]  /*8cd0*/  IMAD.MOV.U32 R0, RZ, RZ, 0x40 ;  /* 0x00000040ff007424 */ /* 0x000fe200078e00ff */
[----:B------:R-:W-:Y:S02]  /*8ce0*/  ISETP.NE.AND P0, PT, R79, RZ, PT ;  /* 0x000000ff4f00720c */ /* 0x000fe40003f05270 */
[----:B------:R-:W-:Y:S02]  /*8cf0*/  UISETP.NE.AND UP0, UPT, UR54, 0x4, UPT ;  /* 0x000000043600788c */ /* 0x000fe4000bf05270 */
[----:B------:R-:W-:Y:S02]  /*8d00*/  SEL R81, R0, 0x80, !P0 ;  /* 0x0000008000517807 */ /* 0x000fe40004000000 */
[----:B------:R-:W-:Y:S01]  /*8d10*/  USEL UR54, UR54, URZ, UP0 ;  /* 0x000000ff36367287 */ /* 0x000fe20008000000 */
[----:B------:R1:W-:Y:S01]  /*8d20*/  @P6 SYNCS.ARRIVE.TRANS64.RED.A1T0 RZ, [R105+URZ], RZ ;  /* 0x000000ff69ff69a7 */ /* 0x0003e200081004ff */
[----:B------:R-:W-:Y:S01]  /*8d30*/  BSSY B1, `(.L_x_112) ;  /* 0x0000020000017945 */ /* 0x000fe20003800000 */
[----:B------:R-:W4:Y:S02]  /*8d40*/  @P6 SYNCS.PHASECHK.TRANS64.TRYWAIT P1, [R3+URZ+0x30], R80 ;  /* 0x00003050030065a7 */ /* 0x000f2400080211ff */
[----:B----4-:R-:W-:Y:S01]  /*8d50*/  @P6 SEL R99, RZ, 0x1, !P1 ;  /* 0x00000001ff636807 */ /* 0x010fe20004800000 */
[----:B-1----:R-:W-:Y:S06]  /*8d60*/  @!P6 BRA `(.L_x_113) ;  /* 0x000000000070e947 */ /* 0x002fec0003800000 */
        /* <DEDUP_REMOVED lines=10> */
[----:B------:R-:W1:Y:S02]  /*8e10*/  SYNCS.PHASECHK.TRANS64.TRYWAIT P0, [R3+URZ+0x30], R6 ;  /* 0x00003006030075a7 */ /* 0x000e6400080011ff */
[----:B-1----:R-:W-:Y:S05]  /*8e20*/  @!P0 BRA `(.L_x_116) ;  /* 0x0000003400048947 */ /* 0x002fea0003800000 */
.L_x_115:
[----:B------:R-:W-:Y:S05]  /*8e30*/  BSYNC B0 ;  /* 0x0000000000007941 */ /* 0x000fea0003800000 */
.L_x_114:
[----:B------:R-:W-:Y:S01]  /*8e40*/  ISETP.NE.AND P0, PT, R104, RZ, PT ;  /* 0x000000ff6800720c */ /* 0x000fe20003f05270 */
[----:B------:R-:W-:Y:S11]  /*8e50*/  VIADD R97, R97, 0x1 ;  /* 0x0000000161617836 */ /* 0x000ff60000000000 */
[----:B------:R-:W-:Y:S01]  /*8e60*/  @!UPT UIADD3 URZ, UPT, UPT, URZ, URZ, URZ ;  /* 0x000000fffffff290 */ /* 0x000fe2000fffe0ff */
[----:B------:R4:W2:Y:S01]  /*8e70*/  @P0 LDS.128 R88, [R4+UR48+0x400] ;  /* 0x0004003004580984 */ /* 0x0008a20008000c00 */
[--C-:B-1----:R-:W-:Y:S01]  /*8e80*/  @P0 IMAD.IADD R3, R96, 0x1, R5.reuse ;  /* 0x0000000160030824 */ /* 0x102fe200078e0205 */
[C---:B------:R-:W-:Y:S01]  /*8e90*/  @P0 IADD3 R6, PT, PT, R98.reuse, R7, RZ ;  /* 0x0000000762060210 */ /* 0x040fe20007ffe0ff */
[C---:B------:R-:W-:Y:S01]  /*8ea0*/  @P0 IMAD.IADD R8, R98.reuse, 0x1, R5 ;  /* 0x0000000162080824 */ /* 0x040fe200078e0205 */
[----:B------:R4:W1:Y:S02]  /*8eb0*/  @P0 LDS.128 R92, [R0+0x400] ;  /* 0x00040000005c0984 */ /* 0x0008640000000c00 */
[----:B------:R-:W-:Y:S02]  /*8ec0*/  @P0 IADD3 R9, PT, PT, R98, R3, RZ ;  /* 0x0000000362090210 */ /* 0x000fe40007ffe0ff */
[----:B------:R4:W1:Y:S04]  /*8ed0*/  @P0 LDS.128 R100, [R7+0x400] ;  /* 0x0004000007640984 */ /* 0x0008680000000c00 */
[----:B------:R4:W1:Y:S04]  /*8ee0*/  @P0 LDS.128 R108, [R6+0x400] ;  /* 0x00040000066c0984 */ /* 0x0008680000000c00 */
[----:B------:R4:W1:Y:S04]  /*8ef0*/  @P0 LDS.128 R116, [R5+0x400] ;  /* 0x0004000005740984 */ /* 0x0008680000000c00 */
[----:B------:R4:W1:Y:S04]  /*8f00*/  @P0 LDS.128 R124, [R8+0x400] ;  /* 0x00040000087c0984 */ /* 0x0008680000000c00 */
[----:B------:R4:W1:Y:S04]  /*8f10*/  @P0 LDS.128 R132, [R3+0x400] ;  /* 0x0004000003840984 */ /* 0x0008680000000c00 */
[----:B------:R4:W1:Y:S02]  /*8f20*/  @P0 LDS.128 R140, [R9+0x400] ;  /* 0x00040000098c0984 */ /* 0x0008640000000c00 */
.L_x_113:
[----:B------:R-:W-:Y:S05]  /*8f30*/  BSYNC B1 ;  /* 0x0000000000017941 */ /* 0x000fea0003800000 */
.L_x_112:
        /* <DEDUP_REMOVED lines=21> */
.L_x_117:
[----:B------:R-:W-:Y:S01]  /*9090*/  ISETP.NE.AND P6, PT, R174, RZ, PT ;  /* 0x000000ffae00720c */ /* 0x000fe20003fc5270 */
[----:B------:R-:W-:Y:S05]  /*90a0*/  WARPSYNC.ALL ;  /* 0x0000000000007948 */ /* 0x000fea0003800000 */
[----:B------:R-:W-:Y:S01]  /*90b0*/  R2UR UR4, R16 ;  /* 0x00000000100472ca */ /* 0x000fe200000e0000 */
[----:B------:R-:W-:Y:S01]  /*90c0*/  BSSY.RECONVERGENT B0, `(.L_x_118) ;  /* 0x0000104000007945 */ /* 0x000fe20003800200 */
[----:B------:R-:W-:Y:S02]  /*90d0*/  MOV R3, UR54 ;  /* 0x0000003600037c02 */ /* 0x000fe40008000f00 */
[----:B------:R-:W-:Y:S02]  /*90e0*/  MOV R84, UR37 ;  /* 0x0000002500547c02 */ /* 0x000fe40008000f00 */
[C---:B--2---:R-:W-:Y:S02]  /*90f0*/  SHF.L.U32 R80, R88.reuse, 0x10, RZ ;  /* 0x0000001058507819 */ /* 0x044fe400000006ff */
[----:B------:R-:W-:Y:S02]  /*9100*/  @P6 LEA R3, R3, UR48, 0x3 ;  /* 0x0000003003036c11 */ /* 0x000fe4000f8e18ff */
[----:B------:R-:W-:Y:S02]  /*9110*/  LOP3.LUT R82, R88, 0xffff0000, RZ, 0xc0, !PT ;  /* 0xffff000058527812 */ /* 0x000fe400078ec0ff */
[----:B------:R-:W-:Y:S01]  /*9120*/  @P6 IADD3 R3, PT, PT, R3, 0x50, RZ ;  /* 0x0000005003036810 */ /* 0x000fe20007ffe0ff */
[----:B------:R-:W2:Y:S01]  /*9130*/  LDTM.x64 R4, tmem[UR4] ;  /* 0x00000004000479ee */ /* 0x000ea20008340000 */
[----:B------:R-:W-:Y:S02]  /*9140*/  SHF.L.U32 R85, R90, 0x10, RZ ;  /* 0x000000105a557819 */ /* 0x000fe400000006ff */
[----:B------:R-:W-:Y:S02]  /*9150*/  @P6 PRMT R84, R84, 0x654, R3 ;  /* 0x0000065454546816 */ /* 0x000fe40000000003 */
[----:B------:R-:W-:Y:S01]  /*9160*/  ISETP.NE.AND P0, PT, R165, RZ, PT ;  /* 0x000000ffa500720c */ /* 0x000fe20003f05270 */
[C---:B--2---:R-:W-:Y:S01]  /*9170*/  FMUL R3, R76.reuse, R5 ;  /* 0x000000054c037220 */ /* 0x044fe20000400000 */
[C---:B------:R-:W-:Y:S01]  /*9180*/  FMUL R0, R76.reuse, R4 ;  /* 0x000000044c007220 */ /* 0x040fe20000400000 */
        /* <DEDUP_REMOVED lines=29> */
[C---:B------:R-:W-:Y:S01]  /*9360*/  SHF.L.U32 R65, R89.reuse, 0x10, RZ ;  /* 0x0000001059417819 */ /* 0x040fe200000006ff */
[C---:B------:R-:W-:Y:S01]  /*9370*/  FMUL R60, R76.reuse, R64 ;  /* 0x000000404c3c7220 */ /* 0x040fe20000400000 */
[----:B------:R-:W-:Y:S01]  /*9380*/  LOP3.LUT R64, R89, 0xffff0000, RZ, 0xc0, !PT ;  /* 0xffff000059407812 */ /* 0x000fe200078ec0ff */
[C---:B------:R-:W-:Y:S01]  /*9390*/  FMUL R6, R76.reuse, R6 ;  /* 0x000000064c067220 */ /* 0x040fe20000400000 */
[----:B------:R-:W-:Y:S01]  /*93a0*/  FMUL R7, R76, R7 ;  /* 0x000000074c077220 */ /* 0x000fe20000400000 */
[C---:B------:R-:W-:Y:S01]  /*93b0*/  FFMA R0, R83.reuse, R80, R0 ;  /* 0x0000005053007223 */ /* 0x040fe20000000000 */
[C---:B------:R-:W-:Y:S01]  /*93c0*/  FFMA R3, R83.reuse, R82, R3 ;  /* 0x0000005253037223 */ /* 0x040fe20000000003 */
[C---:B------:R-:W-:Y:S01]  /*93d0*/  FFMA R6, R83.reuse, R65, R6 ;  /* 0x0000004153067223 */ /* 0x040fe20000000006 */
[C---:B------:R-:W-:Y:S01]  /*93e0*/  FFMA R7, R83.reuse, R64, R7 ;  /* 0x0000004053077223 */ /* 0x040fe20000000007 */
[----:B------:R-:W-:Y:S01]  /*93f0*/  LOP3.LUT R64, R90, 0xffff0000, RZ, 0xc0, !PT ;  /* 0xffff00005a407812 */ /* 0x000fe200078ec0ff */
[----:B------:R-:W-:Y:S01]  /*9400*/  FFMA R4, R83, R85, R4 ;  /* 0x0000005553047223 */ /* 0x000fe20000000004 */
[----:B------:R-:W-:Y:S01]  /*9410*/  F2FP.BF16.F32.PACK_AB R112, R3, R0 ;  /* 0x000000000370723e */ /* 0x000fe200000010ff */
[C---:B------:R-:W-:Y:S01]  /*9420*/  FMUL R10, R76.reuse, R10 ;  /* 0x0000000a4c0a7220 */ /* 0x040fe20000400000 */
[----:B------:R-:W-:Y:S01]  /*9430*/  SHF.L.U32 R3, R91, 0x10, RZ ;  /* 0x000000105b037819 */ /* 0x000fe200000006ff */
[----:B------:R-:W-:Y:S01]  /*9440*/  FFMA R5, R83, R64, R5 ;  /* 0x0000004053057223 */ /* 0x000fe20000000005 */
[----:B------:R-:W-:Y:S01]  /*9450*/  LOP3.LUT R0, R91, 0xffff0000, RZ, 0xc0, !PT ;  /* 0xffff00005b007812 */ /* 0x000fe200078ec0ff */
[----:B------:R-:W-:Y:S01]  /*9460*/  FMUL R11, R76, R11 ;  /* 0x0000000b4c0b7220 */ /* 0x000fe20000400000 */
[----:B------:R-:W-:Y:S01]  /*9470*/  F2FP.BF16.F32.PACK_AB R113, R7, R6 ;  /* 0x000000060771723e */ /* 0x000fe200000010ff */
[C---:B------:R-:W-:Y:S01]  /*9480*/  FFMA R10, R83.reuse, R3, R10 ;  /* 0x00000003530a7223 */ /* 0x040fe2000000000a */
[C---:B-1----:R-:W-:Y:S01]  /*9490*/  SHF.L.U32 R7, R92.reuse, 0x10, RZ ;  /* 0x000000105c077819 */ /* 0x042fe200000006ff */
[----:B------:R-:W-:Y:S01]  /*94a0*/  FFMA R11, R83, R0, R11 ;  /* 0x00000000530b7223 */ /* 0x000fe2000000000b */
[----:B------:R-:W-:Y:S01]  /*94b0*/  LOP3.LUT R6, R92, 0xffff0000, RZ, 0xc0, !PT ;  /* 0xffff00005c067812 */ /* 0x000fe200078ec0ff */
[C---:B------:R-:W-:Y:S01]  /*94c0*/  FMUL R14, R76.reuse, R14 ;  /* 0x0000000e4c0e7220 */ /* 0x040fe20000400000 */
[----:B------:R-:W-:Y:S01]  /*94d0*/  F2FP.BF16.F32.PACK_AB R114, R5, R4 ;  /* 0x000000040572723e */ /* 0x000fe200000010ff */
[----:B------:R-:W-:Y:S01]  /*94e0*/  FFMA R8, R83, R7, R8 ;  /* 0x0000000753087223 */ /* 0x000fe20000000008 */
[----:B------:R-:W-:Y:S01]  /*94f0*/  SHF.L.U32 R0, R93, 0x10, RZ ;  /* 0x000000105d007819 */ /* 0x000fe200000006ff */
[----:B------:R-:W-:Y:S01]  /*9500*/  FFMA R9, R83, R6, R9 ;  /* 0x0000000653097223 */ /* 0x000fe20000000009 */
[----:B------:R-:W-:Y:S01]  /*9510*/  LOP3.LUT R4, R93, 0xffff0000, RZ, 0xc0, !PT ;  /* 0xffff00005d047812 */ /* 0x000fe200078ec0ff */
[----:B------:R-:W-:Y:S01]  /*9520*/  FMUL R15, R76, R15 ;  /* 0x0000000f4c0f7220 */ /* 0x000fe20000400000 */
[C---:B------:R-:W-:Y:S01]  /*9530*/  SHF.L.U32 R3, R94.reuse, 0x10, RZ ;  /* 0x000000105e037819 */ /* 0x040fe200000006ff */
[C---:B------:R-:W-:Y:S01]  /*9540*/  FFMA R14, R83.reuse, R0, R14 ;  /* 0x00000000530e7223 */ /* 0x040fe2000000000e */
[----:B------:R-:W-:Y:S01]  /*9550*/  LOP3.LUT R0, R94, 0xffff0000, RZ, 0xc0, !PT ;  /* 0xffff00005e007812 */ /* 0x000fe200078ec0ff */
[----:B------:R-:W-:Y:S01]  /*9560*/  FFMA R15, R83, R4, R15 ;  /* 0x00000004530f7223 */ /* 0x000fe2000000000f */
[----:B------:R-:W-:Y:S01]  /*9570*/  LOP3.LUT R4, R95, 0xffff0000, RZ, 0xc0, !PT ;  /* 0xffff00005f047812 */ /* 0x000fe200078ec0ff */
[----:B------:R-:W-:Y:S01]  /*9580*/  FFMA R12, R83, R3, R12 ;  /* 0x00000003530c7223 */ /* 0x000fe2000000000c */
[----:B------:R-:W-:Y:S01]  /*9590*/  SHF.L.U32 R3, R95, 0x10, RZ ;  /* 0x000000105f037819 */ /* 0x000fe200000006ff */
[----:B------:R-:W-:Y:S01]  /*95a0*/  FMUL R18, R76, R18 ;  /* 0x000000124c127220 */ /* 0x000fe20000400000 */
[C---:B------:R-:W-:Y:S01]  /*95b0*/  SHF.L.U32 R5, R100.reuse, 0x10, RZ ;  /* 0x0000001064057819 */ /* 0x040fe200000006ff */
[----:B------:R-:W-:Y:S01]  /*95c0*/  FFMA R13, R83, R0, R13 ;  /* 0x00000000530d7223 */ /* 0x000fe2000000000d */
[----:B------:R-:W-:Y:S01]  /*95d0*/  LOP3.LUT R0, R100, 0xffff0000, RZ, 0xc0, !PT ;  /* 0xffff000064007812 */ /* 0x000fe200078ec0ff */
[----:B------:R-:W-:Y:S01]  /*95e0*/  FMUL R19, R76, R19 ;  /* 0x000000134c137220 */ /* 0x000fe20000400000 */
[----:B------:R-:W-:Y:S01]  /*95f0*/  LOP3.LUT R6, R103, 0xffff0000, RZ, 0xc0, !PT ;  /* 0xffff000067067812 */ /* 0x000fe200078ec0ff */
[----:B------:R-:W-:Y:S01]  /*9600*/  FFMA R18, R83, R3, R18 ;  /* 0x0000000353127223 */ /* 0x000fe20000000012 */
[----:B------:R-:W-:Y:S01]  /*9610*/  SHF.L.U32 R3, R101, 0x10, RZ ;  /* 0x0000001065037819 */ /* 0x000fe200000006ff */
[----:B------:R-:W-:Y:S01]  /*9620*/  FFMA R19, R83, R4, R19 ;  /* 0x0000000453137223 */ /* 0x000fe20000000013 */
[----:B------:R-:W-:Y:S01]  /*9630*/  LOP3.LUT R4, R102, 0xffff0000, RZ, 0xc0, !PT ;  /* 0xffff000066047812 */ /* 0x000fe200078ec0ff */
[----:B------:R-:W-:Y:S01]  /*9640*/  FMUL R22, R76, R22 ;  /* 0x000000164c167220 */ /* 0x000fe20000400000 */
[----:B------:R-:W-:Y:S01]  /*9650*/  F2FP.BF16.F32.PACK_AB R115, R11, R10 ;  /* 0x0000000a0b73723e */ /* 0x000fe200000010ff */
        /* <DEDUP_REMOVED lines=10> */
[----:B------:R-:W-:Y:S01]  /*9700*/  FFMA R23, R83, R0, R23 ;  /* 0x0000000053177223 */ /* 0x000fe20000000017 */
[----:B------:R-:W-:Y:S01]  /*9710*/  SHF.L.U32 R0, R108, 0x10, RZ ;  /* 0x000000106c007819 */ /* 0x000fe200000006ff */
[----:B------:R-:W-:Y:S01]  /*9720*/  FMUL R27, R76, R27 ;  /* 0x0000001b4c1b7220 */ /* 0x000fe20000400000 */
[----:B------:R-:W-:Y:S01]  /*9730*/  F2FP.BF16.F32.PACK_AB R10, R13, R12 ;  /* 0x0000000c0d0a723e */ /* 0x000fe200000010ff */
[C---:B------:R-:W-:Y:S01]  /*9740*/  FFMA R20, R83.reuse, R3, R20 ;  /* 0x0000000353147223 */ /* 0x040fe20000000014 */
[----:B------:R-:W-:Y:S01]  /*9750*/  SHF.L.U32 R3, R110, 0x10, RZ ;  /* 0x000000106e037819 */ /* 0x000fe200000006ff */
        /* <DEDUP_REMOVED lines=22> */
[----:B------:R-:W-:Y:S01]  /*98c0*/  FFMA R28, R83, R3, R28 ;  /* 0x00000003531c7223 */ /* 0x000fe2000000001c */
[----:B------:R-:W-:Y:S01]  /*98d0*/  SHF.L.U32 R3, R117, 0x10, RZ ;  /* 0x0000001075037819 */ /* 0x000fe200000006ff */
        /* <DEDUP_REMOVED lines=10> */
[----:B------:R-:W-:Y:S01]  /*9980*/  FMUL R39, R76, R39 ;  /* 0x000000274c277220 */ /* 0x000fe20000400000 */
[----:B------:R-:W-:Y:S01]  /*9990*/  F2FP.BF16.F32.PACK_AB R25, R31, R30 ;  /* 0x0000001e1f19723e */ /* 0x000fe200000010ff */
[----:B------:R-:W-:Y:S01]  /*99a0*/  FFMA R33, R83, R4, R33 ;  /* 0x0000000453217223 */ /* 0x000fe20000000021 */
[----:B------:R-:W-:Y:S01]  /*99b0*/  LOP3.LUT R4, R119, 0xffff0000, RZ, 0xc0, !PT ;  /* 0xffff000077047812 */ /* 0x000fe200078ec0ff */
[C---:B------:R-:W-:Y:S01]  /*99c0*/  FFMA R38, R83.reuse, R3, R38 ;  /* 0x0000000353267223 */ /* 0x040fe20000000026 */
[C---:B------:R-:W-:Y:S01]  /*99d0*/  SHF.L.U32 R3, R118.reuse, 0x10, RZ ;  /* 0x0000001076037819 */ /* 0x040fe200000006ff */
        /* <DEDUP_REMOVED lines=8> */
[C---:B------:R-:W-:Y:S01]  /*9a60*/  FFMA R37, R83.reuse, R0, R37 ;  /* 0x0000000053257223 */ /* 0x040fe20000000025 */
[C---:B------:R-:W-:Y:S01]  /*9a70*/  SHF.L.U32 R0, R124.reuse, 0x10, RZ ;  /* 0x000000107c007819 */ /* 0x040fe200000006ff */
[----:B------:R-:W-:Y:S01]  /*9a80*/  FFMA R42, R83, R5, R42 ;  /* 0x00000005532a7223 */ /* 0x000fe2000000002a */
[----:B------:R-:W-:Y:S01]  /*9a90*/  SHF.L.U32 R5, R127, 0x10, RZ ;  /* 0x000000107f057819 */ /* 0x000fe200000006ff */
[----:B------:R1:W-:Y:S01]  /*9aa0*/  STS.128 [R178+UR48+0x8400], R112 ;  /* 0x00840070b2007988 */ /* 0x0003e20008000c30 */
[----:B------:R-:W-:Y:S01]  /*9ab0*/  F2FP.BF16.F32.PACK_AB R32, R33, R32 ;  /* 0x000000202120723e */ /* 0x000fe200000010ff */
[----:B------:R-:W-:Y:S01]  /*9ac0*/  FFMA R43, R83, R4, R43 ;  /* 0x00000004532b7223 */ /* 0x000fe2000000002b */
[----:B------:R-:W-:Y:S01]  /*9ad0*/  LOP3.LUT R4, R124, 0xffff0000, RZ, 0xc0, !PT ;  /* 0xffff00007c047812 */ /* 0x000fe200078ec0ff */
[----:B------:R-:W-:Y:S01]  /*9ae0*/  FMUL R46, R76, R46 ;  /* 0x0000002e4c2e7220 */ /* 0x000fe20000400000 */
[----:B------:R-:W-:Y:S01]  /*9af0*/  F2FP.BF16.F32.PACK_AB R33, R39, R38 ;  /* 0x000000262721723e */ /* 0x000fe200000010ff */
[----:B------:R-:W-:Y:S01]  /*9b00*/  FFMA R40, R83, R0, R40 ;  /* 0x0000000053287223 */ /* 0x000fe20000000028 */
[----:B------:R-:W-:Y:S01]  /*9b10*/  LOP3.LUT R0, R125, 0xffff0000, RZ, 0xc0, !PT ;  /* 0xffff00007d007812 */ /* 0x000fe200078ec0ff */
[----:B------:R-:W-:Y:S01]  /*9b20*/  FFMA R41, R83, R4, R41 ;  /* 0x0000000453297223 */ /* 0x000fe20000000029 */
[----:B------:R-:W-:Y:S01]  /*9b30*/  LOP3.LUT R4, R126, 0xffff0000, RZ, 0xc0, !PT ;  /* 0xffff00007e047812 */ /* 0x000fe200078ec0ff */
[----:B------:R1:W-:Y:S01]  /*9b40*/  STS.128 [R177+0x8400], R8 ;  /* 0x00840008b1007388 */ /* 0x0003e20000000c00 */
[----:B------:R-:W-:Y:S01]  /*9b50*/  F2FP.BF16.F32.PACK_AB R34, R37, R36 ;  /* 0x000000242522723e */ /* 0x000fe200000010ff */
[----:B------:R-:W-:Y:S01]  /*9b60*/  FMUL R47, R76, R47 ;  /* 0x0000002f4c2f7220 */ /* 0x000fe20000400000 */
[----:B------:R-:W-:Y:S01]  /*9b70*/  F2FP.BF16.F32.PACK_AB R35, R43, R42 ;  /* 0x0000002a2b23723e */ /* 0x000fe200000010ff */
[C---:B------:R-:W-:Y:S01]  /*9b80*/  FFMA R46, R83.reuse, R3, R46 ;  /* 0x00000003532e7223 */ /* 0x040fe2000000002e */
[----:B------:R-:W-:Y:S01]  /*9b90*/  SHF.L.U32 R3, R126, 0x10, RZ ;  /* 0x000000107e037819 */ /* 0x000fe200000006ff */
[----:B------:R-:W-:Y:S01]  /*9ba0*/  FFMA R47, R83, R0, R47 ;  /* 0x00000000532f7223 */ /* 0x000fe2000000002f */
[----:B------:R-:W-:Y:S01]  /*9bb0*/  LOP3.LUT R0, R127, 0xffff0000, RZ, 0xc0, !PT ;  /* 0xffff00007f007812 */ /* 0x000fe200078ec0ff */
[----:B------:R1:W-:Y:S01]  /*9bc0*/  STS.128 [R176+0x8400], R16 ;  /* 0x00840010b0007388 */ /* 0x0003e20000000c00 */
[----:B------:R-:W-:Y:S01]  /*9bd0*/  F2FP.BF16.F32.PACK_AB R40, R41, R40 ;  /* 0x000000282928723e */ /* 0x000fe200000010ff */
[C---:B------:R-:W-:Y:S01]  /*9be0*/  FMUL R50, R76.reuse, R50 ;  /* 0x000000324c327220 */ /* 0x040fe20000400000 */
[----:B------:R-:W-:Y:S01]  /*9bf0*/  F2FP.BF16.F32.PACK_AB R41, R47, R46 ;  /* 0x0000002e2f29723e */ /* 0x000fe200000010ff */
[----:B------:R-:W-:Y:S01]  /*9c00*/  FMUL R51, R76, R51 ;  /* 0x000000334c337220 */ /* 0x000fe20000400000 */
[----:B------:R-:W-:Y:S01]  /*9c10*/  LOP3.LUT R6, R143, 0xffff0000, RZ, 0xc0, !PT ;  /* 0xffff00008f067812 */ /* 0x000fe200078ec0ff */
[C---:B------:R-:W-:Y:S01]  /*9c20*/  FFMA R44, R83.reuse, R3, R44 ;  /* 0x00000003532c7223 */ /* 0x040fe2000000002c */
[C---:B------:R-:W-:Y:S01]  /*9c30*/  SHF.L.U32 R3, R132.reuse, 0x10, RZ ;  /* 0x0000001084037819 */ /* 0x040fe200000006ff */
[----:B------:R1:W-:Y:S01]  /*9c40*/  STS.128 [R175+0x8400], R24 ;  /* 0x00840018af007388 */ /* 0x0003e20000000c00 */
[----:B------:R-:W-:Y:S01]  /*9c50*/  FFMA R45, R83, R4, R45 ;  /* 0x00000004532d7223 */ /* 0x000fe2000000002d */
[----:B------:R-:W-:Y:S01]  /*9c60*/  LOP3.LUT R4, R133, 0xffff0000, RZ, 0xc0, !PT ;  /* 0xffff000085047812 */ /* 0x000fe200078ec0ff */
[----:B------:R-:W-:Y:S01]  /*9c70*/  FFMA R50, R83, R5, R50 ;  /* 0x0000000553327223 */ /* 0x000fe20000000032 */
[----:B------:R-:W-:Y:S01]  /*9c80*/  SHF.L.U32 R5, R133, 0x10, RZ ;  /* 0x0000001085057819 */ /* 0x000fe200000006ff */
[----:B------:R-:W-:Y:S01]  /*9c90*/  FFMA R51, R83, R0, R51 ;  /* 0x0000000053337223 */ /* 0x000fe20000000033 */
[----:B------:R-:W-:Y:S01]  /*9ca0*/  LOP3.LUT R0, R132, 0xffff0000, RZ, 0xc0, !PT ;  /* 0xffff000084007812 */ /* 0x000fe200078ec0ff */
[C---:B------:R-:W-:Y:S01]  /*9cb0*/  FMUL R54, R76.reuse, R54 ;  /* 0x000000364c367220 */ /* 0x040fe20000400000 */
[----:B------:R-:W-:Y:S01]  /*9cc0*/  F2FP.BF16.F32.PACK_AB R42, R45, R44 ;  /* 0x0000002c2d2a723e */ /* 0x000fe200000010ff */
[----:B------:R1:W-:Y:S01]  /*9cd0*/  STS.128 [R173+0x8400], R32 ;  /* 0x00840020ad007388 */ /* 0x0003e20000000c00 */
[----:B------:R-:W-:Y:S01]  /*9ce0*/  F2FP.BF16.F32.PACK_AB R43, R51, R50 ;  /* 0x00000032332b723e */ /* 0x000fe200000010ff */
[----:B------:R-:W-:Y:S01]  /*9cf0*/  FMUL R55, R76, R55 ;  /* 0x000000374c377220 */ /* 0x000fe20000400000 */
[----:B------:R-:W-:Y:S01]  /*9d00*/  FFMA R48, R83, R3, R48 ;  /* 0x0000000353307223 */ /* 0x000fe20000000030 */
[----:B------:R-:W-:Y:S01]  /*9d10*/  SHF.L.U32 R3, R135, 0x10, RZ ;  /* 0x0000001087037819 */ /* 0x000fe200000006ff */
[C---:B------:R-:W-:Y:S01]  /*9d20*/  FFMA R49, R83.reuse, R0, R49 ;  /* 0x0000000053317223 */ /* 0x040fe20000000031 */
[C---:B------:R-:W-:Y:S01]  /*9d30*/  SHF.L.U32 R0, R134.reuse, 0x10, RZ ;  /* 0x0000001086007819 */ /* 0x040fe200000006ff */
[----:B------:R-:W-:Y:S01]  /*9d40*/  FFMA R54, R83, R5, R54 ;  /* 0x0000000553367223 */ /* 0x000fe20000000036 */
[----:B------:R-:W-:Y:S01]  /*9d50*/  SHF.L.U32 R5, R141, 0x10, RZ ;  /* 0x000000108d057819 */ /* 0x000fe200000006ff */
[----:B------:R1:W-:Y:S01]  /*9d60*/  STS.128 [R172+0x8400], R40 ;  /* 0x00840028ac007388 */ /* 0x0003e20000000c00 */
[----:B------:R-:W-:Y:S01]  /*9d70*/  F2FP.BF16.F32.PACK_AB R48, R49, R48 ;  /* 0x000000303130723e */ /* 0x000fe200000010ff */
[C---:B------:R-:W-:Y:S01]  /*9d80*/  FFMA R55, R83.reuse, R4, R55 ;  /* 0x0000000453377223 */ /* 0x040fe20000000037 */
[----:B------:R-:W-:Y:S01]  /*9d90*/  LOP3.LUT R4, R134, 0xffff0000, RZ, 0xc0, !PT ;  /* 0xffff000086047812 */ /* 0x000fe200078ec0ff */
[C---:B------:R-:W-:Y:S01]  /*9da0*/  FMUL R58, R76.reuse, R58 ;  /* 0x0000003a4c3a7220 */ /* 0x040fe20000400000 */
[----:B------:R-:W-:Y:S01]  /*9db0*/  FFMA R52, R83, R0, R52 ;  /* 0x0000000053347223 */ /* 0x000fe20000000034 */
[----:B------:R-:W-:Y:S01]  /*9dc0*/  LOP3.LUT R0, R135, 0xffff0000, RZ, 0xc0, !PT ;  /* 0xffff000087007812 */ /* 0x000fe200078ec0ff */
[----:B------:R-:W-:Y:S01]  /*9dd0*/  FMUL R59, R76, R59 ;  /* 0x0000003b4c3b7220 */ /* 0x000fe20000400000 */
[----:B------:R-:W-:Y:S01]  /*9de0*/  F2FP.BF16.F32.PACK_AB R49, R55, R54 ;  /* 0x000000363731723e */ /* 0x000fe200000010ff */
[C---:B------:R-:W-:Y:S01]  /*9df0*/  FFMA R53, R83.reuse, R4, R53 ;  /* 0x0000000453357223 */ /* 0x040fe20000000035 */
[C---:B------:R-:W-:Y:S01]  /*9e00*/  FFMA R58, R83.reuse, R3, R58 ;  /* 0x00000003533a7223 */ /* 0x040fe2000000003a */
[----:B------:R-:W-:Y:S01]  /*9e10*/  SHF.L.U32 R3, R140, 0x10, RZ ;  /* 0x000000108c037819 */ /* 0x000fe200000006ff */
[----:B------:R-:W-:Y:S01]  /*9e20*/  FMUL R62, R76, R62 ;  /* 0x0000003e4c3e7220 */ /* 0x000fe20000400000 */
[----:B------:R-:W-:Y:S01]  /*9e30*/  LOP3.LUT R4, R140, 0xffff0000, RZ, 0xc0, !PT ;  /* 0xffff00008c047812 */ /* 0x000fe200078ec0ff */
[----:B------:R-:W-:Y:S01]  /*9e40*/  FFMA R59, R83, R0, R59 ;  /* 0x00000000533b7223 */ /* 0x000fe2000000003b */
[----:B------:R-:W-:Y:S01]  /*9e50*/  LOP3.LUT R0, R141, 0xffff0000, RZ, 0xc0, !PT ;  /* 0xffff00008d007812 */ /* 0x000fe200078ec0ff */
[C---:B------:R-:W-:Y:S01]  /*9e60*/  FFMA R56, R83.reuse, R3, R56 ;  /* 0x0000000353387223 */ /* 0x040fe20000000038 */
[----:B------:R-:W-:Y:S01]  /*9e70*/  FMUL R63, R76, R63 ;  /* 0x0000003f4c3f7220 */ /* 0x000fe20000400000 */
[C---:B------:R-:W-:Y:S01]  /*9e80*/  FFMA R57, R83.reuse, R4, R57 ;  /* 0x0000000453397223 */ /* 0x040fe20000000039 */
[C---:B------:R-:W-:Y:S01]  /*9e90*/  SHF.L.U32 R3, R142.reuse, 0x10, RZ ;  /* 0x000000108e037819 */ /* 0x040fe200000006ff */
[----:B------:R-:W-:Y:S01]  /*9ea0*/  FFMA R62, R83, R5, R62 ;  /* 0x00000005533e7223 */ /* 0x000fe2000000003e */
[----:B------:R-:W-:Y:S01]  /*9eb0*/  LOP3.LUT R4, R142, 0xffff0000, RZ, 0xc0, !PT ;  /* 0xffff00008e047812 */ /* 0x000fe200078ec0ff */
[C---:B------:R-:W-:Y:S01]  /*9ec0*/  FMUL R66, R76.reuse, R66 ;  /* 0x000000424c427220 */ /* 0x040fe20000400000 */
[----:B------:R-:W-:Y:S01]  /*9ed0*/  SHF.L.U32 R5, R143, 0x10, RZ ;  /* 0x000000108f057819 */ /* 0x000fe200000006ff */
[----:B------:R-:W-:Y:S01]  /*9ee0*/  FFMA R63, R83, R0, R63 ;  /* 0x00000000533f7223 */ /* 0x000fe2000000003f */
[----:B------:R-:W-:Y:S01]  /*9ef0*/  FMUL R67, R76, R67 ;  /* 0x000000434c437220 */ /* 0x000fe20000400000 */
[----:B------:R-:W-:Y:S01]  /*9f00*/  F2FP.BF16.F32.PACK_AB R50, R53, R52 ;  /* 0x000000343532723e */ /* 0x000fe200000010ff */
[----:B------:R-:W-:Y:S01]  /*9f10*/  FFMA R60, R83, R3, R60 ;  /* 0x00000003533c7223 */ /* 0x000fe2000000003c */
[----:B------:R-:W-:Y:S01]  /*9f20*/  F2FP.BF16.F32.PACK_AB R51, R59, R58 ;  /* 0x0000003a3b33723e */ /* 0x000fe200000010ff */
[C---:B------:R-:W-:Y:S01]  /*9f30*/  FFMA R61, R83.reuse, R4, R61 ;  /* 0x00000004533d7223 */ /* 0x040fe2000000003d */
[C---:B------:R-:W-:Y:S01]  /*9f40*/  FFMA R66, R83.reuse, R5, R66 ;  /* 0x0000000553427223 */ /* 0x040fe20000000042 */
[----:B------:R-:W-:Y:S01]  /*9f50*/  FFMA R67, R83, R6, R67 ;  /* 0x0000000653437223 */ /* 0x000fe20000000043 */
[----:B------:R-:W-:Y:S01]  /*9f60*/  F2FP.BF16.F32.PACK_AB R56, R57, R56 ;  /* 0x000000383938723e */ /* 0x000fe200000010ff */
[----:B------:R1:W-:Y:S01]  /*9f70*/  STS.128 [R171+0x8400], R48 ;  /* 0x00840030ab007388 */ /* 0x0003e20000000c00 */
[----:B------:R-:W-:Y:S02]  /*9f80*/  F2FP.BF16.F32.PACK_AB R57, R63, R62 ;  /* 0x0000003e3f39723e */ /* 0x000fe400000010ff */
        /* <DEDUP_REMOVED lines=22> */
[----:B--2---:R-:W-:Y:S04]  /*a0f0*/  DEPBAR.LE SB0, 0x1 ;  /* 0x000080400000791a */ /* 0x004fe80000000000 */
.L_x_119:
[----:B------:R-:W-:Y:S05]  /*a100*/  BSYNC.RECONVERGENT B0 ;  /* 0x0000000000007941 */ /* 0x000fea0003800200 */
.L_x_118:
[----:B------:R-:W-:Y:S01]  /*a110*/  BAR.SYNC.DEFER_BLOCKING 0x1, 0x80 ;  /* 0x0042000000007b1d */ /* 0x000fe20000010000 */
[----:B------:R-:W-:Y:S01]  /*a120*/  UIADD3 UR51, UPT, UPT, UR54, 0x1, URZ ;  /* 0x0000000136337890 */ /* 0x000fe2000fffe0ff */
[----:B------:R-:W-:Y:S03]  /*a130*/  ISETP.NE.AND P0, PT, R79, RZ, PT ;  /* 0x000000ff4f00720c */ /* 0x000fe60003f05270 */
[----:B------:R-:W-:Y:S01]  /*a140*/  UISETP.NE.AND UP0, UPT, UR51, 0x4, UPT ;  /* 0x000000043300788c */ /* 0x000fe2000bf05270 */
[----:B------:R-:W-:Y:S03]  /*a150*/  SEL R81, RZ, 0xc0, !P0 ;  /* 0x000000c0ff517807 */ /* 0x000fe60004000000 */
[----:B------:R-:W-:Y:S01]  /*a160*/  USEL UR51, UR51, URZ, UP0 ;  /* 0x000000ff33337287 */ /* 0x000fe20008000000 */
[----:B------:R2:W-:Y:S01]  /*a170*/  @P6 SYNCS.ARRIVE.TRANS64.RED.A1T0 RZ, [R84+URZ], RZ ;  /* 0x000000ff54ff69a7 */ /* 0x0005e200081004ff */
[----:B------:R-:W-:Y:S01]  /*a180*/  BSSY B1, `(.L_x_120) ;  /* 0x000001f000017945 */ /* 0x000fe20003800000 */
[----:B------:R-:W4:Y:S02]  /*a190*/  @P6 SYNCS.PHASECHK.TRANS64.TRYWAIT P1, [R0+URZ+0x30], R3 ;  /* 0x00003003000065a7 */ /* 0x000f2400080211ff */
[----:B----4-:R-:W-:Y:S01]  /*a1a0*/  @P6 SEL R99, RZ, 0x1, !P1 ;  /* 0x00000001ff636807 */ /* 0x010fe20004800000 */
[----:B--2---:R-:W-:Y:S06]  /*a1b0*/  @!P6 BRA `(.L_x_121) ;  /* 0x00000000006ce947 */ /* 0x004fec0003800000 */
        /* <DEDUP_REMOVED lines=12> */
.L_x_123:
[----:B------:R-:W-:Y:S05]  /*a280*/  BSYNC B0 ;  /* 0x0000000000007941 */ /* 0x000fea0003800000 */
.L_x_122:
[----:B------:R-:W-:Y:S11]  /*a290*/  ISETP.NE.AND P0, PT, R104, RZ, PT ;  /* 0x000000ff6800720c */ /* 0x000ff60003f05270 */
[----:B------:R-:W-:Y:S02]  /*a2a0*/  @!UPT UIADD3 URZ, UPT, UPT, URZ, URZ, URZ ;  /* 0x000000fffffff290 */ /* 0x000fe4000fffe0ff */
[----:B------:R4:W1:Y:S01]  /*a2b0*/  @P0 LDS.128 R88, [R97+UR48+0x400] ;  /* 0x0004003061580984 */ /* 0x0008620008000c00 */
[----:B--2---:R-:W-:Y:S01]  /*a2c0*/  @P0 IMAD.IADD R3, R96, 0x1, R5 ;  /* 0x0000000160030824 */ /* 0x004fe200078e0205 */
        /* <DEDUP_REMOVED lines=10> */
.L_x_121:
[----:B------:R-:W-:Y:S05]  /*a370*/  BSYNC B1 ;  /* 0x0000000000017941 */ /* 0x000fea0003800000 */
.L_x_120:
[----:B-1----:R-:W-:Y:S01]  /*a380*/  IMAD.IADD R16, R78, 0x1, R81 ;  /* 0x000000014e107824 */ /* 0x002fe200078e0251 */
[----:B------:R-:W-:Y:S04]  /*a390*/  BSSY.RECONVERGENT B6, `(.L_x_125) ;  /* 0x0000015000067945 */ /* 0x000fe80003800200 */
[----:B----4-:R-:W-:Y:S04]  /*a3a0*/  SHF.R.U32.HI R3, RZ, 0x15, R16 ;  /* 0x00000015ff037819 */ /* 0x010fe80000011610 */
[----:B------:R-:W-:Y:S11]  /*a3b0*/  LOP3.LUT P0, RZ, R3, 0x3, R158, 0x48, !PT ;  /* 0x0000000303ff7812 */ /* 0x000ff6000780489e */
[----:B------:R-:W-:Y:S02]  /*a3c0*/  @!UPT UIADD3 URZ, UPT, UPT, URZ, URZ, URZ ;  /* 0x000000fffffff290 */ /* 0x000fe4000fffe0ff */
[----:B------:R-:W-:Y:S05]  /*a3d0*/  @!P0 BRA `(.L_x_126) ;  /* 0x0000000000408947 */ /* 0x000fea0003800000 */
[----:B------:R-:W1:Y:S01]  /*a3e0*/  LDCU.64 UR8, c[0x4][0x70] ;  /* 0x01000e00ff0877ac */ /* 0x000e620008000a00 */
[----:B------:R-:W-:Y:S01]  /*a3f0*/  MOV R15, 0x0 ;  /* 0x00000000000f7802 */ /* 0x000fe20000000f00 */
[----:B------:R-:W-:Y:S02]  /*a400*/  HFMA2 R12, -RZ, RZ, 0, 5.9604644775390625e-08 ;  /* 0x00000001ff0c7431 */ /* 0x000fe400000001ff */
[----:B------:R-:W-:Y:S02]  /*a410*/  IMAD.MOV.U32 R8, RZ, RZ, 0x192 ;  /* 0x00000192ff087424 */ /* 0x000fe400078e00ff */
[----:B------:R-:W-:Y:S01]  /*a420*/  IMAD.MOV.U32 R13, RZ, RZ, RZ ;  /* 0x000000ffff0d7224 */ /* 0x000fe200078e00ff */
[----:B------:R-:W4:Y:S01]  /*a430*/  LDCU.64 UR6, c[0x4][0x78] ;  /* 0x01000f00ff0677ac */ /* 0x000f220008000a00 */
[----:B------:R-:W2:Y:S01]  /*a440*/  LDC.64 R14, c[0x4][R15] ;  /* 0x010000000f0e7b82 */ /* 0x000ea20000000a00 */
[----:B------:R-:W5:Y:S01]  /*a450*/  LDCU.64 UR4, c[0x4][0x10] ;  /* 0x01000200ff0477ac */ /* 0x000f620008000a00 */
[----:B-1----:R-:W-:Y:S01]  /*a460*/  MOV R5, UR9 ;  /* 0x0000000900057c02 */ /* 0x002fe20008000f00 */
[----:B------:R-:W-:Y:S01]  /*a470*/  IMAD.U32 R4, RZ, RZ, UR8 ;  /* 0x00000008ff047e24 */ /* 0x000fe2000f8e00ff */
[----:B----4-:R-:W-:Y:S01]  /*a480*/  MOV R7, UR7 ;  /* 0x0000000700077c02 */ /* 0x010fe20008000f00 */
[----:B------:R-:W-:Y:S01]  /*a490*/  IMAD.U32 R6, RZ, RZ, UR6 ;  /* 0x00000006ff067e24 */ /* 0x000fe2000f8e00ff */
[----:B-----5:R-:W-:Y:S01]  /*a4a0*/  MOV R11, UR5 ;  /* 0x00000005000b7c02 */ /* 0x020fe20008000f00 */
[----:B------:R-:W-:Y:S02]  /*a4b0*/  IMAD.U32 R10, RZ, RZ, UR4 ;  /* 0x00000004ff0a7e24 */ /* 0x000fe4000f8e00ff */
[----:B------:R-:W-:Y:S07]  /*a4c0*/  LEPC R20, `(.L_x_126) ;  /* 0x000000001014794e */ /* 0x000fee0000000000 */
[----:B--23--:R-:W-:Y:S05]  /*a4d0*/  CALL.ABS.NOINC R14 ;  /* 0x000000000e007343 */ /* 0x00cfea0003c00000 */
.L_x_126:
[----:B------:R-:W-:Y:S05]  /*a4e0*/  BSYNC.RECONVERGENT B6 ;  /* 0x0000000000067941 */ /* 0x000fea0003800200 */
.L_x_125:
[----:B------:R-:W-:Y:S01]  /*a4f0*/  SHF.L.U32 R78, R88, 0x10, RZ ;  /* 0x00000010584e7819 */ /* 0x000fe200000006ff */
[----:B------:R-:W-:Y:S05]  /*a500*/  WARPSYNC.ALL ;  /* 0x0000000000007948 */ /* 0x000fea0003800000 */
[----:B------:R-:W-:Y:S01]  /*a510*/  R2UR UR4, R16 ;  /* 0x00000000100472ca */ /* 0x000fe200000e0000 */
[----:B------:R-:W-:Y:S01]  /*a520*/  BSSY.RECONVERGENT B0, `(.L_x_127) ;  /* 0x00000fc000007945 */ /* 0x000fe20003800200 */
[----:B------:R-:W-:Y:S02]  /*a530*/  LOP3.LUT R0, R88, 0xffff0000, RZ, 0xc0, !PT ;  /* 0xffff000058007812 */ /* 0x000fe400078ec0ff */
[C---:B------:R-:W-:Y:S02]  /*a540*/  SHF.L.U32 R3, R89.reuse, 0x10, RZ ;  /* 0x0000001059037819 */ /* 0x040fe400000006ff */
[----:B------:R-:W-:Y:S02]  /*a550*/  LOP3.LUT R80, R89, 0xffff0000, RZ, 0xc0, !PT ;  /* 0xffff000059507812 */ /* 0x000fe400078ec0ff */
[C---:B------:R-:W-:Y:S02]  /*a560*/  SHF.L.U32 R82, R90.reuse, 0x10, RZ ;  /* 0x000000105a527819 */ /* 0x040fe400000006ff */
[----:B------:R-:W-:Y:S02]  /*a570*/  LOP3.LUT R84, R90, 0xffff0000, RZ, 0xc0, !PT ;  /* 0xffff00005a547812 */ /* 0x000fe400078ec0ff */
[C---:B------:R-:W-:Y:S01]  /*a580*/  SHF.L.U32 R85, R91.reuse, 0x10, RZ ;  /* 0x000000105b557819 */ /* 0x040fe200000006ff */
[----:B------:R-:W1:Y:S01]  /*a590*/  LDTM.x64 R4, tmem[UR4] ;  /* 0x00000004000479ee */ /* 0x000e620008340000 */
[----:B------:R-:W-:Y:S02]  /*a5a0*/  LOP3.LUT R86, R91, 0xffff0000, RZ, 0xc0, !PT ;  /* 0xffff00005b567812 */ /* 0x000fe400078ec0ff */
[C---:B--2---:R-:W-:Y:S02]  /*a5b0*/  SHF.L.U32 R87, R92.reuse, 0x10, RZ ;  /* 0x000000105c577819 */ /* 0x044fe400000006ff */
[----:B------:R-:W-:Y:S02]  /*a5c0*/  LOP3.LUT R88, R92, 0xffff0000, RZ, 0xc0, !PT ;  /* 0xffff00005c587812 */ /* 0x000fe400078ec0ff */
[C---:B------:R-:W-:Y:S02]  /*a5d0*/  SHF.L.U32 R89, R93.reuse, 0x10, RZ ;  /* 0x000000105d597819 */ /* 0x040fe400000006ff */
[----:B------:R-:W-:Y:S02]  /*a5e0*/  LOP3.LUT R90, R93, 0xffff0000, RZ, 0xc0, !PT ;  /* 0xffff00005d5a7812 */ /* 0x000fe400078ec0ff */
[C---:B------:R-:W-:Y:S02]  /*a5f0*/  SHF.L.U32 R91, R94.reuse, 0x10, RZ ;  /* 0x000000105e5b7819 */ /* 0x040fe400000006ff */
[----:B------:R-:W-:Y:S02]  /*a600*/  LOP3.LUT R92, R94, 0xffff0000, RZ, 0xc0, !PT ;  /* 0xffff00005e5c7812 */ /* 0x000fe400078ec0ff */
[C---:B------:R-:W-:Y:S02]  /*a610*/  SHF.L.U32 R93, R95.reuse, 0x10, RZ ;  /* 0x000000105f5d7819 */ /* 0x040fe400000006ff */
[----:B------:R-:W-:Y:S02]  /*a620*/  LOP3.LUT R94, R95, 0xffff0000, RZ, 0xc0, !PT ;  /* 0xffff00005f5e7812 */ /* 0x000fe400078ec0ff */
[C---:B------:R-:W-:Y:S02]  /*a630*/  SHF.L.U32 R95, R100.reuse, 0x10, RZ ;  /* 0x00000010645f7819 */ /* 0x040fe400000006ff */
[----:B------:R-:W-:Y:S02]  /*a640*/  LOP3.LUT R96, R100, 0xffff0000, RZ, 0xc0, !PT ;  /* 0xffff000064607812 */ /* 0x000fe400078ec0ff */
[C---:B------:R-:W-:Y:S01]  /*a650*/  SHF.L.U32 R97, R101.reuse, 0x10, RZ ;  /* 0x0000001065617819 */ /* 0x040fe200000006ff */
[C---:B-1----:R-:W-:Y:S01]  /*a660*/  FMUL R4, R76.reuse, R4 ;  /* 0x000000044c047220 */ /* 0x042fe20000400000 */
[----:B------:R-:W-:Y:S01]  /*a670*/  LOP3.LUT R98, R101, 0xffff0000, RZ, 0xc0, !PT ;  /* 0xffff000065627812 */ /* 0x000fe200078ec0ff */
[----:B------:R-:W-:Y:S01]  /*a680*/  FMUL R5, R76, R5 ;  /* 0x000000054c057220 */ /* 0x000fe20000400000 */
[C---:B------:R-:W-:Y:S01]  /*a690*/  SHF.L.U32 R99, R102.reuse, 0x10, RZ ;  /* 0x0000001066637819 */ /* 0x040fe200000006ff */
[C---:B------:R-:W-:Y:S01]  /*a6a0*/  FFMA R4, R83.reuse, R78, R4 ;  /* 0x0000004e53047223 */ /* 0x040fe20000000004 */
[----:B------:R-:W-:Y:S01]  /*a6b0*/  LOP3.LUT R100, R102, 0xffff0000, RZ, 0xc0, !PT ;  /* 0xffff000066647812 */ /* 0x000fe200078ec0ff */
[----:B------:R-:W-:Y:S01]  /*a6c0*/  FFMA R5, R83, R0, R5 ;  /* 0x0000000053057223 */ /* 0x000fe20000000005 */
[C---:B------:R-:W-:Y:S01]  /*a6d0*/  SHF.L.U32 R101, R103.reuse, 0x10, RZ ;  /* 0x0000001067657819 */ /* 0x040fe200000006ff */
[C---:B------:R-:W-:Y:S01]  /*a6e0*/  FMUL R6, R76.reuse, R6 ;  /* 0x000000064c067220 */ /* 0x040fe20000400000 */
[----:B------:R-:W-:Y:S01]  /*a6f0*/  LOP3.LUT R102, R103, 0xffff0000, RZ, 0xc0, !PT ;  /* 0xffff000067667812 */ /* 0x000fe200078ec0ff */
[----:B------:R-:W-:Y:S01]  /*a700*/  FMUL R7, R76, R7 ;  /* 0x000000074c077220 */ /* 0x000fe20000400000 */
[----:B------:R-:W-:Y:S01]  /*a710*/  F2FP.BF16.F32.PACK_AB R4, R5, R4 ;  /* 0x000000040504723e */ /* 0x000fe200000010ff */
[C---:B------:R-:W-:Y:S01]  /*a720*/  FFMA R6, R83.reuse, R3, R6 ;  /* 0x0000000353067223 */ /* 0x040fe20000000006 */
[C---:B------:R-:W-:Y:S01]  /*a730*/  SHF.L.U32 R103, R108.reuse, 0x10, RZ ;  /* 0x000000106c677819 */ /* 0x040fe200000006ff */
[----:B------:R-:W-:Y:S01]  /*a740*/  FFMA R7, R83, R80, R7 ;  /* 0x0000005053077223 */ /* 0x000fe20000000007 */
[----:B------:R-:W-:Y:S01]  /*a750*/  LOP3.LUT R104, R108, 0xffff0000, RZ, 0xc0, !PT ;  /* 0xffff00006c687812 */ /* 0x000fe200078ec0ff */
[C---:B------:R-:W-:Y:S01]  /*a760*/  FMUL R8, R76.reuse, R8 ;  /* 0x000000084c087220 */ /* 0x040fe20000400000 */
[----:B------:R-:W-:Y:S01]  /*a770*/  SHF.L.U32 R105, R109, 0x10, RZ ;  /* 0x000000106d697819 */ /* 0x000fe200000006ff */
[----:B------:R-:W-:Y:S01]  /*a780*/  FMUL R9, R76, R9 ;  /* 0x000000094c097220 */ /* 0x000fe20000400000 */
[----:B------:R-:W-:Y:S01]  /*a790*/  F2FP.BF16.F32.PACK_AB R5, R7, R6 ;  /* 0x000000060705723e */ /* 0x000fe200000010ff */
[----:B------:R-:W-:Y:S01]  /*a7a0*/  FFMA R8, R83, R82, R8 ;  /* 0x0000005253087223 */ /* 0x000fe20000000008 */
[----:B------:R-:W-:Y:S01]  /*a7b0*/  LOP3.LUT R106, R109, 0xffff0000, RZ, 0xc0, !PT ;  /* 0xffff00006d6a7812 */ /* 0x000fe200078ec0ff */
[----:B------:R-:W-:Y:S01]  /*a7c0*/  FFMA R9, R83, R84, R9 ;  /* 0x0000005453097223 */ /* 0x000fe20000000009 */
[----:B------:R-:W-:Y:S01]  /*a7d0*/  SHF.L.U32 R107, R110, 0x10, RZ ;  /* 0x000000106e6b7819 */ /* 0x000fe200000006ff */
[----:B------:R-:W-:Y:S01]  /*a7e0*/  FMUL R10, R76, R10 ;  /* 0x0000000a4c0a7220 */ /* 0x000fe20000400000 */
        /* <DEDUP_REMOVED lines=8> */
[----:B------:R-:W-:Y:S01]  /*a870*/  SHF.L.U32 R111, R116, 0x10, RZ ;  /* 0x00000010746f7819 */ /* 0x000fe200000006ff */
[C---:B------:R-:W-:Y:S01]  /*a880*/  FMUL R3, R76.reuse, R13 ;  /* 0x0000000d4c037220 */ /* 0x040fe20000400000 */
[----:B------:R-:W-:Y:S01]  /*a890*/  F2FP.BF16.F32.PACK_AB R7, R11, R10 ;  /* 0x0000000a0b07723e */ /* 0x000fe200000010ff */
[----:B------:R-:W-:Y:S01]  /*a8a0*/  FMUL R14, R76, R14 ;  /* 0x0000000e4c0e7220 */ /* 0x000fe20000400000 */
[----:B------:R-:W-:Y:S01]  /*a8b0*/  LOP3.LUT R112, R116, 0xffff0000, RZ, 0xc0, !PT ;  /* 0xffff000074707812 */ /* 0x000fe200078ec0ff */
[C---:B------:R-:W-:Y:S01]  /*a8c0*/  FMUL R15, R76.reuse, R15 ;  /* 0x0000000f4c0f7220 */ /* 0x040fe20000400000 */
[----:B------:R-:W-:Y:S01]  /*a8d0*/  SHF.L.U32 R113, R117, 0x10, RZ ;  /* 0x0000001075717819 */ /* 0x000fe200000006ff */
[----:B------:R-:W-:Y:S01]  /*a8e0*/  FFMA R0, R83, R87, R0 ;  /* 0x0000005753007223 */ /* 0x000fe20000000000 */
[----:B------:R-:W-:Y:S01]  /*a8f0*/  LOP3.LUT R114, R117, 0xffff0000, RZ, 0xc0, !PT ;  /* 0xffff000075727812 */ /* 0x000fe200078ec0ff */
[----:B------:R-:W-:Y:S01]  /*a900*/  FMUL R12, R76, R16 ;  /* 0x000000104c0c7220 */ /* 0x000fe20000400000 */
[C---:B------:R-:W-:Y:S01]  /*a910*/  SHF.L.U32 R115, R118.reuse, 0x10, RZ ;  /* 0x0000001076737819 */ /* 0x040fe200000006ff */
[----:B------:R-:W-:Y:S01]  /*a920*/  FFMA R3, R83, R88, R3 ;  /* 0x0000005853037223 */ /* 0x000fe20000000003 */
[----:B------:R-:W-:Y:S01]  /*a930*/  LOP3.LUT R116, R118, 0xffff0000, RZ, 0xc0, !PT ;  /* 0xffff000076747812 */ /* 0x000fe200078ec0ff */
[C---:B------:R-:W-:Y:S01]  /*a940*/  FMUL R13, R76.reuse, R17 ;  /* 0x000000114c0d7220 */ /* 0x040fe20000400000 */
[----:B------:R-:W-:Y:S01]  /*a950*/  SHF.L.U32 R117, R119, 0x10, RZ ;  /* 0x0000001077757819 */ /* 0x000fe200000006ff */
[----:B------:R-:W-:Y:S01]  /*a960*/  FFMA R14, R83, R89, R14 ;  /* 0x00000059530e7223 */ /* 0x000fe2000000000e */
[----:B------:R-:W-:Y:S01]  /*a970*/  F2FP.BF16.F32.PACK_AB R8, R3, R0 ;  /* 0x000000000308723e */ /* 0x000fe200000010ff */
[----:B------:R-:W-:Y:S01]  /*a980*/  FMUL R18, R76, R18 ;  /* 0x000000124c127220 */ /* 0x000fe20000400000 */
[----:B------:R-:W-:Y:S01]  /*a990*/  LOP3.LUT R118, R119, 0xffff0000, RZ, 0xc0, !PT ;  /* 0xffff000077767812 */ /* 0x000fe200078ec0ff */
[----:B------:R-:W-:Y:S01]  /*a9a0*/  FFMA R15, R83, R90, R15 ;  /* 0x0000005a530f7223 */ /* 0x000fe2000000000f */
[----:B------:R-:W-:Y:S01]  /*a9b0*/  SHF.L.U32 R119, R124, 0x10, RZ ;  /* 0x000000107c777819 */ /* 0x000fe200000006ff */
[----:B------:R-:W-:Y:S01]  /*a9c0*/  FMUL R19, R76, R19 ;  /* 0x000000134c137220 */ /* 0x000fe20000400000 */
[----:B------:R-:W-:Y:S01]  /*a9d0*/  LOP3.LUT R120, R124, 0xffff0000, RZ, 0xc0, !PT ;  /* 0xffff00007c787812 */ /* 0x000fe200078ec0ff */
[----:B------:R1:W-:Y:S01]  /*a9e0*/  STS.128 [R178+UR48+0xc400], R4 ;  /* 0x00c40004b2007988 */ /* 0x0003e20008000c30 */
[----:B------:R-:W-:Y:S01]  /*a9f0*/  F2FP.BF16.F32.PACK_AB R9, R15, R14 ;  /* 0x0000000e0f09723e */ /* 0x000fe200000010ff */
[C---:B------:R-:W-:Y:S01]  /*aa00*/  FFMA R12, R83.reuse, R91, R12 ;  /* 0x0000005b530c7223 */ /* 0x040fe2000000000c */
[C---:B------:R-:W-:Y:S01]  /*aa10*/  FFMA R13, R83.reuse, R92, R13 ;  /* 0x0000005c530d7223 */ /* 0x040fe2000000000d */
[----:B------:R-:W-:Y:S01]  /*aa20*/  FFMA R18, R83, R93, R18 ;  /* 0x0000005d53127223 */ /* 0x000fe20000000012 */
[----:B------:R-:W-:Y:S01]  /*aa30*/  SHF.L.U32 R121, R125, 0x10, RZ ;  /* 0x000000107d797819 */ /* 0x000fe200000006ff */
[----:B------:R-:W-:Y:S01]  /*aa40*/  FFMA R19, R83, R94, R19 ;  /* 0x0000005e53137223 */ /* 0x000fe20000000013 */
[C---:B------:R-:W-:Y:S01]  /*aa50*/  FMUL R16, R76.reuse, R20 ;  /* 0x000000144c107220 */ /* 0x040fe20000400000 */
[----:B------:R-:W-:Y:S01]  /*aa60*/  F2FP.BF16.F32.PACK_AB R10, R13, R12 ;  /* 0x0000000c0d0a723e */ /* 0x000fe200000010ff */
[C---:B------:R-:W-:Y:S01]  /*aa70*/  FMUL R17, R76.reuse, R21 ;  /* 0x000000154c117220 */ /* 0x040fe20000400000 */
[C---:B------:R-:W-:Y:S01]  /*aa80*/  FMUL R22, R76.reuse, R22 ;  /* 0x000000164c167220 */ /* 0x040fe20000400000 */
[----:B------:R-:W-:Y:S01]  /*aa90*/  F2FP.BF16.F32.PACK_AB R11, R19, R18 ;  /* 0x00000012130b723e */ /* 0x000fe200000010ff */
[C---:B------:R-:W-:Y:S01]  /*aaa0*/  FFMA R16, R83.reuse, R95, R16 ;  /* 0x0000005f53107223 */ /* 0x040fe20000000010 */
[----:B------:R-:W-:Y:S01]  /*aab0*/  FFMA R17, R83, R96, R17 ;  /* 0x0000006053117223 */ /* 0x000fe20000000011 */
[----:B------:R-:W-:Y:S01]  /*aac0*/  LOP3.LUT R122, R125, 0xffff0000, RZ, 0xc0, !PT ;  /* 0xffff00007d7a7812 */ /* 0x000fe200078ec0ff */
[----:B------:R-:W-:Y:S01]  /*aad0*/  FFMA R22, R83, R97, R22 ;  /* 0x0000006153167223 */ /* 0x000fe20000000016 */
[----:B------:R1:W-:Y:S01]  /*aae0*/  STS.128 [R177+0xc400], R8 ;  /* 0x00c40008b1007388 */ /* 0x0003e20000000c00 */
[C---:B------:R-:W-:Y:S01]  /*aaf0*/  FMUL R23, R76.reuse, R23 ;  /* 0x000000174c177220 */ /* 0x040fe20000400000 */
[----:B------:R-:W-:Y:S01]  /*ab00*/  F2FP.BF16.F32.PACK_AB R16, R17, R16 ;  /* 0x000000101110723e */ /* 0x000fe200000010ff */
[C---:B------:R-:W-:Y:S01]  /*ab10*/  FMUL R20, R76.reuse, R24 ;  /* 0x000000184c147220 */ /* 0x040fe20000400000 */
[----:B------:R-:W-:Y:S01]  /*ab20*/  FMUL R21, R76, R25 ;  /* 0x000000194c157220 */ /* 0x000fe20000400000 */
[C---:B------:R-:W-:Y:S01]  /*ab30*/  SHF.L.U32 R123, R126.reuse, 0x10, RZ ;  /* 0x000000107e7b7819 */ /* 0x040fe200000006ff */
[C---:B------:R-:W-:Y:S01]  /*ab40*/  FFMA R23, R83.reuse, R98, R23 ;  /* 0x0000006253177223 */ /* 0x040fe20000000017 */
[C---:B------:R-:W-:Y:S01]  /*ab50*/  FFMA R20, R83.reuse, R99, R20 ;  /* 0x0000006353147223 */ /* 0x040fe20000000014 */
[----:B------:R-:W-:Y:S01]  /*ab60*/  LOP3.LUT R124, R126, 0xffff0000, RZ, 0xc0, !PT ;  /* 0xffff00007e7c7812 */ /* 0x000fe200078ec0ff */
        /* <DEDUP_REMOVED lines=8> */
[----:B------:R-:W-:Y:S01]  /*abf0*/  SHF.L.U32 R125, R127, 0x10, RZ ;  /* 0x000000107f7d7819 */ /* 0x000fe200000006ff */
[----:B------:R-:W-:Y:S01]  /*ac00*/  FFMA R24, R83, R103, R24 ;  /* 0x0000006753187223 */ /* 0x000fe20000000018 */
[C---:B------:R-:W-:Y:S01]  /*ac10*/  FMUL R25, R76.reuse, R29 ;  /* 0x0000001d4c197220 */ /* 0x040fe20000400000 */
[----:B------:R-:W-:Y:S01]  /*ac20*/  LOP3.LUT R126, R127, 0xffff0000, RZ, 0xc0, !PT ;  /* 0xffff00007f7e7812 */ /* 0x000fe200078ec0ff */
[C---:B------:R-:W-:Y:S01]  /*ac30*/  FMUL R30, R76.reuse, R30 ;  /* 0x0000001e4c1e7220 */ /* 0x040fe20000400000 */
[----:B------:R-:W-:Y:S01]  /*ac40*/  F2FP.BF16.F32.PACK_AB R19, R27, R26 ;  /* 0x0000001a1b13723e */ /* 0x000fe200000010ff */
[C---:B------:R-:W-:Y:S01]  /*ac50*/  FFMA R25, R83.reuse, R104, R25 ;  /* 0x0000006853197223 */ /* 0x040fe20000000019 */
[----:B------:R-:W-:Y:S01]  /*ac60*/  FMUL R31, R76, R31 ;  /* 0x0000001f4c1f7220 */ /* 0x000fe20000400000 */
[----:B------:R-:W-:Y:S01]  /*ac70*/  FFMA R30, R83, R105, R30 ;  /* 0x00000069531e7223 */ /* 0x000fe2000000001e */
[----:B------:R-:W-:Y:S01]  /*ac80*/  SHF.L.U32 R127, R132, 0x10, RZ ;  /* 0x00000010847f7819 */ /* 0x000fe200000006ff */
[----:B------:R1:W-:Y:S01]  /*ac90*/  STS.128 [R176+0xc400], R16 ;  /* 0x00c40010b0007388 */ /* 0x0003e20000000c00 */
[----:B------:R-:W-:Y:S01]  /*aca0*/  F2FP.BF16.F32.PACK_AB R24, R25, R24 ;  /* 0x000000181918723e */ /* 0x000fe200000010ff */
[C---:B------:R-:W-:Y:S01]  /*acb0*/  FFMA R31, R83.reuse, R106, R31 ;  /* 0x0000006a531f7223 */ /* 0x040fe2000000001f */
[C---:B------:R-:W-:Y:S01]  /*acc0*/  FMUL R28, R76.reuse, R32 ;  /* 0x000000204c1c7220 */ /* 0x040fe20000400000 */
[C---:B------:R-:W-:Y:S01]  /*acd0*/  FMUL R29, R76.reuse, R33 ;  /* 0x000000214c1d7220 */ /* 0x040fe20000400000 */
[----:B------:R-:W-:Y:S01]  /*ace0*/  FMUL R34, R76, R34 ;  /* 0x000000224c227220 */ /* 0x000fe20000400000 */
[----:B------:R-:W-:Y:S01]  /*acf0*/  LOP3.LUT R128, R132, 0xffff0000, RZ, 0xc0, !PT ;  /* 0xffff000084807812 */ /* 0x000fe200078ec0ff */
[----:B------:R-:W-:Y:S01]  /*ad00*/  FFMA R28, R83, R107, R28 ;  /* 0x0000006b531c7223 */ /* 0x000fe2000000001c */
[----:B------:R-:W-:Y:S01]  /*ad10*/  F2FP.BF16.F32.PACK_AB R25, R31, R30 ;  /* 0x0000001e1f19723e */ /* 0x000fe200000010ff */
[C---:B------:R-:W-:Y:S01]  /*ad20*/  FFMA R29, R83.reuse, R108, R29 ;  /* 0x0000006c531d7223 */ /* 0x040fe2000000001d */
[----:B------:R-:W-:Y:S01]  /*ad30*/  FFMA R34, R83, R109, R34 ;  /* 0x0000006d53227223 */ /* 0x000fe20000000022 */
[C---:B------:R-:W-:Y:S01]  /*ad40*/  FMUL R35, R76.reuse, R35 ;  /* 0x000000234c237220 */ /* 0x040fe20000400000 */
[----:B------:R-:W-:Y:S01]  /*ad50*/  SHF.L.U32 R129, R133, 0x10, RZ ;  /* 0x0000001085817819 */ /* 0x000fe200000006ff */
[C---:B------:R-:W-:Y:S01]  /*ad60*/  FMUL R32, R76.reuse, R36 ;  /* 0x000000244c207220 */ /* 0x040fe20000400000 */
[----:B------:R-:W-:Y:S01]  /*ad70*/  F2FP.BF16.F32.PACK_AB R26, R29, R28 ;  /* 0x0000001c1d1a723e */ /* 0x000fe200000010ff */
[C---:B------:R-:W-:Y:S01]  /*ad80*/  FFMA R35, R83.reuse, R110, R35 ;  /* 0x0000006e53237223 */ /* 0x040fe20000000023 */
[C---:B------:R-:W-:Y:S01]  /*ad90*/  FMUL R33, R76.reuse, R37 ;  /* 0x000000254c217220 */ /* 0x040fe20000400000 */
[----:B------:R-:W-:Y:S01]  /*ada0*/  FFMA R32, R83, R111, R32 ;  /* 0x0000006f53207223 */ /* 0x000fe20000000020 */
        /* <DEDUP_REMOVED lines=29> */
[C---:B------:R-:W-:Y:S01]  /*af80*/  FMUL R47, R76.reuse, R47 ;  /* 0x0000002f4c2f7220 */ /* 0x040fe20000400000 */
[C---:B------:R-:W-:Y:S01]  /*af90*/  FMUL R44, R76.reuse, R48 ;  /* 0x000000304c2c7220 */ /* 0x040fe20000400000 */
[----:B------:R-:W-:Y:S01]  /*afa0*/  FMUL R45, R76, R49 ;  /* 0x000000314c2d7220 */ /* 0x000fe20000400000 */
[----:B------:R1:W-:Y:S01]  /*afb0*/  STS.128 [R173+0xc400], R32 ;  /* 0x00c40020ad007388 */ /* 0x0003e20000000c00 */
[C---:B------:R-:W-:Y:S01]  /*afc0*/  SHF.L.U32 R135, R140.reuse, 0x10, RZ ;  /* 0x000000108c877819 */ /* 0x040fe200000006ff */
[----:B------:R-:W-:Y:S01]  /*afd0*/  FFMA R46, R83, R121, R46 ;  /* 0x00000079532e7223 */ /* 0x000fe2000000002e */
[----:B------:R-:W-:Y:S01]  /*afe0*/  F2FP.BF16.F32.PACK_AB R40, R41, R40 ;  /* 0x000000282928723e */ /* 0x000fe200000010ff */
[C---:B------:R-:W-:Y:S01]  /*aff0*/  FFMA R47, R83.reuse, R122, R47 ;  /* 0x0000007a532f7223 */ /* 0x040fe2000000002f */
[C---:B------:R-:W-:Y:S01]  /*b000*/  FFMA R44, R83.reuse, R123, R44 ;  /* 0x0000007b532c7223 */ /* 0x040fe2000000002c */
[----:B------:R-:W-:Y:S01]  /*b010*/  LOP3.LUT R136, R140, 0xffff0000, RZ, 0xc0, !PT ;  /* 0xffff00008c887812 */ /* 0x000fe200078ec0ff */
[C---:B------:R-:W-:Y:S01]  /*b020*/  FFMA R45, R83.reuse, R124, R45 ;  /* 0x0000007c532d7223 */ /* 0x040fe2000000002d */
[C---:B------:R-:W-:Y:S01]  /*b030*/  FMUL R50, R76.reuse, R50 ;  /* 0x000000324c327220 */ /* 0x040fe20000400000 */
[C---:B------:R-:W-:Y:S01]  /*b040*/  FMUL R51, R76.reuse, R51 ;  /* 0x000000334c337220 */ /* 0x040fe20000400000 */
[C---:B------:R-:W-:Y:S01]  /*b050*/  FMUL R48, R76.reuse, R52 ;  /* 0x000000344c307220 */ /* 0x040fe20000400000 */
[C---:B------:R-:W-:Y:S01]  /*b060*/  FMUL R49, R76.reuse, R53 ;  /* 0x000000354c317220 */ /* 0x040fe20000400000 */
[C---:B------:R-:W-:Y:S01]  /*b070*/  FFMA R50, R83.reuse, R125, R50 ;  /* 0x0000007d53327223 */ /* 0x040fe20000000032 */
        /* <DEDUP_REMOVED lines=9> */
[----:B------:R-:W-:Y:S01]  /*b110*/  FFMA R55, R83, R130, R55 ;  /* 0x0000008253377223 */ /* 0x000fe20000000037 */
[C---:B------:R-:W-:Y:S01]  /*b120*/  FMUL R59, R76.reuse, R59 ;  /* 0x0000003b4c3b7220 */ /* 0x040fe20000400000 */
[----:B------:R-:W-:Y:S01]  /*b130*/  F2FP.BF16.F32.PACK_AB R41, R47, R46 ;  /* 0x0000002e2f29723e */ /* 0x000fe200000010ff */
[----:B------:R-:W-:Y:S01]  /*b140*/  FFMA R52, R83, R131, R52 ;  /* 0x0000008353347223 */ /* 0x000fe20000000034 */
[----:B------:R-:W-:Y:S01]  /*b150*/  F2FP.BF16.F32.PACK_AB R42, R45, R44 ;  /* 0x0000002c2d2a723e */ /* 0x000fe200000010ff */
[C---:B------:R-:W-:Y:S01]  /*b160*/  FMUL R56, R76.reuse, R60 ;  /* 0x0000003c4c387220 */ /* 0x040fe20000400000 */
[----:B------:R-:W-:Y:S01]  /*b170*/  F2FP.BF16.F32.PACK_AB R43, R51, R50 ;  /* 0x00000032332b723e */ /* 0x000fe200000010ff */
[----:B------:R-:W-:Y:S01]  /*b180*/  FFMA R53, R83, R132, R53 ;  /* 0x0000008453357223 */ /* 0x000fe20000000035 */
[----:B------:R-:W-:Y:S01]  /*b190*/  SHF.L.U32 R137, R141, 0x10, RZ ;  /* 0x000000108d897819 */ /* 0x000fe200000006ff */
[C---:B------:R-:W-:Y:S01]  /*b1a0*/  FMUL R57, R76.reuse, R61 ;  /* 0x0000003d4c397220 */ /* 0x040fe20000400000 */
[----:B------:R-:W-:Y:S01]  /*b1b0*/  FFMA R58, R83, R133, R58 ;  /* 0x00000085533a7223 */ /* 0x000fe2000000003a */
[----:B------:R1:W-:Y:S01]  /*b1c0*/  STS.128 [R172+0xc400], R40 ;  /* 0x00c40028ac007388 */ /* 0x0003e20000000c00 */
[----:B------:R-:W-:Y:S01]  /*b1d0*/  LOP3.LUT R138, R141, 0xffff0000, RZ, 0xc0, !PT ;  /* 0xffff00008d8a7812 */ /* 0x000fe200078ec0ff */
[----:B------:R-:W-:Y:S01]  /*b1e0*/  FMUL R62, R76, R62 ;  /* 0x0000003e4c3e7220 */ /* 0x000fe20000400000 */
[C---:B------:R-:W-:Y:S01]  /*b1f0*/  FFMA R59, R83.reuse, R134, R59 ;  /* 0x00000086533b7223 */ /* 0x040fe2000000003b */
[----:B------:R-:W-:Y:S01]  /*b200*/  SHF.L.U32 R139, R142, 0x10, RZ ;  /* 0x000000108e8b7819 */ /* 0x000fe200000006ff */
[----:B------:R-:W-:Y:S01]  /*b210*/  FMUL R63, R76, R63 ;  /* 0x0000003f4c3f7220 */ /* 0x000fe20000400000 */
[C---:B------:R-:W-:Y:S01]  /*b220*/  FFMA R56, R83.reuse, R135, R56 ;  /* 0x0000008753387223 */ /* 0x040fe20000000038 */
[----:B------:R-:W-:Y:S01]  /*b230*/  LOP3.LUT R140, R142, 0xffff0000, RZ, 0xc0, !PT ;  /* 0xffff00008e8c7812 */ /* 0x000fe200078ec0ff */
[C---:B------:R-:W-:Y:S01]  /*b240*/  FMUL R60, R76.reuse, R64 ;  /* 0x000000404c3c7220 */ /* 0x040fe20000400000 */
[----:B------:R-:W-:Y:S01]  /*b250*/  FFMA R57, R83, R136, R57 ;  /* 0x0000008853397223 */ /* 0x000fe20000000039 */
[----:B------:R-:W-:Y:S01]  /*b260*/  SHF.L.U32 R141, R143, 0x10, RZ ;  /* 0x000000108f8d7819 */ /* 0x000fe200000006ff */
[C---:B------:R-:W-:Y:S01]  /*b270*/  FMUL R61, R76.reuse, R65 ;  /* 0x000000414c3d7220 */ /* 0x040fe20000400000 */
[----:B------:R-:W-:Y:S01]  /*b280*/  FFMA R62, R83, R137, R62 ;  /* 0x00000089533e7223 */ /* 0x000fe2000000003e */
[----:B------:R-:W-:Y:S01]  /*b290*/  LOP3.LUT R142, R143, 0xffff0000, RZ, 0xc0, !PT ;  /* 0xffff00008f8e7812 */ /* 0x000fe200078ec0ff */
[C---:B------:R-:W-:Y:S01]  /*b2a0*/  FMUL R66, R76.reuse, R66 ;  /* 0x000000424c427220 */ /* 0x040fe20000400000 */
[----:B------:R-:W-:Y:S01]  /*b2b0*/  F2FP.BF16.F32.PACK_AB R48, R49, R48 ;  /* 0x000000303130723e */ /* 0x000fe200000010ff */
[----:B------:R-:W-:Y:S01]  /*b2c0*/  FFMA R63, R83, R138, R63 ;  /* 0x0000008a533f7223 */ /* 0x000fe2000000003f */
[----:B------:R-:W-:Y:S01]  /*b2d0*/  FMUL R67, R76, R67 ;  /* 0x000000434c437220 */ /* 0x000fe20000400000 */
[----:B------:R-:W-:Y:S01]  /*b2e0*/  F2FP.BF16.F32.PACK_AB R49, R55, R54 ;  /* 0x000000363731723e */ /* 0x000fe200000010ff */
[----:B------:R-:W-:Y:S01]  /*b2f0*/  FFMA R60, R83, R139, R60 ;  /* 0x0000008b533c7223 */ /* 0x000fe2000000003c */
[----:B------:R-:W-:Y:S01]  /*b300*/  F2FP.BF16.F32.PACK_AB R50, R53, R52 ;  /* 0x000000343532723e */ /* 0x000fe200000010ff */
[----:B------:R-:W-:Y:S01]  /*b310*/  FFMA R61, R83, R140, R61 ;  /* 0x0000008c533d7223 */ /* 0x000fe2000000003d */
[----:B------:R-:W-:Y:S01]  /*b320*/  F2FP.BF16.F32.PACK_AB R51, R59, R58 ;  /* 0x0000003a3b33723e */ /* 0x000fe200000010ff */
[C---:B------:R-:W-:Y:S01]  /*b330*/  FFMA R66, R83.reuse, R141, R66 ;  /* 0x0000008d53427223 */ /* 0x040fe20000000042 */
[----:B------:R-:W-:Y:S01]  /*b340*/  FFMA R67, R83, R142, R67 ;  /* 0x0000008e53437223 */ /* 0x000fe20000000043 */
[----:B------:R-:W-:Y:S02]  /*b350*/  F2FP.BF16.F32.PACK_AB R56, R57, R56 ;  /* 0x000000383938723e */ /* 0x000fe400000010ff */
[----:B------:R1:W-:Y:S01]  /*b360*/  STS.128 [R171+0xc400], R48 ;  /* 0x00c40030ab007388 */ /* 0x0003e20000000c00 */
[----:B------:R-:W-:Y:S02]  /*b370*/  F2FP.BF16.F32.PACK_AB R57, R63, R62 ;  /* 0x0000003e3f39723e */ /* 0x000fe400000010ff */
[----:B------:R-:W-:Y:S02]  /*b380*/  F2FP.BF16.F32.PACK_AB R58, R61, R60 ;  /* 0x0000003c3d3a723e */ /* 0x000fe400000010ff */
[----:B------:R-:W-:Y:S02]  /*b390*/  F2FP.BF16.F32.PACK_AB R59, R67, R66 ;  /* 0x00000042433b723e */ /* 0x000fe400000010ff */
[----:B------:R-:W-:Y:S03]  /*b3a0*/  ISETP.NE.AND P0, PT, R165, RZ, PT ;  /* 0x000000ffa500720c */ /* 0x000fe60003f05270 */
        /* <DEDUP_REMOVED lines=19> */
.L_x_128:
[----:B------:R-:W-:Y:S05]  /*b4e0*/  BSYNC.RECONVERGENT B0 ;  /* 0x0000000000007941 */ /* 0x000fea0003800200 */
.L_x_127:
[----:B------:R-:W-:Y:S01]  /*b4f0*/  BAR.SYNC.DEFER_BLOCKING 0x1, 0x80 ;  /* 0x0042000000007b1d */ /* 0x000fe20000010000 */
[----:B------:R-:W-:Y:S09]  /*b500*/  UISETP.NE.AND UP0, UPT, UR49, -0x4, UPT ;  /* 0xfffffffc3100788c */ /* 0x000ff2000bf05270 */
[----:B------:R-:W-:Y:S05]  /*b510*/  BRA.U !UP0, `(.L_x_129) ;  /* 0x0000000108287547 */ /* 0x000fea000b800000 */
[----:B------:R-:W-:Y:S01]  /*b520*/  ISETP.NE.AND P0, PT, R174, RZ, PT ;  /* 0x000000ffae00720c */ /* 0x000fe20003f05270 */
[----:B------:R-:W-:Y:S01]  /*b530*/  IMAD.U32 R3, RZ, RZ, UR51 ;  /* 0x00000033ff037e24 */ /* 0x000fe2000f8e00ff */
[----:B------:R-:W-:Y:S01]  /*b540*/  UIADD3 UR51, UPT, UPT, UR51, 0x1, URZ ;  /* 0x0000000133337890 */ /* 0x000fe2000fffe0ff */
[----:B------:R-:W-:Y:S03]  /*b550*/  IMAD.U32 R0, RZ, RZ, UR37 ;  /* 0x00000025ff007e24 */ /* 0x000fe6000f8e00ff */
[----:B------:R-:W-:Y:S04]  /*b560*/  UISETP.NE.AND UP0, UPT, UR51, 0x4, UPT ;  /* 0x000000043300788c */ /* 0x000fe8000bf05270 */
[----:B------:R-:W-:Y:S03]  /*b570*/  USEL UR51, UR51, URZ, UP0 ;  /* 0x000000ff33337287 */ /* 0x000fe60008000000 */
[----:B------:R-:W-:Y:S05]  /*b580*/  @P0 LEA R3, R3, UR48, 0x3 ;  /* 0x0000003003030c11 */ /* 0x000fea000f8e18ff */
[----:B------:R-:W-:Y:S05]  /*b590*/  @P0 VIADD R3, R3, 0x50 ;  /* 0x0000005003030836 */ /* 0x000fea0000000000 */
[----:B------:R-:W-:Y:S04]  /*b5a0*/  @P0 PRMT R0, R0, 0x654, R3 ;  /* 0x0000065400000816 */ /* 0x000fe80000000003 */
[----:B------:R2:W-:Y:S03]  /*b5b0*/  @P0 SYNCS.ARRIVE.TRANS64.RED.A1T0 RZ, [R0+URZ], RZ ;  /* 0x000000ff00ff09a7 */ /* 0x0005e600081004ff */
.L_x_129:
[----:B------:R-:W-:Y:S01]  /*b5c0*/  ISETP.NE.AND P1, PT, R166, RZ, PT ;  /* 0x000000ffa600720c */ /* 0x000fe20003f25270 */
[----:B--2---:R-:W-:Y:S01]  /*b5d0*/  IMAD.IADD R0, R77, 0x1, R152 ;  /* 0x000000014d007824 */ /* 0x004fe200078e0298 */
[----:B------:R-:W-:Y:S01]  /*b5e0*/  ISETP.NE.AND P0, PT, R169, 0x2, PT ;  /* 0x00000002a900780c */ /* 0x000fe20003f05270 */
[----:B------:R-:W-:Y:S01]  /*b5f0*/  UIADD3 UR49, UPT, UPT, UR49, 0x4, URZ ;  /* 0x0000000431317890 */ /* 0x000fe2000fffe0ff */
[----:B------:R-:W-:Y:S01]  /*b600*/  LOP3.LUT R79, R79, 0x1, RZ, 0x3c, !PT ;  /* 0x000000014f4f7812 */ /* 0x000fe200078e3cff */
[----:B------:R-:W-:Y:S01]  /*b610*/  IMAD.IADD R20, R75, 0x1, R150 ;  /* 0x000000014b147824 */ /* 0x000fe200078e0296 */
[----:B------:R-:W-:Y:S02]  /*b620*/  R2UR UR20, R0 ;  /* 0x00000000001472ca */ /* 0x000fe400000e0000 */
[----:B------:R-:W-:Y:S02]  /*b630*/  SEL R0, RZ, 0x1, P0 ;  /* 0x00000001ff007807 */ /* 0x000fe40000000000 */
[----:B------:R-:W-:Y:S02]  /*b640*/  SEL R169, R169, RZ, P0 ;  /* 0x000000ffa9a97207 */ /* 0x000fe40000000000 */
[----:B------:R-:W-:Y:S02]  /*b650*/  LOP3.LUT R161, R161, R0, RZ, 0x3c, !PT ;  /* 0x00000000a1a17212 */ /* 0x000fe400078e3cff */
[----:B------:R-:W-:Y:S01]  /*b660*/  @P1 R2UR UR36, R160 ;  /* 0x00000000a02412ca */ /* 0x000fe200000e0000 */
[----:B------:R-:W-:Y:S03]  /*b670*/  @!UPT UIADD3 URZ, UPT, UPT, URZ, URZ, URZ ;  /* 0x000000fffffff290 */ /* 0x000fe6000fffe0ff */
[----:B------:R-:W-:Y:S11]  /*b680*/  @P1 BRA `(.L_x_130) ;  /* 0xffffff9c00f41947 */ /* 0x000ff6000383ffff */
[----:B------:R-:W-:Y:S01]  /*b690*/  SYNCS.ARRIVE.TRANS64.A1T0 RZ, [UR48+0xd0], RZ ;  /* 0x0000d0ffffff79a7 */ /* 0x000fe20008100030 */
[----:B------:R-:W-:-:S09]  /*b6a0*/  UISETP.NE.AND UP0, UPT, UR50, URZ, UPT ;  /* 0x000000ff3200728c */ /* 0x000fd2000bf05270 */
[----:B------:R-:W-:Y:S05]  /*b6b0*/  BRA.U !UP0, `(.L_x_131) ;  /* 0x0000000108487547 */ /* 0x000fea000b800000 */
[----:B------:R-:W2:Y:S02]  /*b6c0*/  LDCU.64 UR4, c[0x0][0xc90] ;  /* 0x00019200ff0477ac */ /* 0x000ea40008000a00 */
[----:B--2---:R-:W-:-:S04]  /*b6d0*/  UISETP.NE.U32.AND UP0, UPT, UR4, URZ, UPT ;  /* 0x000000ff0400728c */ /* 0x004fc8000bf05070 */
[----:B------:R-:W-:-:S09]  /*b6e0*/  UISETP.NE.AND.EX UP0, UPT, UR5, URZ, UPT, UP0 ;  /* 0x000000ff0500728c */ /* 0x000fd2000bf05300 */
[----:B------:R-:W-:Y:S05]  /*b6f0*/  BRA.U UP0, `(.L_x_132) ;  /* 0x00000001000c7547 */ /* 0x000fea000b800000 */
[----:B------:R-:W-:-:S13]  /*b700*/  FSETP.NEU.AND P0, PT, R83, RZ, PT ;  /* 0x000000ff5300720b */ /* 0x000fda0003f0d000 */
[----:B------:R-:W-:Y:S05]  /*b710*/  @!P0 EXIT ;  /* 0x000000000000894d */ /* 0x000fea0003800000 */
[----:B------:R-:W-:Y:S05]  /*b720*/  BRA `(.L_x_131) ;  /* 0x00000000002c7947 */ /* 0x000fea0003800000 */
.L_x_132:
[----:B------:R-:W-:Y:S01]  /*b730*/  ISETP.NE.AND P0, PT, R167, RZ, PT ;  /* 0x000000ffa700720c */ /* 0x000fe20003f05270 */
[----:B------:R-:W-:-:S12]  /*b740*/  BSSY.RECONVERGENT B0, `(.L_x_131) ;  /* 0x0000009000007945 */ /* 0x000fd80003800200 */
[----:B------:R-:W-:Y:S05]  /*b750*/  @P0 BRA `(.L_x_133) ;  /* 0x0000000000140947 */ /* 0x000fea0003800000 */
[----:B------:R-:W2:Y:S02]  /*b760*/  LDCU.64 UR4, c[0x0][0xc88] ;  /* 0x00019100ff0477ac */ /* 0x000ea40008000a00 */
[----:B--2---:R-:W-:-:S04]  /*b770*/  ISETP.NE.U32.AND P0, PT, RZ, UR4, PT ;  /* 0x00000004ff007c0c */ /* 0x004fc8000bf05070 */
[----:B------:R-:W-:-:S13]  /*b780*/  ISETP.NE.AND.EX P0, PT, RZ, UR5, PT, P0 ;  /* 0x00000005ff007c0c */ /* 0x000fda000bf05300 */
[----:B------:R-:W-:Y:S05]  /*b790*/  @!P0 EXIT ;  /* 0x000000000000894d */ /* 0x000fea0003800000 */
[----:B------:R-:W-:Y:S05]  /*b7a0*/  BRA `(.L_x_134) ;  /* 0x0000000000087947 */ /* 0x000fea0003800000 */
.L_x_133:
[----:B------:R-:W-:-:S13]  /*b7b0*/  FSETP.NEU.AND P0, PT, R83, RZ, PT ;  /* 0x000000ff5300720b */ /* 0x000fda0003f0d000 */
[----:B------:R-:W-:Y:S05]  /*b7c0*/  @!P0 EXIT ;  /* 0x000000000000894d */ /* 0x000fea0003800000 */
.L_x_134:
[----:B------:R-:W-:Y:S05]  /*b7d0*/  BSYNC.RECONVERGENT B0 ;  /* 0x0000000000007941 */ /* 0x000fea0003800200 */
.L_x_131:
[----:B------:R-:W-:Y:S01]  /*b7e0*/  ULEA UR4, UR51, UR48, 0x3 ;  /* 0x0000003033047291 */ /* 0x000fe2000f8e18ff */
[----:B------:R-:W-:-:S04]  /*b7f0*/  DEPBAR.LE SB0, 0x0 ;  /* 0x000080000000791a */ /* 0x000fc80000000000 */
[----:B------:R-:W-:-:S04]  /*b800*/  UIADD3 UR4, UPT, UPT, UR4, 0x50, URZ ;  /* 0x0000005004047890 */ /* 0x000fc8000fffe0ff */
[----:B------:R-:W-:-:S09]  /*b810*/  UPRMT UR4, UR37, 0x654, UR4 ;  /* 0x0000065425047896 */ /* 0x000fd20008000004 */
[----:B------:R-:W-:Y:S01]  /*b820*/  SYNCS.ARRIVE.TRANS64.RED.A1T0 RZ, [UR4], RZ ;  /* 0x000000ffffff79a7 */ /* 0x000fe20008100404 */
[----:B------:R-:W-:Y:S05]  /*b830*/  EXIT ;  /* 0x000000000000794d */ /* 0x000fea0003800000 */
.L_x_19:
[----:B--2---:R2:W1:Y:S02]  /*b840*/  SYNCS.PHASECHK.TRANS64.TRYWAIT P0, [R3+URZ+0xc0], R2 ;  /* 0x0000c002030075a7 */ /* 0x00446400080011ff */
[----:B-1----:R-:W-:Y:S05]  /*b850*/  @!P0 NANOSLEEP.SYNCS 0x989680 ;  /* 0x009896800000895d */ /* 0x002fea0003900000 */
[----:B------:R-:W1:Y:S02]  /*b860*/  @!P0 SYNCS.PHASECHK.TRANS64 P0, [R3+URZ+0xc0], R2 ;  /* 0x0000c002030085a7 */ /* 0x000e6400080010ff */
[----:B-1----:R-:W-:Y:S05]  /*b870*/  @!P0 BRA `(.L_x_19) ;  /* 0xfffffffc00f08947 */ /* 0x002fea000383ffff */
[----:B------:R-:W-:Y:S05]  /*b880*/  BRA `(.L_x_135) ;  /* 0xffffff5c008c7947 */ /* 0x000fea000383ffff */
.L_x_22:
[----:B-1----:R-:W-:-:S07]  /*b890*/  MOV R2, UR33 ;  /* 0x0000002100027c02 */ /* 0x002fce0008000f00 */
.L_x_136:
[----:B-1----:R1:W2:Y:S02]  /*b8a0*/  SYNCS.PHASECHK.TRANS64.TRYWAIT P0, [R2+URZ+0x18], R5 ;  /* 0x00001805020075a7 */ /* 0x0022a400080011ff */
[----:B--2---:R-:W-:Y:S05]  /*b8b0*/  @!P0 NANOSLEEP.SYNCS 0x989680 ;  /* 0x009896800000895d */ /* 0x004fea0003900000 */
[----:B------:R-:W2:Y:S02]  /*b8c0*/  @!P0 SYNCS.PHASECHK.TRANS64 P0, [R2+URZ+0x18], R5 ;  /* 0x00001805020085a7 */ /* 0x000ea400080010ff */
[----:B--2---:R-:W-:Y:S05]  /*b8d0*/  @!P0 BRA `(.L_x_136) ;  /* 0xfffffffc00f08947 */ /* 0x004fea000383ffff */
[----:B------:R-:W-:Y:S05]  /*b8e0*/  BRA `(.L_x_21) ;  /* 0xffffff5c00dc7947 */ /* 0x000fea000383ffff */
.L_x_30:
[----:B------:R-:W-:-:S07]  /*b8f0*/  MOV R2, UR33 ;  /* 0x0000002100027c02 */ /* 0x000fce0008000f00 */
.L_x_137:
[----:B-1----:R1:W2:Y:S02]  /*b900*/  SYNCS.PHASECHK.TRANS64.TRYWAIT P0, [R2+URZ+0x18], R5 ;  /* 0x00001805020075a7 */ /* 0x0022a400080011ff */
[----:B--2---:R-:W-:Y:S05]  /*b910*/  @!P0 NANOSLEEP.SYNCS 0x989680 ;  /* 0x009896800000895d */ /* 0x004fea0003900000 */
[----:B------:R-:W2:Y:S02]  /*b920*/  @!P0 SYNCS.PHASECHK.TRANS64 P0, [R2+URZ+0x18], R5 ;  /* 0x00001805020085a7 */ /* 0x000ea400080010ff */
[----:B--2---:R-:W-:Y:S05]  /*b930*/  @!P0 BRA `(.L_x_137) ;  /* 0xfffffffc00f08947 */ /* 0x004fea000383ffff */
[----:B------:R-:W-:Y:S05]  /*b940*/  BRA `(.L_x_29) ;  /* 0xffffff6000e07947 */ /* 0x000fea000383ffff */
.L_x_36:
[----:B-1----:R1:W2:Y:S02]  /*b950*/  SYNCS.PHASECHK.TRANS64.TRYWAIT P0, [R2+URZ+0x80], R3 ;  /* 0x00008003020075a7 */ /* 0x0022a400080011ff */
[----:B--2---:R-:W-:Y:S05]  /*b960*/  @!P0 NANOSLEEP.SYNCS 0x989680 ;  /* 0x009896800000895d */ /* 0x004fea0003900000 */
[----:B------:R-:W2:Y:S02]  /*b970*/  @!P0 SYNCS.PHASECHK.TRANS64 P0, [R2+URZ+0x80], R3 ;  /* 0x00008003020085a7 */ /* 0x000ea400080010ff */
[----:B--2---:R-:W-:Y:S05]  /*b980*/  @!P0 BRA `(.L_x_36) ;  /* 0xfffffffc00f08947 */ /* 0x004fea000383ffff */
[----:B------:R-:W-:Y:S05]  /*b990*/  BRA `(.L_x_138) ;  /* 0xffffff6400c47947 */ /* 0x000fea000383ffff */
.L_x_40:
[----:B----4-:R-:W-:-:S07]  /*b9a0*/  MOV R0, UR5 ;  /* 0x0000000500007c02 */ /* 0x010fce0008000f00 */
.L_x_139:
[----:B-1----:R1:W2:Y:S02]  /*b9b0*/  SYNCS.PHASECHK.TRANS64.TRYWAIT P0, [R0+URZ], R3 ;  /* 0x00000003000075a7 */ /* 0x0022a400080011ff */
[----:B--2---:R-:W-:Y:S05]  /*b9c0*/  @!P0 NANOSLEEP.SYNCS 0x989680 ;  /* 0x009896800000895d */ /* 0x004fea0003900000 */
[----:B------:R-:W2:Y:S02]  /*b9d0*/  @!P0 SYNCS.PHASECHK.TRANS64 P0, [R0+URZ], R3 ;  /* 0x00000003000085a7 */ /* 0x000ea400080010ff */
[----:B--2---:R-:W-:Y:S05]  /*b9e0*/  @!P0 BRA `(.L_x_139) ;  /* 0xfffffffc00f08947 */ /* 0x004fea000383ffff */
[----:B------:R-:W-:Y:S05]  /*b9f0*/  BRA `(.L_x_140) ;  /* 0xffffff6c00387947 */ /* 0x000fea000383ffff */
.L_x_41:
[----:B----4-:R-:W-:-:S07]  /*ba00*/  MOV R0, UR5 ;  /* 0x0000000500007c02 */ /* 0x010fce0008000f00 */
.L_x_141:
[----:B-1----:R1:W2:Y:S02]  /*ba10*/  SYNCS.PHASECHK.TRANS64.TRYWAIT P0, [R0+URZ], R3 ;  /* 0x00000003000075a7 */ /* 0x0022a400080011ff */
[----:B--2---:R-:W-:Y:S05]  /*ba20*/  @!P0 NANOSLEEP.SYNCS 0x989680 ;  /* 0x009896800000895d */ /* 0x004fea0003900000 */
[----:B------:R-:W2:Y:S02]  /*ba30*/  @!P0 SYNCS.PHASECHK.TRANS64 P0, [R0+URZ], R3 ;  /* 0x00000003000085a7 */ /* 0x000ea400080010ff */
[----:B--2---:R-:W-:Y:S05]  /*ba40*/  @!P0 BRA `(.L_x_141) ;  /* 0xfffffffc00f08947 */ /* 0x004fea000383ffff */
[----:B------:R-:W-:Y:S05]  /*ba50*/  BRA `(.L_x_142) ;  /* 0xffffff6c00447947 */ /* 0x000fea000383ffff */
.L_x_44:
[----:B-1----:R1:W2:Y:S02]  /*ba60*/  SYNCS.PHASECHK.TRANS64.TRYWAIT P0, [R0+URZ+0xb0], R5 ;  /* 0x0000b005000075a7 */ /* 0x0022a400080011ff */
[----:B--2---:R-:W-:Y:S05]  /*ba70*/  @!P0 NANOSLEEP.SYNCS 0x989680 ;  /* 0x009896800000895d */ /* 0x004fea0003900000 */
[----:B------:R-:W2:Y:S02]  /*ba80*/  @!P0 SYNCS.PHASECHK.TRANS64 P0, [R0+URZ+0xb0], R5 ;  /* 0x0000b005000085a7 */ /* 0x000ea400080010ff */
[----:B--2---:R-:W-:Y:S05]  /*ba90*/  @!P0 BRA `(.L_x_44) ;  /* 0xfffffffc00f08947 */ /* 0x004fea000383ffff */
[----:B------:R-:W-:Y:S05]  /*baa0*/  BRA `(.L_x_143) ;  /* 0xffffff6c00a07947 */ /* 0x000fea000383ffff */
.L_x_45:
[----:B------:R-:W-:-:S07]  /*bab0*/  MOV R0, UR5 ;  /* 0x0000000500007c02 */ /* 0x000fce0008000f00 */
.L_x_144:
[----:B-1----:R1:W2:Y:S02]  /*bac0*/  SYNCS.PHASECHK.TRANS64.TRYWAIT P0, [R0+URZ+0x90], R5 ;  /* 0x00009005000075a7 */ /* 0x0022a400080011ff */
[----:B--2---:R-:W-:Y:S05]  /*bad0*/  @!P0 NANOSLEEP.SYNCS 0x989680 ;  /* 0x009896800000895d */ /* 0x004fea0003900000 */
[----:B------:R-:W2:Y:S02]  /*bae0*/  @!P0 SYNCS.PHASECHK.TRANS64 P0, [R0+URZ+0x90], R5 ;  /* 0x00009005000085a7 */ /* 0x000ea400080010ff */
[----:B--2---:R-:W-:Y:S05]  /*baf0*/  @!P0 BRA `(.L_x_144) ;  /* 0xfffffffc00f08947 */ /* 0x004fea000383ffff */
[----:B------:R-:W-:Y:S05]  /*bb00*/  BRA `(.L_x_145) ;  /* 0xffffff6c00b07947 */ /* 0x000fea000383ffff */
.L_x_46:
[----:B-1----:R1:W2:Y:S02]  /*bb10*/  SYNCS.PHASECHK.TRANS64.TRYWAIT P1, [R0+URZ+0x80], R5 ;  /* 0x00008005000075a7 */ /* 0x0022a400080211ff */
[----:B--2---:R-:W-:Y:S05]  /*bb20*/  @!P1 NANOSLEEP.SYNCS 0x989680 ;  /* 0x009896800000995d */ /* 0x004fea0003900000 */
[----:B------:R-:W2:Y:S02]  /*bb30*/  @!P1 SYNCS.PHASECHK.TRANS64 P1, [R0+URZ+0x80], R5 ;  /* 0x00008005000095a7 */ /* 0x000ea400080210ff */
[----:B--2---:R-:W-:Y:S05]  /*bb40*/  @!P1 BRA `(.L_x_46) ;  /* 0xfffffffc00f09947 */ /* 0x004fea000383ffff */
[----:B------:R-:W-:Y:S05]  /*bb50*/  BRA `(.L_x_146) ;  /* 0xffffff6c00e07947 */ /* 0x000fea000383ffff */
.L_x_49:
[----:B------:R-:W-:-:S07]  /*bb60*/  MOV R0, UR5 ;  /* 0x0000000500007c02 */ /* 0x000fce0008000f00 */
.L_x_147:
[----:B-1----:R1:W2:Y:S02]  /*bb70*/  SYNCS.PHASECHK.TRANS64.TRYWAIT P0, [R0+URZ+0x90], R3 ;  /* 0x00009003000075a7 */ /* 0x0022a400080011ff */
[----:B--2---:R-:W-:Y:S05]  /*bb80*/  @!P0 NANOSLEEP.SYNCS 0x989680 ;  /* 0x009896800000895d */ /* 0x004fea0003900000 */
[----:B------:R-:W2:Y:S02]  /*bb90*/  @!P0 SYNCS.PHASECHK.TRANS64 P0, [R0+URZ+0x90], R3 ;  /* 0x00009003000085a7 */ /* 0x000ea400080010ff */
[----:B--2---:R-:W-:Y:S05]  /*bba0*/  @!P0 BRA `(.L_x_147) ;  /* 0xfffffffc00f08947 */ /* 0x004fea000383ffff */
[----:B------:R-:W-:Y:S05]  /*bbb0*/  BRA `(.L_x_48) ;  /* 0xffffff7000347947 */ /* 0x000fea000383ffff */
.L_x_56:
[----:B-1----:R1:W2:Y:S02]  /*bbc0*/  SYNCS.PHASECHK.TRANS64.TRYWAIT P0, [R0+URZ+0x80], R5 ;  /* 0x00008005000075a7 */ /* 0x0022a400080011ff */
[----:B--2---:R-:W-:Y:S05]  /*bbd0*/  @!P0 NANOSLEEP.SYNCS 0x989680 ;  /* 0x009896800000895d */ /* 0x004fea0003900000 */
[----:B------:R-:W2:Y:S02]  /*bbe0*/  @!P0 SYNCS.PHASECHK.TRANS64 P0, [R0+URZ+0x80], R5 ;  /* 0x00008005000085a7 */ /* 0x000ea400080010ff */
[----:B--2---:R-:W-:Y:S05]  /*bbf0*/  @!P0 BRA `(.L_x_56) ;  /* 0xfffffffc00f08947 */ /* 0x004fea000383ffff */
[----:B------:R-:W-:Y:S05]  /*bc00*/  BRA `(.L_x_148) ;  /* 0xffffff78005c7947 */ /* 0x000fea000383ffff */
.L_x_59:
[----:B------:R-:W-:-:S07]  /*bc10*/  MOV R0, UR23 ;  /* 0x0000001700007c02 */ /* 0x000fce0008000f00 */
.L_x_149:
[----:B-1----:R1:W2:Y:S02]  /*bc20*/  SYNCS.PHASECHK.TRANS64.TRYWAIT P0, [R0+URZ], R5 ;  /* 0x00000005000075a7 */ /* 0x0022a400080011ff */
[----:B--2---:R-:W-:Y:S05]  /*bc30*/  @!P0 NANOSLEEP.SYNCS 0x989680 ;  /* 0x009896800000895d */ /* 0x004fea0003900000 */
[----:B------:R-:W2:Y:S02]  /*bc40*/  @!P0 SYNCS.PHASECHK.TRANS64 P0, [R0+URZ], R5 ;  /* 0x00000005000085a7 */ /* 0x000ea400080010ff */
[----:B--2---:R-:W-:Y:S05]  /*bc50*/  @!P0 BRA `(.L_x_149) ;  /* 0xfffffffc00f08947 */ /* 0x004fea000383ffff */
[----:B------:R-:W-:Y:S05]  /*bc60*/  BRA `(.L_x_58) ;  /* 0xffffff7800a47947 */ /* 0x000fea000383ffff */
.L_x_60:
[----:B------:R-:W-:-:S07]  /*bc70*/  MOV R0, UR13 ;  /* 0x0000000d00007c02 */ /* 0x000fce0008000f00 */
.L_x_150:
[----:B-1----:R1:W2:Y:S02]  /*bc80*/  SYNCS.PHASECHK.TRANS64.TRYWAIT P0, [R0+URZ+0xa8], R5 ;  /* 0x0000a805000075a7 */ /* 0x0022a400080011ff */
[----:B--2---:R-:W-:Y:S05]  /*bc90*/  @!P0 NANOSLEEP.SYNCS 0x989680 ;  /* 0x009896800000895d */ /* 0x004fea0003900000 */
[----:B------:R-:W2:Y:S02]  /*bca0*/  @!P0 SYNCS.PHASECHK.TRANS64 P0, [R0+URZ+0xa8], R5 ;  /* 0x0000a805000085a7 */ /* 0x000ea400080010ff */
[----:B--2---:R-:W-:Y:S05]  /*bcb0*/  @!P0 BRA `(.L_x_150) ;  /* 0xfffffffc00f08947 */ /* 0x004fea000383ffff */
[----:B------:R-:W-:Y:S05]  /*bcc0*/  BRA `(.L_x_151) ;  /* 0xffffff7c00147947 */ /* 0x000fea000383ffff */
.L_x_63:
[----:B------:R-:W-:Y:S07]  /*bcd0*/  MOV R0, UR14 ;  /* 0x0000000e00007c02 */ /* 0x000fee0008000f00 */
.L_x_152:
[----:B-1----:R1:W2:Y:S02]  /*bce0*/  SYNCS.PHASECHK.TRANS64.TRYWAIT P0, [R0+URZ], R5 ;  /* 0x00000005000075a7 */ /* 0x0022a400080011ff */
[----:B--2---:R-:W-:Y:S05]  /*bcf0*/  @!P0 NANOSLEEP.SYNCS 0x989680 ;  /* 0x009896800000895d */ /* 0x004fea0003900000 */
[----:B------:R-:W2:Y:S02]  /*bd00*/  @!P0 SYNCS.PHASECHK.TRANS64 P0, [R0+URZ], R5 ;  /* 0x00000005000085a7 */ /* 0x000ea400080010ff */
[----:B--2---:R-:W-:Y:S05]  /*bd10*/  @!P0 BRA `(.L_x_152) ;  /* 0xfffffffc00f08947 */ /* 0x004fea000383ffff */
[----:B------:R-:W-:Y:S05]  /*bd20*/  BRA `(.L_x_62) ;  /* 0xffffff7c00887947 */ /* 0x000fea000383ffff */
.L_x_66:
[----:B------:R-:W-:-:S07]  /*bd30*/  MOV R0, UR13 ;  /* 0x0000000d00007c02 */ /* 0x000fce0008000f00 */
.L_x_153:
[----:B-1----:R1:W4:Y:S02]  /*bd40*/  SYNCS.PHASECHK.TRANS64.TRYWAIT P0, [R0+URZ+0xd0], R3 ;  /* 0x0000d003000075a7 */ /* 0x00232400080011ff */
[----:B----4-:R-:W-:Y:S05]  /*bd50*/  @!P0 NANOSLEEP.SYNCS 0x989680 ;  /* 0x009896800000895d */ /* 0x010fea0003900000 */
[----:B------:R-:W4:Y:S02]  /*bd60*/  @!P0 SYNCS.PHASECHK.TRANS64 P0, [R0+URZ+0xd0], R3 ;  /* 0x0000d003000085a7 */ /* 0x000f2400080010ff */
[----:B----4-:R-:W-:Y:S05]  /*bd70*/  @!P0 BRA `(.L_x_153) ;  /* 0xfffffffc00f08947 */ /* 0x010fea000383ffff */
[----:B------:R-:W-:Y:S05]  /*bd80*/  BRA `(.L_x_154) ;  /* 0xffffff8000a47947 */ /* 0x000fea000383ffff */
.L_x_71:
[----:B--2---:R2:W3:Y:S02]  /*bd90*/  SYNCS.PHASECHK.TRANS64.TRYWAIT P0, [R0+URZ+0x80], R3 ;  /* 0x00008003000075a7 */ /* 0x0044e400080011ff */
[----:B---3--:R-:W-:Y:S05]  /*bda0*/  @!P0 NANOSLEEP.SYNCS 0x989680 ;  /* 0x009896800000895d */ /* 0x008fea0003900000 */
[----:B------:R-:W3:Y:S02]  /*bdb0*/  @!P0 SYNCS.PHASECHK.TRANS64 P0, [R0+URZ+0x80], R3 ;  /* 0x00008003000085a7 */ /* 0x000ee400080010ff */
[----:B---3--:R-:W-:Y:S05]  /*bdc0*/  @!P0 BRA `(.L_x_71) ;  /* 0xfffffffc00f08947 */ /* 0x008fea000383ffff */
[----:B------:R-:W-:Y:S05]  /*bdd0*/  BRA `(.L_x_155) ;  /* 0xffffff8400b07947 */ /* 0x000fea000383ffff */
.L_x_74:
[----:B------:R-:W-:Y:S07]  /*bde0*/  MOV R0, UR7 ;  /* 0x0000000700007c02 */ /* 0x000fee0008000f00 */
.L_x_156:
[----:B--2---:R2:W3:Y:S02]  /*bdf0*/  SYNCS.PHASECHK.TRANS64.TRYWAIT P0, [R0+URZ+0x78], R3 ;  /* 0x00007803000075a7 */ /* 0x0044e400080011ff */
[----:B---3--:R-:W-:Y:S05]  /*be00*/  @!P0 NANOSLEEP.SYNCS 0x989680 ;  /* 0x009896800000895d */ /* 0x008fea0003900000 */
[----:B------:R-:W3:Y:S02]  /*be10*/  @!P0 SYNCS.PHASECHK.TRANS64 P0, [R0+URZ+0x78], R3 ;  /* 0x00007803000085a7 */ /* 0x000ee400080010ff */
[----:B---3--:R-:W-:Y:S05]  /*be20*/  @!P0 BRA `(.L_x_156) ;  /* 0xfffffffc00f08947 */ /* 0x008fea000383ffff */
[----:B------:R-:W-:Y:S05]  /*be30*/  BRA `(.L_x_73) ;  /* 0xffffff8800a07947 */ /* 0x000fea000383ffff */
.L_x_77:
[----:B------:R-:W-:Y:S07]  /*be40*/  MOV R3, UR7 ;  /* 0x0000000700037c02 */ /* 0x000fee0008000f00 */
.L_x_157:
[----:B-1----:R1:W2:Y:S02]  /*be50*/  SYNCS.PHASECHK.TRANS64.TRYWAIT P2, [R3+URZ+0x50], R34 ;  /* 0x00005022030075a7 */ /* 0x0022a400080411ff */
[----:B--2---:R-:W-:Y:S05]  /*be60*/  @!P2 NANOSLEEP.SYNCS 0x989680 ;  /* 0x009896800000a95d */ /* 0x004fea0003900000 */
[----:B------:R-:W2:Y:S02]  /*be70*/  @!P2 SYNCS.PHASECHK.TRANS64 P2, [R3+URZ+0x50], R34 ;  /* 0x000050220300a5a7 */ /* 0x000ea400080410ff */
[----:B--2---:R-:W-:Y:S05]  /*be80*/  @!P2 BRA `(.L_x_157) ;  /* 0xfffffffc00f0a947 */ /* 0x004fea000383ffff */
[----:B------:R-:W-:Y:S05]  /*be90*/  BRA `(.L_x_158) ;  /* 0xffffff8c00007947 */ /* 0x000fea000383ffff */
.L_x_78:
[----:B-1----:R-:W-:Y:S07]  /*bea0*/  MOV R3, UR7 ;  /* 0x0000000700037c02 */ /* 0x002fee0008000f00 */
.L_x_159:
[----:B-1----:R1:W2:Y:S02]  /*beb0*/  SYNCS.PHASECHK.TRANS64.TRYWAIT P0, [R3+URZ+0x58], R34 ;  /* 0x00005822030075a7 */ /* 0x0022a400080011ff */
[----:B--2---:R-:W-:Y:S05]  /*bec0*/  @!P0 NANOSLEEP.SYNCS 0x989680 ;  /* 0x009896800000895d */ /* 0x004fea0003900000 */
[----:B------:R-:W2:Y:S02]  /*bed0*/  @!P0 SYNCS.PHASECHK.TRANS64 P0, [R3+URZ+0x58], R34 ;  /* 0x00005822030085a7 */ /* 0x000ea400080010ff */
[----:B--2---:R-:W-:Y:S05]  /*bee0*/  @!P0 BRA `(.L_x_159) ;  /* 0xfffffffc00f08947 */ /* 0x004fea000383ffff */
[----:B------:R-:W-:Y:S05]  /*bef0*/  BRA `(.L_x_160) ;  /* 0xffffff8c004c7947 */ /* 0x000fea000383ffff */
.L_x_79:
[----:B-1----:R-:W-:Y:S07]  /*bf00*/  MOV R3, UR7 ;  /* 0x0000000700037c02 */ /* 0x002fee0008000f00 */
.L_x_161:
[----:B-1----:R1:W2:Y:S02]  /*bf10*/  SYNCS.PHASECHK.TRANS64.TRYWAIT P0, [R3+URZ+0x60], R34 ;  /* 0x00006022030075a7 */ /* 0x0022a400080011ff */
[----:B--2---:R-:W-:Y:S05]  /*bf20*/  @!P0 NANOSLEEP.SYNCS 0x989680 ;  /* 0x009896800000895d */ /* 0x004fea0003900000 */
[----:B------:R-:W2:Y:S02]  /*bf30*/  @!P0 SYNCS.PHASECHK.TRANS64 P0, [R3+URZ+0x60], R34 ;  /* 0x00006022030085a7 */ /* 0x000ea400080010ff */
[----:B--2---:R-:W-:Y:S05]  /*bf40*/  @!P0 BRA `(.L_x_161) ;  /* 0xfffffffc00f08947 */ /* 0x004fea000383ffff */
[----:B------:R-:W-:Y:S05]  /*bf50*/  BRA `(.L_x_162) ;  /* 0xffffff8c009c7947 */ /* 0x000fea000383ffff */
.L_x_80:
[----:B-1----:R-:W-:Y:S07]  /*bf60*/  MOV R3, UR7 ;  /* 0x0000000700037c02 */ /* 0x002fee0008000f00 */
.L_x_163:
[----:B-1----:R1:W2:Y:S02]  /*bf70*/  SYNCS.PHASECHK.TRANS64.TRYWAIT P0, [R3+URZ+0x68], R34 ;  /* 0x00006822030075a7 */ /* 0x0022a400080011ff */
[----:B--2---:R-:W-:Y:S05]  /*bf80*/  @!P0 NANOSLEEP.SYNCS 0x989680 ;  /* 0x009896800000895d */ /* 0x004fea0003900000 */
[----:B------:R-:W2:Y:S02]  /*bf90*/  @!P0 SYNCS.PHASECHK.TRANS64 P0, [R3+URZ+0x68], R34 ;  /* 0x00006822030085a7 */ /* 0x000ea400080010ff */
[----:B--2---:R-:W-:Y:S05]  /*bfa0*/  @!P0 BRA `(.L_x_163) ;  /* 0xfffffffc00f08947 */ /* 0x004fea000383ffff */
[----:B------:R-:W-:Y:S05]  /*bfb0*/  BRA `(.L_x_164) ;  /* 0xffffff8c00ec7947 */ /* 0x000fea000383ffff */
.L_x_82:
[----:B------:R-:W-:-:S07]  /*bfc0*/  MOV R0, UR7 ;  /* 0x0000000700007c02 */ /* 0x000fce0008000f00 */
.L_x_165:
[----:B-1----:R1:W2:Y:S02]  /*bfd0*/  SYNCS.PHASECHK.TRANS64.TRYWAIT P0, [R0+URZ+0x50], R3 ;  /* 0x00005003000075a7 */ /* 0x0022a400080011ff */
[----:B--2---:R-:W-:Y:S05]  /*bfe0*/  @!P0 NANOSLEEP.SYNCS 0x989680 ;  /* 0x009896800000895d */ /* 0x004fea0003900000 */
[----:B------:R-:W2:Y:S02]  /*bff0*/  @!P0 SYNCS.PHASECHK.TRANS64 P0, [R0+URZ+0x50], R3 ;  /* 0x00005003000085a7 */ /* 0x000ea400080010ff */
[----:B--2---:R-:W-:Y:S05]  /*c000*/  @!P0 BRA `(.L_x_165) ;  /* 0xfffffffc00f08947 */ /* 0x004fea000383ffff */
[----:B------:R-:W-:Y:S05]  /*c010*/  BRA `(.L_x_166) ;  /* 0xffffff9000b07947 */ /* 0x000fea000383ffff */
.L_x_83:
[----:B-1----:R-:W-:-:S07]  /*c020*/  MOV R0, UR7 ;  /* 0x0000000700007c02 */ /* 0x002fce0008000f00 */
.L_x_167:
[----:B-1----:R1:W2:Y:S02]  /*c030*/  SYNCS.PHASECHK.TRANS64.TRYWAIT P0, [R0+URZ+0x58], R3 ;  /* 0x00005803000075a7 */ /* 0x0022a400080011ff */
[----:B--2---:R-:W-:Y:S05]  /*c040*/  @!P0 NANOSLEEP.SYNCS 0x989680 ;  /* 0x009896800000895d */ /* 0x004fea0003900000 */
[----:B------:R-:W2:Y:S02]  /*c050*/  @!P0 SYNCS.PHASECHK.TRANS64 P0, [R0+URZ+0x58], R3 ;  /* 0x00005803000085a7 */ /* 0x000ea400080010ff */
[----:B--2---:R-:W-:Y:S05]  /*c060*/  @!P0 BRA `(.L_x_167) ;  /* 0xfffffffc00f08947 */ /* 0x004fea000383ffff */
[----:B------:R-:W-:Y:S05]  /*c070*/  BRA `(.L_x_168) ;  /* 0xffffff9000a07947 */ /* 0x000fea000383ffff */
.L_x_84:
[----:B-1----:R-:W-:-:S07]  /*c080*/  MOV R0, UR7 ;  /* 0x0000000700007c02 */ /* 0x002fce0008000f00 */
.L_x_169:
[----:B-1----:R1:W2:Y:S02]  /*c090*/  SYNCS.PHASECHK.TRANS64.TRYWAIT P0, [R0+URZ+0x60], R3 ;  /* 0x00006003000075a7 */ /* 0x0022a400080011ff */
[----:B--2---:R-:W-:Y:S05]  /*c0a0*/  @!P0 NANOSLEEP.SYNCS 0x989680 ;  /* 0x009896800000895d */ /* 0x004fea0003900000 */
[----:B------:R-:W2:Y:S02]  /*c0b0*/  @!P0 SYNCS.PHASECHK.TRANS64 P0, [R0+URZ+0x60], R3 ;  /* 0x00006003000085a7 */ /* 0x000ea400080010ff */
[----:B--2---:R-:W-:Y:S05]  /*c0c0*/  @!P0 BRA `(.L_x_169) ;  /* 0xfffffffc00f08947 */ /* 0x004fea000383ffff */
[----:B------:R-:W-:Y:S05]  /*c0d0*/  BRA `(.L_x_170) ;  /* 0xffffff9000907947 */ /* 0x000fea000383ffff */
.L_x_86:
[----:B--2---:R2:W4:Y:S02]  /*c0e0*/  SYNCS.PHASECHK.TRANS64.TRYWAIT P0, [R0+URZ+0x80], R3 ;  /* 0x00008003000075a7 */ /* 0x00452400080011ff */
[----:B----4-:R-:W-:Y:S05]  /*c0f0*/  @!P0 NANOSLEEP.SYNCS 0x989680 ;  /* 0x009896800000895d */ /* 0x010fea0003900000 */
[----:B------:R-:W4:Y:S02]  /*c100*/  @!P0 SYNCS.PHASECHK.TRANS64 P0, [R0+URZ+0x80], R3 ;  /* 0x00008003000085a7 */ /* 0x000f2400080010ff */
[----:B----4-:R-:W-:Y:S05]  /*c110*/  @!P0 BRA `(.L_x_86) ;  /* 0xfffffffc00f08947 */ /* 0x010fea000383ffff */
[----:B------:R-:W-:Y:S05]  /*c120*/  BRA `(.L_x_171) ;  /* 0xffffff9400607947 */ /* 0x000fea000383ffff */
.L_x_97:
[----:B-1----:R-:W-:Y:S04]  /*c130*/  MOV R0, UR48 ;  /* 0x0000003000007c02 */ /* 0x002fe80008000f00 */
[----:B------:R1:W3:Y:S03]  /*c140*/  SYNCS.PHASECHK.TRANS64.TRYWAIT P0, [R0+URZ+0x30], R5 ;  /* 0x00003005000075a7 */ /* 0x0002e600080011ff */
[----:B---3--:R-:W-:Y:S05]  /*c150*/  @!P0 NANOSLEEP.SYNCS 0x989680 ;  /* 0x009896800000895d */ /* 0x008fea0003900000 */
[----:B------:R-:W3:Y:S02]  /*c160*/  @!P0 SYNCS.PHASECHK.TRANS64 P0, [R0+URZ+0x30], R5 ;  /* 0x00003005000085a7 */ /* 0x000ee400080010ff */
[----:B---3--:R-:W-:Y:S05]  /*c170*/  @!P0 BRA `(.L_x_97) ;  /* 0xfffffffc00ec8947 */ /* 0x008fea000383ffff */
[----:B------:R-:W-:Y:S05]  /*c180*/  BRA `(.L_x_96) ;  /* 0xffffffa000dc7947 */ /* 0x000fea000383ffff */
.L_x_99:
[----:B-1----:R-:W-:Y:S04]  /*c190*/  MOV R0, UR48 ;  /* 0x0000003000007c02 */ /* 0x002fe80008000f00 */
[----:B------:R1:W4:Y:S03]  /*c1a0*/  SYNCS.PHASECHK.TRANS64.TRYWAIT P1, [R0+URZ+0xa0], R3 ;  /* 0x0000a003000075a7 */ /* 0x00032600080211ff */
[----:B----4-:R-:W-:Y:S05]  /*c1b0*/  @!P1 NANOSLEEP.SYNCS 0x989680 ;  /* 0x009896800000995d */ /* 0x010fea0003900000 */
[----:B------:R-:W4:Y:S02]  /*c1c0*/  @!P1 SYNCS.PHASECHK.TRANS64 P1, [R0+URZ+0xa0], R3 ;  /* 0x0000a003000095a7 */ /* 0x000f2400080210ff */
[----:B----4-:R-:W-:Y:S05]  /*c1d0*/  @!P1 BRA `(.L_x_99) ;  /* 0xfffffffc00ec9947 */ /* 0x010fea000383ffff */
[----:B------:R-:W-:Y:S05]  /*c1e0*/  BRA `(.L_x_98) ;  /* 0xffffffa400147947 */ /* 0x000fea000383ffff */
.L_x_108:
[----:B--2---:R2:W4:Y:S02]  /*c1f0*/  SYNCS.PHASECHK.TRANS64.TRYWAIT P0, [R3+URZ+0x30], R0 ;  /* 0x00003000030075a7 */ /* 0x00452400080011ff */
[----:B----4-:R-:W-:Y:S05]  /*c200*/  @!P0 NANOSLEEP.SYNCS 0x989680 ;  /* 0x009896800000895d */ /* 0x010fea0003900000 */
[----:B------:R-:W4:Y:S02]  /*c210*/  @!P0 SYNCS.PHASECHK.TRANS64 P0, [R3+URZ+0x30], R0 ;  /* 0x00003000030085a7 */ /* 0x000f2400080010ff */
[----:B----4-:R-:W-:Y:S05]  /*c220*/  @!P0 BRA `(.L_x_108) ;  /* 0xfffffffc00f08947 */ /* 0x010fea000383ffff */
[----:B------:R-:W-:Y:S05]  /*c230*/  BRA `(.L_x_107) ;  /* 0xffffffb400e47947 */ /* 0x000fea000383ffff */
.L_x_116:
[----:B-1----:R1:W4:Y:S02]  /*c240*/  SYNCS.PHASECHK.TRANS64.TRYWAIT P0, [R3+URZ+0x30], R6 ;  /* 0x00003006030075a7 */ /* 0x00232400080011ff */
[----:B----4-:R-:W-:Y:S05]  /*c250*/  @!P0 NANOSLEEP.SYNCS 0x989680 ;  /* 0x009896800000895d */ /* 0x010fea0003900000 */
[----:B------:R-:W4:Y:S02]  /*c260*/  @!P0 SYNCS.PHASECHK.TRANS64 P0, [R3+URZ+0x30], R6 ;  /* 0x00003006030085a7 */ /* 0x000f2400080010ff */
[----:B----4-:R-:W-:Y:S05]  /*c270*/  @!P0 BRA `(.L_x_116) ;  /* 0xfffffffc00f08947 */ /* 0x010fea000383ffff */
[----:B------:R-:W-:Y:S05]  /*c280*/  BRA `(.L_x_115) ;  /* 0xffffffc800e87947 */ /* 0x000fea000383ffff */
.L_x_124:
[----:B--2---:R2:W4:Y:S02]  /*c290*/  SYNCS.PHASECHK.TRANS64.TRYWAIT P0, [R0+URZ+0x30], R3 ;  /* 0x00003003000075a7 */ /* 0x00452400080011ff */
[----:B----4-:R-:W-:Y:S05]  /*c2a0*/  @!P0 NANOSLEEP.SYNCS 0x989680 ;  /* 0x009896800000895d */ /* 0x010fea0003900000 */
[----:B------:R-:W4:Y:S02]  /*c2b0*/  @!P0 SYNCS.PHASECHK.TRANS64 P0, [R0+URZ+0x30], R3 ;  /* 0x00003003000085a7 */ /* 0x000f2400080010ff */
[----:B----4-:R-:W-:Y:S05]  /*c2c0*/  @!P0 BRA `(.L_x_124) ;  /* 0xfffffffc00f08947 */ /* 0x010fea000383ffff */
[----:B------:R-:W-:Y:S05]  /*c2d0*/  BRA `(.L_x_123) ;  /* 0xffffffdc00e87947 */ /* 0x000fea000383ffff */
        .weak           $__internal_0_$__cuda_sm10x_tcgen05_guardrail_trap_col_being_dealloced_not_returned_by_alloc
        .type           $__internal_0_$__cuda_sm10x_tcgen05_guardrail_trap_col_being_dealloced_not_returned_by_alloc,@function
        .size           $__internal_0_$__cuda_sm10x_tcgen05_guardrail_trap_col_being_dealloced_not_returned_by_alloc,($__internal_1_$__cuda_sm10x_tcgen05_guardrail_trap_phase_invalid_during_alloc - $__internal_0_$__cuda_sm10x_tcgen05_guardrail_trap_col_being_dealloced_not_returned_by_alloc)
$__internal_0_$__cuda_sm10x_tcgen05_guardrail_trap_col_being_dealloced_not_returned_by_alloc:
[----:B------:R-:W-:Y:S05]  /*c2e0*/  BPT.TRAP 0x1 ;  /* 0x000000040000795c */ /* 0x000fea0000300000 */
[----:B------:R-:W-:-:S04]  /*c2f0*/  HFMA2 R3, -RZ, RZ, 0, 0 ;  /* 0x00000000ff037431 */ /* 0x000fc800000001ff */
[----:B------:R-:W-:Y:S05]  /*c300*/  RET.REL.NODEC R2 `(_ZN7cutlass13device_kernelINS_4gemm6kernel13GemmUniversalIN4cute5tupleIJiiiiEEENS1_10collective13CollectiveMmaINS1_46MainloopSm100TmaUmmaWarpSpecializedBlockScaledILi3ELi2ELi1ENS5_IJNS4_1CILi1EEESB_SB_EEEEENS5_IJNSA_ILi128EEENSA_ILi256EEESF_EEENS5_IJNS_12float_e2m1_tENS_13float_ue8m0_tEEEENS5_IJNS5_IJlSB_lEEENS4_6LayoutINS5_IJNS5_IJNS5_IJNSA_ILi32EEENSA_ILi4EEEEEEiEEESP_NS5_IJSB_iEEEEEENS5_IJNS5_IJNS5_IJNSA_ILi16EEESN_EEEiEEENS5_IJNS5_IJNSA_ILi0EEESB_EEENSA_ILi512EEEEEENS5_IJSV_iEEEEEEEEEEESJ_S12_NS4_8TiledMMAINS4_8MMA_AtomIJNS4_17SM100_MMA_MXF4_SSISH_SH_fSI_Li128ELi256ELi32ELNS4_4UMMA5MajorE0ELS17_0ELNS16_7ScaleInE0ELS18_0EEEEEENSL_ISC_NS5_IJSV_SV_SV_EEEEENS5_IJNS4_10UnderscoreES1D_S1D_EEEEENS5_IJNS4_13SM90_TMA_LOADES1G_EEENS5_IJNS4_14ComposedLayoutINS4_7SwizzleILi3ELi4ELi3EEENS4_18smem_ptr_flag_bitsILi4EEENSL_INS5_IJNSA_ILi8EEESF_EEENS5_IJSF_SB_EEEEEEENSL_INS5_IJNS5_IJNS5_IJSO_SB_EEENS5_IJSM_NSA_ILi2EEEEEEEEESB_NS5_IJS1T_S1T_EEEEEENS5_IJNS5_IJNS5_IJST_SX_EEESW_EEESV_NS5_IJS1T_SX_EEEEEEEEEEEvNS4_8identityES1H_NS5_IJS1R_NSL_INS5_IJNS5_IJNS5_IJSO_S1T_EEES1U_EEESB_S1W_EEENS5_IJS1Z_SV_NS5_IJS1T_NSA_ILi1024EEEEEEEEEEEEEEvS24_EENS_8epilogue10collective18CollectiveEpilogueINS2E_23Sm100TmaWarpSpecializedILi4ELi2ELi64ELb1ELb0EEEJSG_NS5_IJNSL_ISE_SB_EENSL_INSA_ILi64EEESB_EEEEENS_10bfloat16_tESK_S2N_SK_NS2E_6fusion15FusionCallbacksIS2I_NS2O_17LinearCombinationIS2N_fS2N_fLNS_15FloatRoundStyleE2EEESG_S2M_JEEENS4_5SM1004TMEM4LOAD26SM100_TMEM_LOAD_32dp32b64xES1G_NS1I_IS1K_NS1L_ILi16EEENSL_INS5_IJS1N_S2K_EEENS5_IJS2K_SB_EEEEEEENS4_39AutoVectorizingCopyWithAssumedAlignmentILi128EEENS4_14SM90_TMA_STOREES32_S34_S34_EEEvvEEEEvNT_6ParamsE) ;  /* 0xffffff3c023c7950 */ /* 0x000fea0003c3ffff */
        .weak           $__internal_1_$__cuda_sm10x_tcgen05_guardrail_trap_phase_invalid_during_alloc
        .type           $__internal_1_$__cuda_sm10x_tcgen05_guardrail_trap_phase_invalid_during_alloc,@function
        .size           $__internal_1_$__cuda_sm10x_tcgen05_guardrail_trap_phase_invalid_during_alloc,($__internal_2_$__cuda_sm10x_tcgen05_guardrail_trap_unallocated_columns_being_dealloced - $__internal_1_$__cuda_sm10x_tcgen05_guardrail_trap_phase_invalid_during_alloc)
$__internal_1_$__cuda_sm10x_tcgen05_guardrail_trap_phase_invalid_during_alloc:
[----:B------:R-:W-:Y:S05]  /*c310*/  BPT.TRAP 0x1 ;  /* 0x000000040000795c */ /* 0x000fea0000300000 */
[----:B------:R-:W-:-:S04]  /*c320*/  MOV R3, 0x0 ;  /* 0x0000000000037802 */ /* 0x000fc80000000f00 */
[----:B------:R-:W-:Y:S05]  /*c330*/  RET.REL.NODEC R2 `(_ZN7cutlass13device_kernelINS_4gemm6kernel13GemmUniversalIN4cute5tupleIJiiiiEEENS1_10collective13CollectiveMmaINS1_46MainloopSm100TmaUmmaWarpSpecializedBlockScaledILi3ELi2ELi1ENS5_IJNS4_1CILi1EEESB_SB_EEEEENS5_IJNSA_ILi128EEENSA_ILi256EEESF_EEENS5_IJNS_12float_e2m1_tENS_13float_ue8m0_tEEEENS5_IJNS5_IJlSB_lEEENS4_6LayoutINS5_IJNS5_IJNS5_IJNSA_ILi32EEENSA_ILi4EEEEEEiEEESP_NS5_IJSB_iEEEEEENS5_IJNS5_IJNS5_IJNSA_ILi16EEESN_EEEiEEENS5_IJNS5_IJNSA_ILi0EEESB_EEENSA_ILi512EEEEEENS5_IJSV_iEEEEEEEEEEESJ_S12_NS4_8TiledMMAINS4_8MMA_AtomIJNS4_17SM100_MMA_MXF4_SSISH_SH_fSI_Li128ELi256ELi32ELNS4_4UMMA5MajorE0ELS17_0ELNS16_7ScaleInE0ELS18_0EEEEEENSL_ISC_NS5_IJSV_SV_SV_EEEEENS5_IJNS4_10UnderscoreES1D_S1D_EEEEENS5_IJNS4_13SM90_TMA_LOADES1G_EEENS5_IJNS4_14ComposedLayoutINS4_7SwizzleILi3ELi4ELi3EEENS4_18smem_ptr_flag_bitsILi4EEENSL_INS5_IJNSA_ILi8EEESF_EEENS5_IJSF_SB_EEEEEEENSL_INS5_IJNS5_IJNS5_IJSO_SB_EEENS5_IJSM_NSA_ILi2EEEEEEEEESB_NS5_IJS1T_S1T_EEEEEENS5_IJNS5_IJNS5_IJST_SX_EEESW_EEESV_NS5_IJS1T_SX_EEEEEEEEEEEvNS4_8identityES1H_NS5_IJS1R_NSL_INS5_IJNS5_IJNS5_IJSO_S1T_EEES1U_EEESB_S1W_EEENS5_IJS1Z_SV_NS5_IJS1T_NSA_ILi1024EEEEEEEEEEEEEEvS24_EENS_8epilogue10collective18CollectiveEpilogueINS2E_23Sm100TmaWarpSpecializedILi4ELi2ELi64ELb1ELb0EEEJSG_NS5_IJNSL_ISE_SB_EENSL_INSA_ILi64EEESB_EEEEENS_10bfloat16_tESK_S2N_SK_NS2E_6fusion15FusionCallbacksIS2I_NS2O_17LinearCombinationIS2N_fS2N_fLNS_15FloatRoundStyleE2EEESG_S2M_JEEENS4_5SM1004TMEM4LOAD26SM100_TMEM_LOAD_32dp32b64xES1G_NS1I_IS1K_NS1L_ILi16EEENSL_INS5_IJS1N_S2K_EEENS5_IJS2K_SB_EEEEEEENS4_39AutoVectorizingCopyWithAssumedAlignmentILi128EEENS4_14SM90_TMA_STOREES32_S34_S34_EEEvvEEEEvNT_6ParamsE) ;  /* 0xffffff3c02307950 */ /* 0x000fea0003c3ffff */
        .weak           $__internal_2_$__cuda_sm10x_tcgen05_guardrail_trap_unallocated_columns_being_dealloced
        .type           $__internal_2_$__cuda_sm10x_tcgen05_guardrail_trap_unallocated_columns_being_dealloced,@function
        .size           $__internal_2_$__cuda_sm10x_tcgen05_guardrail_trap_unallocated_columns_being_dealloced,(.L_x_173 - $__internal_2_$__cuda_sm10x_tcgen05_guardrail_trap_unallocated_columns_being_dealloced)
$__internal_2_$__cuda_sm10x_tcgen05_guardrail_trap_unallocated_columns_being_dealloced:
[----:B------:R-:W-:Y:S05]  /*c340*/  BPT.TRAP 0x1 ;  /* 0x000000040000795c */ /* 0x000fea0000300000 */
[----:B------:R-:W-:-:S04]  /*c350*/  HFMA2 R3, -RZ, RZ, 0, 0 ;  /* 0x00000000ff037431 */ /* 0x000fc800000001ff */
[----:B------:R-:W-:Y:S05]  /*c360*/  RET.REL.NODEC R2 `(_ZN7cutlass13device_kernelINS_4gemm6kernel13GemmUniversalIN4cute5tupleIJiiiiEEENS1_10collective13CollectiveMmaINS1_46MainloopSm100TmaUmmaWarpSpecializedBlockScaledILi3ELi2ELi1ENS5_IJNS4_1CILi1EEESB_SB_EEEEENS5_IJNSA_ILi128EEENSA_ILi256EEESF_EEENS5_IJNS_12float_e2m1_tENS_13float_ue8m0_tEEEENS5_IJNS5_IJlSB_lEEENS4_6LayoutINS5_IJNS5_IJNS5_IJNSA_ILi32EEENSA_ILi4EEEEEEiEEESP_NS5_IJSB_iEEEEEENS5_IJNS5_IJNS5_IJNSA_ILi16EEESN_EEEiEEENS5_IJNS5_IJNSA_ILi0EEESB_EEENSA_ILi512EEEEEENS5_IJSV_iEEEEEEEEEEESJ_S12_NS4_8TiledMMAINS4_8MMA_AtomIJNS4_17SM100_MMA_MXF4_SSISH_SH_fSI_Li128ELi256ELi32ELNS4_4UMMA5MajorE0ELS17_0ELNS16_7ScaleInE0ELS18_0EEEEEENSL_ISC_NS5_IJSV_SV_SV_EEEEENS5_IJNS4_10UnderscoreES1D_S1D_EEEEENS5_IJNS4_13SM90_TMA_LOADES1G_EEENS5_IJNS4_14ComposedLayoutINS4_7SwizzleILi3ELi4ELi3EEENS4_18smem_ptr_flag_bitsILi4EEENSL_INS5_IJNSA_ILi8EEESF_EEENS5_IJSF_SB_EEEEEEENSL_INS5_IJNS5_IJNS5_IJSO_SB_EEENS5_IJSM_NSA_ILi2EEEEEEEEESB_NS5_IJS1T_S1T_EEEEEENS5_IJNS5_IJNS5_IJST_SX_EEESW_EEESV_NS5_IJS1T_SX_EEEEEEEEEEEvNS4_8identityES1H_NS5_IJS1R_NSL_INS5_IJNS5_IJNS5_IJSO_S1T_EEES1U_EEESB_S1W_EEENS5_IJS1Z_SV_NS5_IJS1T_NSA_ILi1024EEEEEEEEEEEEEEvS24_EENS_8epilogue10collective18CollectiveEpilogueINS2E_23Sm100TmaWarpSpecializedILi4ELi2ELi64ELb1ELb0EEEJSG_NS5_IJNSL_ISE_SB_EENSL_INSA_ILi64EEESB_EEEEENS_10bfloat16_tESK_S2N_SK_NS2E_6fusion15FusionCallbacksIS2I_NS2O_17LinearCombinationIS2N_fS2N_fLNS_15FloatRoundStyleE2EEESG_S2M_JEEENS4_5SM1004TMEM4LOAD26SM100_TMEM_LOAD_32dp32b64xES1G_NS1I_IS1K_NS1L_ILi16EEENSL_INS5_IJS1N_S2K_EEENS5_IJS2K_SB_EEEEEEENS4_39AutoVectorizingCopyWithAssumedAlignmentILi128EEENS4_14SM90_TMA_STOREES32_S34_S34_EEEvvEEEEvNT_6ParamsE) ;  /* 0xffffff3c02247950 */ /* 0x000fea0003c3ffff */
.L_x_172:
[----:B------:R-:W-:-:S00]  /*c370*/  BRA `(.L_x_172) ;  /* 0xfffffffc00fc7947 */ /* 0x000fc0000383ffff */
[----:B------:R-:W-:-:S00]  /*c380*/  NOP ;  /* 0x0000000000007918 */ /* 0x000fc00000000000 */
[----:B------:R-:W-:-:S00]  /*c390*/  NOP ;  /* 0x0000000000007918 */ /* 0x000fc00000000000 */
[----:B------:R-:W-:-:S00]  /*c3a0*/  NOP ;  /* 0x0000000000007918 */ /* 0x000fc00000000000 */
[----:B------:R-:W-:-:S00]  /*c3b0*/  NOP ;  /* 0x0000000000007918 */ /* 0x000fc00000000000 */
[----:B------:R-:W-:-:S00]  /*c3c0*/  NOP ;  /* 0x0000000000007918 */ /* 0x000fc00000000000 */
[----:B------:R-:W-:-:S00]  /*c3d0*/  NOP ;  /* 0x0000000000007918 */ /* 0x000fc00000000000 */
[----:B------:R-:W-:-:S00]  /*c3e0*/  NOP ;  /* 0x0000000000007918 */ /* 0x000fc00000000000 */
[----:B------:R-:W-:-:S00]  /*c3f0*/  NOP ;  /* 0x0000000000007918 */ /* 0x000fc00000000000 */
.L_x_173:


//--------------------- .nv.global.init           --------------------------
	.section	.nv.global.init,"aw",@progbits
.nv.global.init:
	.type		$str$29,@object
	.size		$str$29,($str$30 - $str$29)
$str$29:
        /*0000*/ 	.byte	0x28, 0x61, 0x64, 0x64, 0x72, 0x65, 0x73, 0x73, 0x20, 0x26, 0x20, 0x6d, 0x61, 0x73, 0x6b, 0x29
        /*0010*/ 	.byte	0x20, 0x3d, 0x3d, 0x20, 0x30, 0x00
	.type		$str$30,@object
	.size		$str$30,($str$26 - $str$30)
$str$30:
        /*0016*/ 	.byte	0x2f, 0x74, 0x6d, 0x70, 0x2f, 0x63, 0x75, 0x74, 0x6c, 0x61, 0x73, 0x73, 0x5f, 0x73, 0x77, 0x65
        /*0026*/ 	.byte	0x65, 0x70, 0x5f, 0x73, 0x72, 0x63, 0x2f, 0x69, 0x6e, 0x63, 0x6c, 0x75, 0x64, 0x65, 0x2f, 0x63
        /*0036*/ 	.byte	0x75, 0x74, 0x65, 0x2f, 0x70, 0x6f, 0x69, 0x6e, 0x74, 0x65, 0x72, 0x5f, 0x66, 0x6c, 0x61, 0x67
        /*0046*/ 	.byte	0x67, 0x65, 0x64, 0x2e, 0x68, 0x70, 0x70, 0x00
	.type		$str$26,@object
	.size		$str$26,($str$25 - $str$26)
$str$26:
        /*004e*/ 	.byte	0x2f, 0x74, 0x6d, 0x70, 0x2f, 0x63, 0x75, 0x74, 0x6c, 0x61, 0x73, 0x73, 0x5f, 0x73, 0x77, 0x65
        /*005e*/ 	.byte	0x65, 0x70, 0x5f, 0x73, 0x72, 0x63, 0x2f, 0x69, 0x6e, 0x63, 0x6c, 0x75, 0x64, 0x65, 0x2f, 0x63
        /*006e*/ 	.byte	0x75, 0x74, 0x65, 0x2f, 0x61, 0x74, 0x6f, 0x6d, 0x2f, 0x63, 0x6f, 0x70, 0x79, 0x5f, 0x74, 0x72
        /*007e*/ 	.byte	0x61, 0x69, 0x74, 0x73, 0x5f, 0x73, 0x6d, 0x31, 0x30, 0x30, 0x2e, 0x68, 0x70, 0x70, 0x00
	.type		$str$25,@object
	.size		$str$25,(__unnamed_1 - $str$25)
$str$25:
        /*008d*/ 	.byte	0x28, 0x28, 0x75, 0x69, 0x6e, 0x74, 0x33, 0x32, 0x5f, 0x74, 0x28, 0x74, 0x68, 0x72, 0x65, 0x61
        /*009d*/ 	.byte	0x64, 0x49, 0x64, 0x78, 0x2e, 0x78, 0x29, 0x20, 0x2f, 0x20, 0x33, 0x32, 0x29, 0x20, 0x25, 0x20
        /*00ad*/ 	.byte	0x34, 0x29, 0x20, 0x3d, 0x3d, 0x20, 0x28, 0x28, 0x28, 0x74, 0x6d, 0x65, 0x6d, 0x5f, 0x61, 0x64
        /*00bd*/ 	.byte	0x64, 0x72, 0x20, 0x3e, 0x3e, 0x20, 0x31, 0x36, 0x29, 0x20, 0x2f, 0x20, 0x33, 0x32, 0x29, 0x20
        /*00cd*/ 	.byte	0x25, 0x20, 0x34, 0x29, 0x00
	.type		__unnamed_1,@object
	.size		__unnamed_1,(__unnamed_2 - __unnamed_1)
__unnamed_1:
        /*00d2*/ 	.byte	0x61, 0x75, 0x74, 0x6f, 0x20, 0x63, 0x75, 0x74, 0x65, 0x3a, 0x3a, 0x61, 0x73, 0x5f, 0x70, 0x6f
        /* <DEDUP_REMOVED lines=24> */
        /*0262*/ 	.byte	0x38, 0x31, 0x39, 0x32, 0x3e, 0x3e, 0x3e, 0x3e, 0x5d, 0x00
	.type		__unnamed_2,@object
	.size		__unnamed_2,(.L_2 - __unnamed_2)
__unnamed_2:
        /* <DEDUP_REMOVED lines=43> */
        /*051c*/ 	.byte	0x74, 0x65, 0x3a, 0x3a, 0x43, 0x3c, 0x30, 0x3e, 0x3e, 0x3e, 0x3e, 0x5d, 0x00
.L_2:


//--------------------- .nv.shared._ZN7cutlass13device_kernelINS_4gemm6kernel13GemmUniversalIN4cute5tupleIJiiiiEEENS1_10collective13CollectiveMmaINS1_46MainloopSm100TmaUmmaWarpSpecializedBlockScaledILi3ELi2ELi1ENS5_IJNS4_1CILi1EEESB_SB_EEEEENS5_IJNSA_ILi128EEENSA_ILi256EEESF_EEENS5_IJNS_12float_e2m1_tENS_13float_ue8m0_tEEEENS5_IJNS5_IJlSB_lEEENS4_6LayoutINS5_IJNS5_IJNS5_IJNSA_ILi32EEENSA_ILi4EEEEEEiEEESP_NS5_IJSB_iEEEEEENS5_IJNS5_IJNS5_IJNSA_ILi16EEESN_EEEiEEENS5_IJNS5_IJNSA_ILi0EEESB_EEENSA_ILi512EEEEEENS5_IJSV_iEEEEEEEEEEESJ_S12_NS4_8TiledMMAINS4_8MMA_AtomIJNS4_17SM100_MMA_MXF4_SSISH_SH_fSI_Li128ELi256ELi32ELNS4_4UMMA5MajorE0ELS17_0ELNS16_7ScaleInE0ELS18_0EEEEEENSL_ISC_NS5_IJSV_SV_SV_EEEEENS5_IJNS4_10UnderscoreES1D_S1D_EEEEENS5_IJNS4_13SM90_TMA_LOADES1G_EEENS5_IJNS4_14ComposedLayoutINS4_7SwizzleILi3ELi4ELi3EEENS4_18smem_ptr_flag_bitsILi4EEENSL_INS5_IJNSA_ILi8EEESF_EEENS5_IJSF_SB_EEEEEEENSL_INS5_IJNS5_IJNS5_IJSO_SB_EEENS5_IJSM_NSA_ILi2EEEEEEEEESB_NS5_IJS1T_S1T_EEEEEENS5_IJNS5_IJNS5_IJST_SX_EEESW_EEESV_NS5_IJS1T_SX_EEEEEEEEEEEvNS4_8identityES1H_NS5_IJS1R_NSL_INS5_IJNS5_IJNS5_IJSO_S1T_EEES1U_EEESB_S1W_EEENS5_IJS1Z_SV_NS5_IJS1T_NSA_ILi1024EEEEEEEEEEEEEEvS24_EENS_8epilogue10collective18CollectiveEpilogueINS2E_23Sm100TmaWarpSpecializedILi4ELi2ELi64ELb1ELb0EEEJSG_NS5_IJNSL_ISE_SB_EENSL_INSA_ILi64EEESB_EEEEENS_10bfloat16_tESK_S2N_SK_NS2E_6fusion15FusionCallbacksIS2I_NS2O_17LinearCombinationIS2N_fS2N_fLNS_15FloatRoundStyleE2EEESG_S2M_JEEENS4_5SM1004TMEM4LOAD26SM100_TMEM_LOAD_32dp32b64xES1G_NS1I_IS1K_NS1L_ILi16EEENSL_INS5_IJS1N_S2K_EEENS5_IJS2K_SB_EEEEEEENS4_39AutoVectorizingCopyWithAssumedAlignmentILi128EEENS4_14SM90_TMA_STOREES32_S34_S34_EEEvvEEEEvNT_6ParamsE --------------------------
	.section	.nv.shared._ZN7cutlass13device_kernelINS_4gemm6kernel13GemmUniversalIN4cute5tupleIJiiiiEEENS1_10collective13CollectiveMmaINS1_46MainloopSm100TmaUmmaWarpSpecializedBlockScaledILi3ELi2ELi1ENS5_IJNS4_1CILi1EEESB_SB_EEEEENS5_IJNSA_ILi128EEENSA_ILi256EEESF_EEENS5_IJNS_12float_e2m1_tENS_13float_ue8m0_tEEEENS5_IJNS5_IJlSB_lEEENS4_6LayoutINS5_IJNS5_IJNS5_IJNSA_ILi32EEENSA_ILi4EEEEEEiEEESP_NS5_IJSB_iEEEEEENS5_IJNS5_IJNS5_IJNSA_ILi16EEESN_EEEiEEENS5_IJNS5_IJNSA_ILi0EEESB_EEENSA_ILi512EEEEEENS5_IJSV_iEEEEEEEEEEESJ_S12_NS4_8TiledMMAINS4_8MMA_AtomIJNS4_17SM100_MMA_MXF4_SSISH_SH_fSI_Li128ELi256ELi32ELNS4_4UMMA5MajorE0ELS17_0ELNS16_7ScaleInE0ELS18_0EEEEEENSL_ISC_NS5_IJSV_SV_SV_EEEEENS5_IJNS4_10UnderscoreES1D_S1D_EEEEENS5_IJNS4_13SM90_TMA_LOADES1G_EEENS5_IJNS4_14ComposedLayoutINS4_7SwizzleILi3ELi4ELi3EEENS4_18smem_ptr_flag_bitsILi4EEENSL_INS5_IJNSA_ILi8EEESF_EEENS5_IJSF_SB_EEEEEEENSL_INS5_IJNS5_IJNS5_IJSO_SB_EEENS5_IJSM_NSA_ILi2EEEEEEEEESB_NS5_IJS1T_S1T_EEEEEENS5_IJNS5_IJNS5_IJST_SX_EEESW_EEESV_NS5_IJS1T_SX_EEEEEEEEEEEvNS4_8identityES1H_NS5_IJS1R_NSL_INS5_IJNS5_IJNS5_IJSO_S1T_EEES1U_EEESB_S1W_EEENS5_IJS1Z_SV_NS5_IJS1T_NSA_ILi1024EEEEEEEEEEEEEEvS24_EENS_8epilogue10collective18CollectiveEpilogueINS2E_23Sm100TmaWarpSpecializedILi4ELi2ELi64ELb1ELb0EEEJSG_NS5_IJNSL_ISE_SB_EENSL_INSA_ILi64EEESB_EEEEENS_10bfloat16_tESK_S2N_SK_NS2E_6fusion15FusionCallbacksIS2I_NS2O_17LinearCombinationIS2N_fS2N_fLNS_15FloatRoundStyleE2EEESG_S2M_JEEENS4_5SM1004TMEM4LOAD26SM100_TMEM_LOAD_32dp32b64xES1G_NS1I_IS1K_NS1L_ILi16EEENSL_INS5_IJS1N_S2K_EEENS5_IJS2K_SB_EEEEEEENS4_39AutoVectorizingCopyWithAssumedAlignmentILi128EEENS4_14SM90_TMA_STOREES32_S34_S34_EEEvvEEEEvNT_6ParamsE,"aw",@nobits
	.sectionflags	@""
	.align	16
	.zero		1024


//--------------------- .nv.shared.reserved.0     --------------------------
	.section	.nv.shared.reserved.0,"aw",@nobits
	.weak		__nv_reservedSMEM_offset_0_alias
	.size		__nv_reservedSMEM_offset_0_alias, 0, 64
	.other		__nv_reservedSMEM_offset_0_alias,@"STO_CUDA_RESERVED_SHARED STV_DEFAULT"
__nv_reservedSMEM_offset_0_alias:
	.zero		0
.nv.shared.reserved.0:
	.zero		64
	.weak		__nv_reservedSMEM_tcgen05_partition
	.type		__nv_reservedSMEM_tcgen05_partition,@object
	.size		__nv_reservedSMEM_tcgen05_partition,(.L_0 - __nv_reservedSMEM_tcgen05_partition)
__nv_reservedSMEM_tcgen05_partition:
	.zero		32
.L_0:


//--------------------- .nv.global                --------------------------
	.section	.nv.global,"aw",@nobits
.nv.global:
	.type		_ZN40_INTERNAL_357e081a_4_k_cu_868409ba_294284cute1_E,@object
	.size		_ZN40_INTERNAL_357e081a_4_k_cu_868409ba_294284cute1_E,(_ZN40_INTERNAL_357e081a_4_k_cu_868409ba_294284cuda3std3__45__cpo6cbeginE - _ZN40_INTERNAL_357e081a_4_k_cu_868409ba_294284cute1_E)
_ZN40_INTERNAL_357e081a_4_k_cu_868409ba_294284cute1_E:
	.zero		1
	.type		_ZN40_INTERNAL_357e081a_4_k_cu_868409ba_294284cuda3std3__45__cpo6cbeginE,@object
	.size		_ZN40_INTERNAL_357e081a_4_k_cu_868409ba_294284cuda3std3__45__cpo6cbeginE,(_ZN40_INTERNAL_357e081a_4_k_cu_868409ba_294284cuda3std3__48in_placeE - _ZN40_INTERNAL_357e081a_4_k_cu_868409ba_294284cuda3std3__45__cpo6cbeginE)
_ZN40_INTERNAL_357e081a_4_k_cu_868409ba_294284cuda3std3__45__cpo6cbeginE:
	.zero		1
	.type		_ZN40_INTERNAL_357e081a_4_k_cu_868409ba_294284cuda3std3__48in_placeE,@object
	.size		_ZN40_INTERNAL_357e081a_4_k_cu_868409ba_294284cuda3std3__48in_placeE,(_ZN40_INTERNAL_357e081a_4_k_cu_868409ba_294284cuda3std6ranges3__45__cpo9iter_moveE - _ZN40_INTERNAL_357e081a_4_k_cu_868409ba_294284cuda3std3__48in_placeE)
_ZN40_INTERNAL_357e081a_4_k_cu_868409ba_294284cuda3std3__48in_placeE:
	.zero		1
	.type		_ZN40_INTERNAL_357e081a_4_k_cu_868409ba_294284cuda3std6ranges3__45__cpo9iter_moveE,@object
	.size		_ZN40_INTERNAL_357e081a_4_k_cu_868409ba_294284cuda3std6ranges3__45__cpo9iter_moveE,(_ZN40_INTERNAL_357e081a_4_k_cu_868409ba_294284cuda3std3__45__cpo5beginE - _ZN40_INTERNAL_357e081a_4_k_cu_868409ba_294284cuda3std6ranges3__45__cpo9iter_moveE)
_ZN40_INTERNAL_357e081a_4_k_cu_868409ba_294284cuda3std6ranges3__45__cpo9iter_moveE:
	.zero		1
	.type		_ZN40_INTERNAL_357e081a_4_k_cu_868409ba_294284cuda3std3__45__cpo5beginE,@object
	.size		_ZN40_INTERNAL_357e081a_4_k_cu_868409ba_294284cuda3std3__45__cpo5beginE,(_ZN40_INTERNAL_357e081a_4_k_cu_868409ba_294284cuda3std3__442_GLOBAL__N__357e081a_4_k_cu_868409ba_294286ignoreE - _ZN40_INTERNAL_357e081a_4_k_cu_868409ba_294284cuda3std3__45__cpo5beginE)
_ZN40_INTERNAL_357e081a_4_k_cu_868409ba_294284cuda3std3__45__cpo5beginE:
	.zero		1
	.type		_ZN40_INTERNAL_357e081a_4_k_cu_868409ba_294284cuda3std3__442_GLOBAL__N__357e081a_4_k_cu_868409ba_294286ignoreE,@object
	.size		_ZN40_INTERNAL_357e081a_4_k_cu_868409ba_294284cuda3std3__442_GLOBAL__N__357e081a_4_k_cu_868409ba_294286ignoreE,(_ZN40_INTERNAL_357e081a_4_k_cu_868409ba_294284cute7productE - _ZN40_INTERNAL_357e081a_4_k_cu_868409ba_294284cuda3std3__442_GLOBAL__N__357e081a_4_k_cu_868409ba_294286ignoreE)
_ZN40_INTERNAL_357e081a_4_k_cu_868409ba_294284cuda3std3__442_GLOBAL__N__357e081a_4_k_cu_868409ba_294286ignoreE:
	.zero		1
	.type		_ZN40_INTERNAL_357e081a_4_k_cu_868409ba_294284cute7productE,@object
	.size		_ZN40_INTERNAL_357e081a_4_k_cu_868409ba_294284cute7productE,(_ZN40_INTERNAL_357e081a_4_k_cu_868409ba_294284cuda3std3__45__cpo3endE - _ZN40_INTERNAL_357e081a_4_k_cu_868409ba_294284cute7productE)
_ZN40_INTERNAL_357e081a_4_k_cu_868409ba_294284cute7productE:
	.zero		1
	.type		_ZN40_INTERNAL_357e081a_4_k_cu_868409ba_294284cuda3std3__45__cpo3endE,@object
	.size		_ZN40_INTERNAL_357e081a_4_k_cu_868409ba_294284cuda3std3__45__cpo3endE,(_ZN40_INTERNAL_357e081a_4_k_cu_868409ba_294284cuda3std3__419piecewise_constructE - _ZN40_INTERNAL_357e081a_4_k_cu_868409ba_294284cuda3std3__45__cpo3endE)
_ZN40_INTERNAL_357e081a_4_k_cu_868409ba_294284cuda3std3__45__cpo3endE:
	.zero		1
	.type		_ZN40_INTERNAL_357e081a_4_k_cu_868409ba_294284cuda3std3__419piecewise_constructE,@object
	.size		_ZN40_INTERNAL_357e081a_4_k_cu_868409ba_294284cuda3std3__419piecewise_constructE,(_ZN40_INTERNAL_357e081a_4_k_cu_868409ba_294284cuda3std3__45__cpo4cendE - _ZN40_INTERNAL_357e081a_4_k_cu_868409ba_294284cuda3std3__419piecewise_constructE)
_ZN40_INTERNAL_357e081a_4_k_cu_868409ba_294284cuda3std3__419piecewise_constructE:
	.zero		1
	.type		_ZN40_INTERNAL_357e081a_4_k_cu_868409ba_294284cuda3std3__45__cpo4cendE,@object
	.size		_ZN40_INTERNAL_357e081a_4_k_cu_868409ba_294284cuda3std3__45__cpo4cendE,(_ZN40_INTERNAL_357e081a_4_k_cu_868409ba_294284cuda3std6ranges3__45__cpo4swapE - _ZN40_INTERNAL_357e081a_4_k_cu_868409ba_294284cuda3std3__45__cpo4cendE)
_ZN40_INTERNAL_357e081a_4_k_cu_868409ba_294284cuda3std3__45__cpo4cendE:
	.zero		1
	.type		_ZN40_INTERNAL_357e081a_4_k_cu_868409ba_294284cuda3std6ranges3__45__cpo4swapE,@object
	.size		_ZN40_INTERNAL_357e081a_4_k_cu_868409ba_294284cuda3std6ranges3__45__cpo4swapE,(.L_10 - _ZN40_INTERNAL_357e081a_4_k_cu_868409ba_294284cuda3std6ranges3__45__cpo4swapE)
_ZN40_INTERNAL_357e081a_4_k_cu_868409ba_294284cuda3std6ranges3__45__cpo4swapE:
	.zero		1
.L_10:


//--------------------- .nv.constant0._ZN7cutlass13device_kernelINS_4gemm6kernel13GemmUniversalIN4cute5tupleIJiiiiEEENS1_10collective13CollectiveMmaINS1_46MainloopSm100TmaUmmaWarpSpecializedBlockScaledILi3ELi2ELi1ENS5_IJNS4_1CILi1EEESB_SB_EEEEENS5_IJNSA_ILi128EEENSA_ILi256EEESF_EEENS5_IJNS_12float_e2m1_tENS_13float_ue8m0_tEEEENS5_IJNS5_IJlSB_lEEENS4_6LayoutINS5_IJNS5_IJNS5_IJNSA_ILi32EEENSA_ILi4EEEEEEiEEESP_NS5_IJSB_iEEEEEENS5_IJNS5_IJNS5_IJNSA_ILi16EEESN_EEEiEEENS5_IJNS5_IJNSA_ILi0EEESB_EEENSA_ILi512EEEEEENS5_IJSV_iEEEEEEEEEEESJ_S12_NS4_8TiledMMAINS4_8MMA_AtomIJNS4_17SM100_MMA_MXF4_SSISH_SH_fSI_Li128ELi256ELi32ELNS4_4UMMA5MajorE0ELS17_0ELNS16_7ScaleInE0ELS18_0EEEEEENSL_ISC_NS5_IJSV_SV_SV_EEEEENS5_IJNS4_10UnderscoreES1D_S1D_EEEEENS5_IJNS4_13SM90_TMA_LOADES1G_EEENS5_IJNS4_14ComposedLayoutINS4_7SwizzleILi3ELi4ELi3EEENS4_18smem_ptr_flag_bitsILi4EEENSL_INS5_IJNSA_ILi8EEESF_EEENS5_IJSF_SB_EEEEEEENSL_INS5_IJNS5_IJNS5_IJSO_SB_EEENS5_IJSM_NSA_ILi2EEEEEEEEESB_NS5_IJS1T_S1T_EEEEEENS5_IJNS5_IJNS5_IJST_SX_EEESW_EEESV_NS5_IJS1T_SX_EEEEEEEEEEEvNS4_8identityES1H_NS5_IJS1R_NSL_INS5_IJNS5_IJNS5_IJSO_S1T_EEES1U_EEESB_S1W_EEENS5_IJS1Z_SV_NS5_IJS1T_NSA_ILi1024EEEEEEEEEEEEEEvS24_EENS_8epilogue10collective18CollectiveEpilogueINS2E_23Sm100TmaWarpSpecializedILi4ELi2ELi64ELb1ELb0EEEJSG_NS5_IJNSL_ISE_SB_EENSL_INSA_ILi64EEESB_EEEEENS_10bfloat16_tESK_S2N_SK_NS2E_6fusion15FusionCallbacksIS2I_NS2O_17LinearCombinationIS2N_fS2N_fLNS_15FloatRoundStyleE2EEESG_S2M_JEEENS4_5SM1004TMEM4LOAD26SM100_TMEM_LOAD_32dp32b64xES1G_NS1I_IS1K_NS1L_ILi16EEENSL_INS5_IJS1N_S2K_EEENS5_IJS2K_SB_EEEEEEENS4_39AutoVectorizingCopyWithAssumedAlignmentILi128EEENS4_14SM90_TMA_STOREES32_S34_S34_EEEvvEEEEvNT_6ParamsE --------------------------
	.section	.nv.constant0._ZN7cutlass13device_kernelINS_4gemm6kernel13GemmUniversalIN4cute5tupleIJiiiiEEENS1_10collective13CollectiveMmaINS1_46MainloopSm100TmaUmmaWarpSpecializedBlockScaledILi3ELi2ELi1ENS5_IJNS4_1CILi1EEESB_SB_EEEEENS5_IJNSA_ILi128EEENSA_ILi256EEESF_EEENS5_IJNS_12float_e2m1_tENS_13float_ue8m0_tEEEENS5_IJNS5_IJlSB_lEEENS4_6LayoutINS5_IJNS5_IJNS5_IJNSA_ILi32EEENSA_ILi4EEEEEEiEEESP_NS5_IJSB_iEEEEEENS5_IJNS5_IJNS5_IJNSA_ILi16EEESN_EEEiEEENS5_IJNS5_IJNSA_ILi0EEESB_EEENSA_ILi512EEEEEENS5_IJSV_iEEEEEEEEEEESJ_S12_NS4_8TiledMMAINS4_8MMA_AtomIJNS4_17SM100_MMA_MXF4_SSISH_SH_fSI_Li128ELi256ELi32ELNS4_4UMMA5MajorE0ELS17_0ELNS16_7ScaleInE0ELS18_0EEEEEENSL_ISC_NS5_IJSV_SV_SV_EEEEENS5_IJNS4_10UnderscoreES1D_S1D_EEEEENS5_IJNS4_13SM90_TMA_LOADES1G_EEENS5_IJNS4_14ComposedLayoutINS4_7SwizzleILi3ELi4ELi3EEENS4_18smem_ptr_flag_bitsILi4EEENSL_INS5_IJNSA_ILi8EEESF_EEENS5_IJSF_SB_EEEEEEENSL_INS5_IJNS5_IJNS5_IJSO_SB_EEENS5_IJSM_NSA_ILi2EEEEEEEEESB_NS5_IJS1T_S1T_EEEEEENS5_IJNS5_IJNS5_IJST_SX_EEESW_EEESV_NS5_IJS1T_SX_EEEEEEEEEEEvNS4_8identityES1H_NS5_IJS1R_NSL_INS5_IJNS5_IJNS5_IJSO_S1T_EEES1U_EEESB_S1W_EEENS5_IJS1Z_SV_NS5_IJS1T_NSA_ILi1024EEEEEEEEEEEEEEvS24_EENS_8epilogue10collective18CollectiveEpilogueINS2E_23Sm100TmaWarpSpecializedILi4ELi2ELi64ELb1ELb0EEEJSG_NS5_IJNSL_ISE_SB_EENSL_INSA_ILi64EEESB_EEEEENS_10bfloat16_tESK_S2N_SK_NS2E_6fusion15FusionCallbacksIS2I_NS2O_17LinearCombinationIS2N_fS2N_fLNS_15FloatRoundStyleE2EEESG_S2M_JEEENS4_5SM1004TMEM4LOAD26SM100_TMEM_LOAD_32dp32b64xES1G_NS1I_IS1K_NS1L_ILi16EEENSL_INS5_IJS1N_S2K_EEENS5_IJS2K_SB_EEEEEEENS4_39AutoVectorizingCopyWithAssumedAlignmentILi128EEENS4_14SM90_TMA_STOREES32_S34_S34_EEEvvEEEEvNT_6ParamsE,"a",@progbits
	.sectionflags	@""
	.align	4
.nv.constant0._ZN7cutlass13device_kernelINS_4gemm6kernel13GemmUniversalIN4cute5tupleIJiiiiEEENS1_10collective13CollectiveMmaINS1_46MainloopSm100TmaUmmaWarpSpecializedBlockScaledILi3ELi2ELi1ENS5_IJNS4_1CILi1EEESB_SB_EEEEENS5_IJNSA_ILi128EEENSA_ILi256EEESF_EEENS5_IJNS_12float_e2m1_tENS_13float_ue8m0_tEEEENS5_IJNS5_IJlSB_lEEENS4_6LayoutINS5_IJNS5_IJNS5_IJNSA_ILi32EEENSA_ILi4EEEEEEiEEESP_NS5_IJSB_iEEEEEENS5_IJNS5_IJNS5_IJNSA_ILi16EEESN_EEEiEEENS5_IJNS5_IJNSA_ILi0EEESB_EEENSA_ILi512EEEEEENS5_IJSV_iEEEEEEEEEEESJ_S12_NS4_8TiledMMAINS4_8MMA_AtomIJNS4_17SM100_MMA_MXF4_SSISH_SH_fSI_Li128ELi256ELi32ELNS4_4UMMA5MajorE0ELS17_0ELNS16_7ScaleInE0ELS18_0EEEEEENSL_ISC_NS5_IJSV_SV_SV_EEEEENS5_IJNS4_10UnderscoreES1D_S1D_EEEEENS5_IJNS4_13SM90_TMA_LOADES1G_EEENS5_IJNS4_14ComposedLayoutINS4_7SwizzleILi3ELi4ELi3EEENS4_18smem_ptr_flag_bitsILi4EEENSL_INS5_IJNSA_ILi8EEESF_EEENS5_IJSF_SB_EEEEEEENSL_INS5_IJNS5_IJNS5_IJSO_SB_EEENS5_IJSM_NSA_ILi2EEEEEEEEESB_NS5_IJS1T_S1T_EEEEEENS5_IJNS5_IJNS5_IJST_SX_EEESW_EEESV_NS5_IJS1T_SX_EEEEEEEEEEEvNS4_8identityES1H_NS5_IJS1R_NSL_INS5_IJNS5_IJNS5_IJSO_S1T_EEES1U_EEESB_S1W_EEENS5_IJS1Z_SV_NS5_IJS1T_NSA_ILi1024EEEEEEEEEEEEEEvS24_EENS_8epilogue10collective18CollectiveEpilogueINS2E_23Sm100TmaWarpSpecializedILi4ELi2ELi64ELb1ELb0EEEJSG_NS5_IJNSL_ISE_SB_EENSL_INSA_ILi64EEESB_EEEEENS_10bfloat16_tESK_S2N_SK_NS2E_6fusion15FusionCallbacksIS2I_NS2O_17LinearCombinationIS2N_fS2N_fLNS_15FloatRoundStyleE2EEESG_S2M_JEEENS4_5SM1004TMEM4LOAD26SM100_TMEM_LOAD_32dp32b64xES1G_NS1I_IS1K_NS1L_ILi16EEENSL_INS5_IJS1N_S2K_EEENS5_IJS2K_SB_EEEEEEENS4_39AutoVectorizingCopyWithAssumedAlignmentILi128EEENS4_14SM90_TMA_STOREES32_S34_S34_EEEvvEEEEvNT_6ParamsE:
	.zero		3968


//--------------------- SYMBOLS --------------------------

	.type		.nv.reservedSmem.offset0,@object
	.size		.nv.reservedSmem.offset0,0x4
	.type		.nv.reservedSmem.cap,@object
	.size		.nv.reservedSmem.cap,0x4
	.type		__assertfail,@function
